	.target	sm_103a

	.elftype	@"ET_EXEC"


//--------------------- .note.nv.tkinfo           --------------------------
	.section	.note.nv.tkinfo,"",@"SHT_NOTE"
	.sectionflags	@"SHF_NOTE_NV_TKINFO"
	.tkinfo
        /*0018*/ 	.word	0x00000002
        /*0030*/ 	.string	""
        /*0030*/ 	.string	"ptxas"
        /*0030*/ 	.string	"Cuda compilation tools, release 13.0, V13.0.88"
        /*0030*/ 	.string	"Build cuda_13.0.r13.0/compiler.36424714_0"
        /*0030*/ 	.string	"-arch sm_103a -m 64 "



//--------------------- .note.nv.cuinfo           --------------------------
	.section	.note.nv.cuinfo,"",@"SHT_NOTE"
	.sectionflags	@"SHF_NOTE_NV_CUINFO"
        /*0018*/ 	.short	0x0002
        /*001a*/ 	.short	0x0067
        /*001c*/ 	.short	0x0082
	.zero		2


//--------------------- .nv.info                  --------------------------
	.section	.nv.info,"",@"SHT_CUDA_INFO"
	.align	4


	//----- nvinfo : EIATTR_REGCOUNT
	.align		4
        /*0000*/ 	.byte	0x04, 0x2f
        /*0002*/ 	.short	(.L_20 - .L_19)
	.align		4
.L_19:
        /*0004*/ 	.word	index@(_ZN17fastertransformer10gatherTreeENS_15gatherTreeParamE)
        /*0008*/ 	.word	0x00000020


	//----- nvinfo : EIATTR_FRAME_SIZE
	.align		4
.L_20:
        /*000c*/ 	.byte	0x04, 0x11
        /*000e*/ 	.short	(.L_22 - .L_21)
	.align		4
.L_21:
        /*0010*/ 	.word	index@(_ZN17fastertransformer10gatherTreeENS_15gatherTreeParamE)
        /*0014*/ 	.word	0x00000000


	//----- nvinfo : EIATTR_REGCOUNT
	.align		4
.L_22:
        /*0018*/ 	.byte	0x04, 0x2f
        /*001a*/ 	.short	(.L_24 - .L_23)
	.align		4
.L_23:
        /*001c*/ 	.word	index@(_ZN17fastertransformer21minusUnfinishedSeqlenEPiPKbi)
        /*0020*/ 	.word	0x0000000c


	//----- nvinfo : EIATTR_FRAME_SIZE
	.align		4
.L_24:
        /*0024*/ 	.byte	0x04, 0x11
        /*0026*/ 	.short	(.L_26 - .L_25)
	.align		4
.L_25:
        /*0028*/ 	.word	index@(_ZN17fastertransformer21minusUnfinishedSeqlenEPiPKbi)
        /*002c*/ 	.word	0x00000000


	//----- nvinfo : EIATTR_REGCOUNT
	.align		4
.L_26:
        /*0030*/ 	.byte	0x04, 0x2f
        /*0032*/ 	.short	(.L_28 - .L_27)
	.align		4
.L_27:
        /*0034*/ 	.word	index@(_ZN17fastertransformer20plusUnfinishedSeqlenEPiPKbi)
        /*0038*/ 	.word	0x0000000c


	//----- nvinfo : EIATTR_FRAME_SIZE
	.align		4
.L_28:
        /*003c*/ 	.byte	0x04, 0x11
        /*003e*/ 	.short	(.L_30 - .L_29)
	.align		4
.L_29:
        /*0040*/ 	.word	index@(_ZN17fastertransformer20plusUnfinishedSeqlenEPiPKbi)
        /*0044*/ 	.word	0x00000000


	//----- nvinfo : EIATTR_REGCOUNT
	.align		4
.L_30:
        /*0048*/ 	.byte	0x04, 0x2f
        /*004a*/ 	.short	(.L_32 - .L_31)
	.align		4
.L_31:
        /*004c*/ 	.word	index@(_ZN17fastertransformer8finalizeEPiS0_PfS1_PKiS3_PKfS5_S5_S3_ii)
        /*0050*/ 	.word	0x0000001e


	//----- nvinfo : EIATTR_FRAME_SIZE
	.align		4
.L_32:
        /*0054*/ 	.byte	0x04, 0x11
        /*0056*/ 	.short	(.L_34 - .L_33)
	.align		4
.L_33:
        /*0058*/ 	.word	index@(_ZN17fastertransformer8finalizeEPiS0_PfS1_PKiS3_PKfS5_S5_S3_ii)
        /*005c*/ 	.word	0x00000000


	//----- nvinfo : EIATTR_REGCOUNT
	.align		4
.L_34:
        /*0060*/ 	.byte	0x04, 0x2f
        /*0062*/ 	.short	(.L_36 - .L_35)
	.align		4
.L_35:
        /*0064*/ 	.word	index@(_ZN17fastertransformer18decodingInitializeIfEEvPbPiS2_PT_PKiiii)
        /*0068*/ 	.word	0x0000001e


	//----- nvinfo : EIATTR_FRAME_SIZE
	.align		4
.L_36:
        /*006c*/ 	.byte	0x04, 0x11
        /*006e*/ 	.short	(.L_38 - .L_37)
	.align		4
.L_37:
        /*0070*/ 	.word	index@(_ZN17fastertransformer18decodingInitializeIfEEvPbPiS2_PT_PKiiii)
        /*0074*/ 	.word	0x00000000


	//----- nvinfo : EIATTR_REGCOUNT
	.align		4
.L_38:
        /*0078*/ 	.byte	0x04, 0x2f
        /*007a*/ 	.short	(.L_40 - .L_39)
	.align		4
.L_39:
        /*007c*/ 	.word	index@(_ZN17fastertransformer18decodingInitializeI6__halfEEvPbPiS3_PT_PKiiii)
        /*0080*/ 	.word	0x0000001e


	//----- nvinfo : EIATTR_FRAME_SIZE
	.align		4
.L_40:
        /*0084*/ 	.byte	0x04, 0x11
        /*0086*/ 	.short	(.L_42 - .L_41)
	.align		4
.L_41:
        /*0088*/ 	.word	index@(_ZN17fastertransformer18decodingInitializeI6__halfEEvPbPiS3_PT_PKiiii)
        /*008c*/ 	.word	0x00000000


	//----- nvinfo : EIATTR_REGCOUNT
	.align		4
.L_42:
        /*0090*/ 	.byte	0x04, 0x2f
        /*0092*/ 	.short	(.L_44 - .L_43)
	.align		4
.L_43:
        /*0094*/ 	.word	index@(_ZN17fastertransformer26embeddingLookupPosEncodingIfEEvPT_PKS1_S4_PKiS6_S6_iliiiiS1_)
        /*0098*/ 	.word	0x0000001f


	//----- nvinfo : EIATTR_FRAME_SIZE
	.align		4
.L_44:
        /*009c*/ 	.byte	0x04, 0x11
        /*009e*/ 	.short	(.L_46 - .L_45)
	.align		4
.L_45:
        /*00a0*/ 	.word	index@($__internal_19_$__cuda_sm20_div_u64)
        /*00a4*/ 	.word	0x00000000


	//----- nvinfo : EIATTR_FRAME_SIZE
	.align		4
.L_46:
        /*00a8*/ 	.byte	0x04, 0x11
        /*00aa*/ 	.short	(.L_48 - .L_47)
	.align		4
.L_47:
        /*00ac*/ 	.word	index@($__internal_18_$__cuda_sm20_div_s64)
        /*00b0*/ 	.word	0x00000000


	//----- nvinfo : EIATTR_FRAME_SIZE
	.align		4
.L_48:
        /*00b4*/ 	.byte	0x04, 0x11
        /*00b6*/ 	.short	(.L_50 - .L_49)
	.align		4
.L_49:
        /*00b8*/ 	.word	index@(_ZN17fastertransformer26embeddingLookupPosEncodingIfEEvPT_PKS1_S4_PKiS6_S6_iliiiiS1_)
        /*00bc*/ 	.word	0x00000000


	//----- nvinfo : EIATTR_REGCOUNT
	.align		4
.L_50:
        /*00c0*/ 	.byte	0x04, 0x2f
        /*00c2*/ 	.short	(.L_52 - .L_51)
	.align		4
.L_51:
        /*00c4*/ 	.word	index@(_ZN17fastertransformer15embeddingLookupIfLi2EEEvPT_PKS1_PKiNS_18pPromptTuningParamIS1_EEiliiiiS1_)
        /*00c8*/ 	.word	0x0000001e


	//----- nvinfo : EIATTR_FRAME_SIZE
	.align		4
.L_52:
        /*00cc*/ 	.byte	0x04, 0x11
        /*00ce*/ 	.short	(.L_54 - .L_53)
	.align		4
.L_53:
        /*00d0*/ 	.word	index@($__internal_17_$__cuda_sm20_div_u64)
        /*00d4*/ 	.word	0x00000000


	//----- nvinfo : EIATTR_FRAME_SIZE
	.align		4
.L_54:
        /*00d8*/ 	.byte	0x04, 0x11
        /*00da*/ 	.short	(.L_56 - .L_55)
	.align		4
.L_55:
        /*00dc*/ 	.word	index@($__internal_16_$__cuda_sm20_div_s64)
        /*00e0*/ 	.word	0x00000000


	//----- nvinfo : EIATTR_FRAME_SIZE
	.align		4
.L_56:
        /*00e4*/ 	.byte	0x04, 0x11
        /*00e6*/ 	.short	(.L_58 - .L_57)
	.align		4
.L_57:
        /*00e8*/ 	.word	index@(_ZN17fastertransformer15embeddingLookupIfLi2EEEvPT_PKS1_PKiNS_18pPromptTuningParamIS1_EEiliiiiS1_)
        /*00ec*/ 	.word	0x00000000


	//----- nvinfo : EIATTR_REGCOUNT
	.align		4
.L_58:
        /*00f0*/ 	.byte	0x04, 0x2f
        /*00f2*/ 	.short	(.L_60 - .L_59)
	.align		4
.L_59:
        /*00f4*/ 	.word	index@(_ZN17fastertransformer15embeddingLookupIfLi1EEEvPT_PKS1_PKiNS_18pPromptTuningParamIS1_EEiliiiiS1_)
        /*00f8*/ 	.word	0x0000001e


	//----- nvinfo : EIATTR_FRAME_SIZE
	.align		4
.L_60:
        /*00fc*/ 	.byte	0x04, 0x11
        /*00fe*/ 	.short	(.L_62 - .L_61)
	.align		4
.L_61:
        /*0100*/ 	.word	index@($__internal_15_$__cuda_sm20_div_u64)
        /*0104*/ 	.word	0x00000000


	//----- nvinfo : EIATTR_FRAME_SIZE
	.align		4
.L_62:
        /*0108*/ 	.byte	0x04, 0x11
        /*010a*/ 	.short	(.L_64 - .L_63)
	.align		4
.L_63:
        /*010c*/ 	.word	index@($__internal_14_$__cuda_sm20_div_s64)
        /*0110*/ 	.word	0x00000000


	//----- nvinfo : EIATTR_FRAME_SIZE
	.align		4
.L_64:
        /*0114*/ 	.byte	0x04, 0x11
        /*0116*/ 	.short	(.L_66 - .L_65)
	.align		4
.L_65:
        /*0118*/ 	.word	index@(_ZN17fastertransformer15embeddingLookupIfLi1EEEvPT_PKS1_PKiNS_18pPromptTuningParamIS1_EEiliiiiS1_)
        /*011c*/ 	.word	0x00000000


	//----- nvinfo : EIATTR_REGCOUNT
	.align		4
.L_66:
        /*0120*/ 	.byte	0x04, 0x2f
        /*0122*/ 	.short	(.L_68 - .L_67)
	.align		4
.L_67:
        /*0124*/ 	.word	index@(_ZN17fastertransformer15embeddingLookupIfLi0EEEvPT_PKS1_PKiNS_18pPromptTuningParamIS1_EEiliiiiS1_)
        /*0128*/ 	.word	0x0000001c


	//----- nvinfo : EIATTR_FRAME_SIZE
	.align		4
.L_68:
        /*012c*/ 	.byte	0x04, 0x11
        /*012e*/ 	.short	(.L_70 - .L_69)
	.align		4
.L_69:
        /*0130*/ 	.word	index@($__internal_13_$__cuda_sm20_div_u64)
        /*0134*/ 	.word	0x00000000


	//----- nvinfo : EIATTR_FRAME_SIZE
	.align		4
.L_70:
        /*0138*/ 	.byte	0x04, 0x11
        /*013a*/ 	.short	(.L_72 - .L_71)
	.align		4
.L_71:
        /*013c*/ 	.word	index@($__internal_12_$__cuda_sm20_div_s64)
        /*0140*/ 	.word	0x00000000


	//----- nvinfo : EIATTR_FRAME_SIZE
	.align		4
.L_72:
        /*0144*/ 	.byte	0x04, 0x11
        /*0146*/ 	.short	(.L_74 - .L_73)
	.align		4
.L_73:
        /*0148*/ 	.word	index@(_ZN17fastertransformer15embeddingLookupIfLi0EEEvPT_PKS1_PKiNS_18pPromptTuningParamIS1_EEiliiiiS1_)
        /*014c*/ 	.word	0x00000000


	//----- nvinfo : EIATTR_REGCOUNT
	.align		4
.L_74:
        /*0150*/ 	.byte	0x04, 0x2f
        /*0152*/ 	.short	(.L_76 - .L_75)
	.align		4
.L_75:
        /*0154*/ 	.word	index@(_ZN17fastertransformer26embeddingLookupPosEncodingI6__halfEEvPT_PKS2_S5_PKiS7_S7_iliiiiS2_)
        /*0158*/ 	.word	0x0000001f


	//----- nvinfo : EIATTR_FRAME_SIZE
	.align		4
.L_76:
        /*015c*/ 	.byte	0x04, 0x11
        /*015e*/ 	.short	(.L_78 - .L_77)
	.align		4
.L_77:
        /*0160*/ 	.word	index@($__internal_11_$__cuda_sm20_div_u64)
        /*0164*/ 	.word	0x00000000


	//----- nvinfo : EIATTR_FRAME_SIZE
	.align		4
.L_78:
        /*0168*/ 	.byte	0x04, 0x11
        /*016a*/ 	.short	(.L_80 - .L_79)
	.align		4
.L_79:
        /*016c*/ 	.word	index@($__internal_10_$__cuda_sm20_div_s64)
        /*0170*/ 	.word	0x00000000


	//----- nvinfo : EIATTR_FRAME_SIZE
	.align		4
.L_80:
        /*0174*/ 	.byte	0x04, 0x11
        /*0176*/ 	.short	(.L_82 - .L_81)
	.align		4
.L_81:
        /*0178*/ 	.word	index@(_ZN17fastertransformer26embeddingLookupPosEncodingI6__halfEEvPT_PKS2_S5_PKiS7_S7_iliiiiS2_)
        /*017c*/ 	.word	0x00000000


	//----- nvinfo : EIATTR_REGCOUNT
	.align		4
.L_82:
        /*0180*/ 	.byte	0x04, 0x2f
        /*0182*/ 	.short	(.L_84 - .L_83)
	.align		4
.L_83:
        /*0184*/ 	.word	index@(_ZN17fastertransformer15embeddingLookupI6__halfLi2EEEvPT_PKS2_PKiNS_18pPromptTuningParamIS2_EEiliiiiS2_)
        /*0188*/ 	.word	0x0000001e


	//----- nvinfo : EIATTR_FRAME_SIZE
	.align		4
.L_84:
        /*018c*/ 	.byte	0x04, 0x11
        /*018e*/ 	.short	(.L_86 - .L_85)
	.align		4
.L_85:
        /*0190*/ 	.word	index@($__internal_9_$__cuda_sm20_div_u64)
        /*0194*/ 	.word	0x00000000


	//----- nvinfo : EIATTR_FRAME_SIZE
	.align		4
.L_86:
        /*0198*/ 	.byte	0x04, 0x11
        /*019a*/ 	.short	(.L_88 - .L_87)
	.align		4
.L_87:
        /*019c*/ 	.word	index@($__internal_8_$__cuda_sm20_div_s64)
        /*01a0*/ 	.word	0x00000000


	//----- nvinfo : EIATTR_FRAME_SIZE
	.align		4
.L_88:
        /*01a4*/ 	.byte	0x04, 0x11
        /*01a6*/ 	.short	(.L_90 - .L_89)
	.align		4
.L_89:
        /*01a8*/ 	.word	index@(_ZN17fastertransformer15embeddingLookupI6__halfLi2EEEvPT_PKS2_PKiNS_18pPromptTuningParamIS2_EEiliiiiS2_)
        /*01ac*/ 	.word	0x00000000


	//----- nvinfo : EIATTR_REGCOUNT
	.align		4
.L_90:
        /*01b0*/ 	.byte	0x04, 0x2f
        /*01b2*/ 	.short	(.L_92 - .L_91)
	.align		4
.L_91:
        /*01b4*/ 	.word	index@(_ZN17fastertransformer15embeddingLookupI6__halfLi1EEEvPT_PKS2_PKiNS_18pPromptTuningParamIS2_EEiliiiiS2_)
        /*01b8*/ 	.word	0x0000001e


	//----- nvinfo : EIATTR_FRAME_SIZE
	.align		4
.L_92:
        /*01bc*/ 	.byte	0x04, 0x11
        /*01be*/ 	.short	(.L_94 - .L_93)
	.align		4
.L_93:
        /*01c0*/ 	.word	index@($__internal_7_$__cuda_sm20_div_u64)
        /*01c4*/ 	.word	0x00000000


	//----- nvinfo : EIATTR_FRAME_SIZE
	.align		4
.L_94:
        /*01c8*/ 	.byte	0x04, 0x11
        /*01ca*/ 	.short	(.L_96 - .L_95)
	.align		4
.L_95:
        /*01cc*/ 	.word	index@($__internal_6_$__cuda_sm20_div_s64)
        /*01d0*/ 	.word	0x00000000


	//----- nvinfo : EIATTR_FRAME_SIZE
	.align		4
.L_96:
        /*01d4*/ 	.byte	0x04, 0x11
        /*01d6*/ 	.short	(.L_98 - .L_97)
	.align		4
.L_97:
        /*01d8*/ 	.word	index@(_ZN17fastertransformer15embeddingLookupI6__halfLi1EEEvPT_PKS2_PKiNS_18pPromptTuningParamIS2_EEiliiiiS2_)
        /*01dc*/ 	.word	0x00000000


	//----- nvinfo : EIATTR_REGCOUNT
	.align		4
.L_98:
        /*01e0*/ 	.byte	0x04, 0x2f
        /*01e2*/ 	.short	(.L_100 - .L_99)
	.align		4
.L_99:
        /*01e4*/ 	.word	index@(_ZN17fastertransformer15embeddingLookupI6__halfLi0EEEvPT_PKS2_PKiNS_18pPromptTuningParamIS2_EEiliiiiS2_)
        /*01e8*/ 	.word	0x0000001c


	//----- nvinfo : EIATTR_FRAME_SIZE
	.align		4
.L_100:
        /*01ec*/ 	.byte	0x04, 0x11
        /*01ee*/ 	.short	(.L_102 - .L_101)
	.align		4
.L_101:
        /*01f0*/ 	.word	index@($__internal_5_$__cuda_sm20_div_u64)
        /*01f4*/ 	.word	0x00000000


	//----- nvinfo : EIATTR_FRAME_SIZE
	.align		4
.L_102:
        /*01f8*/ 	.byte	0x04, 0x11
        /*01fa*/ 	.short	(.L_104 - .L_103)
	.align		4
.L_103:
        /*01fc*/ 	.word	index@($__internal_4_$__cuda_sm20_div_s64)
        /*0200*/ 	.word	0x00000000


	//----- nvinfo : EIATTR_FRAME_SIZE
	.align		4
.L_104:
        /*0204*/ 	.byte	0x04, 0x11
        /*0206*/ 	.short	(.L_106 - .L_105)
	.align		4
.L_105:
        /*0208*/ 	.word	index@(_ZN17fastertransformer15embeddingLookupI6__halfLi0EEEvPT_PKS2_PKiNS_18pPromptTuningParamIS2_EEiliiiiS2_)
        /*020c*/ 	.word	0x00000000


	//----- nvinfo : EIATTR_REGCOUNT
	.align		4
.L_106:
        /*0210*/ 	.byte	0x04, 0x2f
        /*0212*/ 	.short	(.L_108 - .L_107)
	.align		4
.L_107:
        /*0214*/ 	.word	index@(_ZN17fastertransformer16paddingEmbeddingIfEEvPT_S2_PKS1_S4_lll)
        /*0218*/ 	.word	0x00000020


	//----- nvinfo : EIATTR_FRAME_SIZE
	.align		4
.L_108:
        /*021c*/ 	.byte	0x04, 0x11
        /*021e*/ 	.short	(.L_110 - .L_109)
	.align		4
.L_109:
        /*0220*/ 	.word	index@($__internal_3_$__cuda_sm20_div_u64)
        /*0224*/ 	.word	0x00000000


	//----- nvinfo : EIATTR_FRAME_SIZE
	.align		4
.L_110:
        /*0228*/ 	.byte	0x04, 0x11
        /*022a*/ 	.short	(.L_112 - .L_111)
	.align		4
.L_111:
        /*022c*/ 	.word	index@($__internal_2_$__cuda_sm20_div_s64)
        /*0230*/ 	.word	0x00000000


	//----- nvinfo : EIATTR_FRAME_SIZE
	.align		4
.L_112:
        /*0234*/ 	.byte	0x04, 0x11
        /*0236*/ 	.short	(.L_114 - .L_113)
	.align		4
.L_113:
        /*0238*/ 	.word	index@(_ZN17fastertransformer16paddingEmbeddingIfEEvPT_S2_PKS1_S4_lll)
        /*023c*/ 	.word	0x00000000


	//----- nvinfo : EIATTR_REGCOUNT
	.align		4
.L_114:
        /*0240*/ 	.byte	0x04, 0x2f
        /*0242*/ 	.short	(.L_116 - .L_115)
	.align		4
.L_115:
        /*0244*/ 	.word	index@(_ZN17fastertransformer16paddingEmbeddingI6__halfEEvPT_S3_PKS2_S5_lll)
        /*0248*/ 	.word	0x00000020


	//----- nvinfo : EIATTR_FRAME_SIZE
	.align		4
.L_116:
        /*024c*/ 	.byte	0x04, 0x11
        /*024e*/ 	.short	(.L_118 - .L_117)
	.align		4
.L_117:
        /*0250*/ 	.word	index@($__internal_1_$__cuda_sm20_div_u64)
        /*0254*/ 	.word	0x00000000


	//----- nvinfo : EIATTR_FRAME_SIZE
	.align		4
.L_118:
        /*0258*/ 	.byte	0x04, 0x11
        /*025a*/ 	.short	(.L_120 - .L_119)
	.align		4
.L_119:
        /*025c*/ 	.word	index@($__internal_0_$__cuda_sm20_div_s64)
        /*0260*/ 	.word	0x00000000


	//----- nvinfo : EIATTR_FRAME_SIZE
	.align		4
.L_120:
        /*0264*/ 	.byte	0x04, 0x11
        /*0266*/ 	.short	(.L_122 - .L_121)
	.align		4
.L_121:
        /*0268*/ 	.word	index@(_ZN17fastertransformer16paddingEmbeddingI6__halfEEvPT_S3_PKS2_S5_lll)
        /*026c*/ 	.word	0x00000000


	//----- nvinfo : EIATTR_REGCOUNT
	.align		4
.L_122:
        /*0270*/ 	.byte	0x04, 0x2f
        /*0272*/ 	.short	(.L_124 - .L_123)
	.align		4
.L_123:
        /*0274*/ 	.word	index@(_ZN17fastertransformer22paddingEmbeddingKernelIfEEvPT_PKS1_iii)
        /*0278*/ 	.word	0x00000018


	//----- nvinfo : EIATTR_FRAME_SIZE
	.align		4
.L_124:
        /*027c*/ 	.byte	0x04, 0x11
        /*027e*/ 	.short	(.L_126 - .L_125)
	.align		4
.L_125:
        /*0280*/ 	.word	index@(_ZN17fastertransformer22paddingEmbeddingKernelIfEEvPT_PKS1_iii)
        /*0284*/ 	.word	0x00000000


	//----- nvinfo : EIATTR_REGCOUNT
	.align		4
.L_126:
        /*0288*/ 	.byte	0x04, 0x2f
        /*028a*/ 	.short	(.L_128 - .L_127)
	.align		4
.L_127:
        /*028c*/ 	.word	index@(_ZN17fastertransformer22paddingEmbeddingKernelI6__halfEEvPT_PKS2_iii)
        /*0290*/ 	.word	0x00000014


	//----- nvinfo : EIATTR_FRAME_SIZE
	.align		4
.L_128:
        /*0294*/ 	.byte	0x04, 0x11
        /*0296*/ 	.short	(.L_130 - .L_129)
	.align		4
.L_129:
        /*0298*/ 	.word	index@(_ZN17fastertransformer22paddingEmbeddingKernelI6__halfEEvPT_PKS2_iii)
        /*029c*/ 	.word	0x00000000


	//----- nvinfo : EIATTR_REGCOUNT
	.align		4
.L_130:
        /*02a0*/ 	.byte	0x04, 0x2f
        /*02a2*/ 	.short	(.L_132 - .L_131)
	.align		4
.L_131:
        /*02a4*/ 	.word	index@(_ZN17fastertransformer10plusScalarIiEEvPT_S1_i)
        /*02a8*/ 	.word	0x0000000c


	//----- nvinfo : EIATTR_FRAME_SIZE
	.align		4
.L_132:
        /*02ac*/ 	.byte	0x04, 0x11
        /*02ae*/ 	.short	(.L_134 - .L_133)
	.align		4
.L_133:
        /*02b0*/ 	.word	index@(_ZN17fastertransformer10plusScalarIiEEvPT_S1_i)
        /*02b4*/ 	.word	0x00000000


	//----- nvinfo : EIATTR_MIN_STACK_SIZE
	.align		4
.L_134:
        /*02b8*/ 	.byte	0x04, 0x12
        /*02ba*/ 	.short	(.L_136 - .L_135)
	.align		4
.L_135:
        /*02bc*/ 	.word	index@(_ZN17fastertransformer10plusScalarIiEEvPT_S1_i)
        /*02c0*/ 	.word	0x00000000


	//----- nvinfo : EIATTR_MIN_STACK_SIZE
	.align		4
.L_136:
        /*02c4*/ 	.byte	0x04, 0x12
        /*02c6*/ 	.short	(.L_138 - .L_137)
	.align		4
.L_137:
        /*02c8*/ 	.word	index@(_ZN17fastertransformer22paddingEmbeddingKernelI6__halfEEvPT_PKS2_iii)
        /*02cc*/ 	.word	0x00000000


	//----- nvinfo : EIATTR_MIN_STACK_SIZE
	.align		4
.L_138:
        /*02d0*/ 	.byte	0x04, 0x12
        /*02d2*/ 	.short	(.L_140 - .L_139)
	.align		4
.L_139:
        /*02d4*/ 	.word	index@(_ZN17fastertransformer22paddingEmbeddingKernelIfEEvPT_PKS1_iii)
        /*02d8*/ 	.word	0x00000000


	//----- nvinfo : EIATTR_MIN_STACK_SIZE
	.align		4
.L_140:
        /*02dc*/ 	.byte	0x04, 0x12
        /*02de*/ 	.short	(.L_142 - .L_141)
	.align		4
.L_141:
        /*02e0*/ 	.word	index@(_ZN17fastertransformer16paddingEmbeddingI6__halfEEvPT_S3_PKS2_S5_lll)
        /*02e4*/ 	.word	0x00000000


	//----- nvinfo : EIATTR_MIN_STACK_SIZE
	.align		4
.L_142:
        /*02e8*/ 	.byte	0x04, 0x12
        /*02ea*/ 	.short	(.L_144 - .L_143)
	.align		4
.L_143:
        /*02ec*/ 	.word	index@(_ZN17fastertransformer16paddingEmbeddingIfEEvPT_S2_PKS1_S4_lll)
        /*02f0*/ 	.word	0x00000000


	//----- nvinfo : EIATTR_MIN_STACK_SIZE
	.align		4
.L_144:
        /*02f4*/ 	.byte	0x04, 0x12
        /*02f6*/ 	.short	(.L_146 - .L_145)
	.align		4
.L_145:
        /*02f8*/ 	.word	index@(_ZN17fastertransformer15embeddingLookupI6__halfLi0EEEvPT_PKS2_PKiNS_18pPromptTuningParamIS2_EEiliiiiS2_)
        /*02fc*/ 	.word	0x00000000


	//----- nvinfo : EIATTR_MIN_STACK_SIZE
	.align		4
.L_146:
        /*0300*/ 	.byte	0x04, 0x12
        /*0302*/ 	.short	(.L_148 - .L_147)
	.align		4
.L_147:
        /*0304*/ 	.word	index@(_ZN17fastertransformer15embeddingLookupI6__halfLi1EEEvPT_PKS2_PKiNS_18pPromptTuningParamIS2_EEiliiiiS2_)
        /*0308*/ 	.word	0x00000000


	//----- nvinfo : EIATTR_MIN_STACK_SIZE
	.align		4
.L_148:
        /*030c*/ 	.byte	0x04, 0x12
        /*030e*/ 	.short	(.L_150 - .L_149)
	.align		4
.L_149:
        /*0310*/ 	.word	index@(_ZN17fastertransformer15embeddingLookupI6__halfLi2EEEvPT_PKS2_PKiNS_18pPromptTuningParamIS2_EEiliiiiS2_)
        /*0314*/ 	.word	0x00000000


	//----- nvinfo : EIATTR_MIN_STACK_SIZE
	.align		4
.L_150:
        /*0318*/ 	.byte	0x04, 0x12
        /*031a*/ 	.short	(.L_152 - .L_151)
	.align		4
.L_151:
        /*031c*/ 	.word	index@(_ZN17fastertransformer26embeddingLookupPosEncodingI6__halfEEvPT_PKS2_S5_PKiS7_S7_iliiiiS2_)
        /*0320*/ 	.word	0x00000000


	//----- nvinfo : EIATTR_MIN_STACK_SIZE
	.align		4
.L_152:
        /*0324*/ 	.byte	0x04, 0x12
        /*0326*/ 	.short	(.L_154 - .L_153)
	.align		4
.L_153:
        /*0328*/ 	.word	index@(_ZN17fastertransformer15embeddingLookupIfLi0EEEvPT_PKS1_PKiNS_18pPromptTuningParamIS1_EEiliiiiS1_)
        /*032c*/ 	.word	0x00000000


	//----- nvinfo : EIATTR_MIN_STACK_SIZE
	.align		4
.L_154:
        /*0330*/ 	.byte	0x04, 0x12
        /*0332*/ 	.short	(.L_156 - .L_155)
	.align		4
.L_155:
        /*0334*/ 	.word	index@(_ZN17fastertransformer15embeddingLookupIfLi1EEEvPT_PKS1_PKiNS_18pPromptTuningParamIS1_EEiliiiiS1_)
        /*0338*/ 	.word	0x00000000


	//----- nvinfo : EIATTR_MIN_STACK_SIZE
	.align		4
.L_156:
        /*033c*/ 	.byte	0x04, 0x12
        /*033e*/ 	.short	(.L_158 - .L_157)
	.align		4
.L_157:
        /*0340*/ 	.word	index@(_ZN17fastertransformer15embeddingLookupIfLi2EEEvPT_PKS1_PKiNS_18pPromptTuningParamIS1_EEiliiiiS1_)
        /*0344*/ 	.word	0x00000000


	//----- nvinfo : EIATTR_MIN_STACK_SIZE
	.align		4
.L_158:
        /*0348*/ 	.byte	0x04, 0x12
        /*034a*/ 	.short	(.L_160 - .L_159)
	.align		4
.L_159:
        /*034c*/ 	.word	index@(_ZN17fastertransformer26embeddingLookupPosEncodingIfEEvPT_PKS1_S4_PKiS6_S6_iliiiiS1_)
        /*0350*/ 	.word	0x00000000


	//----- nvinfo : EIATTR_MIN_STACK_SIZE
	.align		4
.L_160:
        /*0354*/ 	.byte	0x04, 0x12
        /*0356*/ 	.short	(.L_162 - .L_161)
	.align		4
.L_161:
        /*0358*/ 	.word	index@(_ZN17fastertransformer18decodingInitializeI6__halfEEvPbPiS3_PT_PKiiii)
        /*035c*/ 	.word	0x00000000


	//----- nvinfo : EIATTR_MIN_STACK_SIZE
	.align		4
.L_162:
        /*0360*/ 	.byte	0x04, 0x12
        /*0362*/ 	.short	(.L_164 - .L_163)
	.align		4
.L_163:
        /*0364*/ 	.word	index@(_ZN17fastertransformer18decodingInitializeIfEEvPbPiS2_PT_PKiiii)
        /*0368*/ 	.word	0x00000000


	//----- nvinfo : EIATTR_MIN_STACK_SIZE
	.align		4
.L_164:
        /*036c*/ 	.byte	0x04, 0x12
        /*036e*/ 	.short	(.L_166 - .L_165)
	.align		4
.L_165:
        /*0370*/ 	.word	index@(_ZN17fastertransformer8finalizeEPiS0_PfS1_PKiS3_PKfS5_S5_S3_ii)
        /*0374*/ 	.word	0x00000000


	//----- nvinfo : EIATTR_MIN_STACK_SIZE
	.align		4
.L_166:
        /*0378*/ 	.byte	0x04, 0x12
        /*037a*/ 	.short	(.L_168 - .L_167)
	.align		4
.L_167:
        /*037c*/ 	.word	index@(_ZN17fastertransformer20plusUnfinishedSeqlenEPiPKbi)
        /*0380*/ 	.word	0x00000000


	//----- nvinfo : EIATTR_MIN_STACK_SIZE
	.align		4
.L_168:
        /*0384*/ 	.byte	0x04, 0x12
        /*0386*/ 	.short	(.L_170 - .L_169)
	.align		4
.L_169:
        /*0388*/ 	.word	index@(_ZN17fastertransformer21minusUnfinishedSeqlenEPiPKbi)
        /*038c*/ 	.word	0x00000000


	//----- nvinfo : EIATTR_MIN_STACK_SIZE
	.align		4
.L_170:
        /*0390*/ 	.byte	0x04, 0x12
        /*0392*/ 	.short	(.L_172 - .L_171)
	.align		4
.L_171:
        /*0394*/ 	.word	index@(_ZN17fastertransformer10gatherTreeENS_15gatherTreeParamE)
        /*0398*/ 	.word	0x00000000
.L_172:


//--------------------- .nv.compat                --------------------------
	.section	.nv.compat,"",@"SHT_CUDA_COMPAT_INFO"
	.align	4
        /*0000*/ 	.byte	0x02, 0x09, 0x01, 0x00, 0x02, 0x02, 0x01, 0x00, 0x02, 0x05, 0x05, 0x00, 0x03, 0x07, 0x01, 0x01
        /*0010*/ 	.byte	0x02, 0x03, 0x00, 0x00, 0x02, 0x06, 0x01, 0x00, 0x04, 0x0b, 0x08, 0x00, 0x00, 0x00, 0x00, 0x00
        /*0020*/ 	.byte	0x00, 0x00, 0x00, 0x00


//--------------------- .nv.info._ZN17fastertransformer10plusScalarIiEEvPT_S1_i --------------------------
	.section	.nv.info._ZN17fastertransformer10plusScalarIiEEvPT_S1_i,"",@"SHT_CUDA_INFO"
	.sectionflags	@""
	.align	4


	//----- nvinfo : EIATTR_CUDA_API_VERSION
	.align		4
        /*0000*/ 	.byte	0x04, 0x37
        /*0002*/ 	.short	(.L_174 - .L_173)
.L_173:
        /*0004*/ 	.word	0x00000082


	//----- nvinfo : EIATTR_KPARAM_INFO
	.align		4
.L_174:
        /*0008*/ 	.byte	0x04, 0x17
        /*000a*/ 	.short	(.L_176 - .L_175)
.L_175:
        /*000c*/ 	.word	0x00000000
        /*0010*/ 	.short	0x0002
        /*0012*/ 	.short	0x000c
        /*0014*/ 	.byte	0x00, 0xf0, 0x11, 0x00


	//----- nvinfo : EIATTR_KPARAM_INFO
	.align		4
.L_176:
        /*0018*/ 	.byte	0x04, 0x17
        /*001a*/ 	.short	(.L_178 - .L_177)
.L_177:
        /*001c*/ 	.word	0x00000000
        /*0020*/ 	.short	0x0001
        /*0022*/ 	.short	0x0008
        /*0024*/ 	.byte	0x00, 0xf0, 0x11, 0x00


	//----- nvinfo : EIATTR_KPARAM_INFO
	.align		4
.L_178:
        /*0028*/ 	.byte	0x04, 0x17
        /*002a*/ 	.short	(.L_180 - .L_179)
.L_179:
        /*002c*/ 	.word	0x00000000
        /*0030*/ 	.short	0x0000
        /*0032*/ 	.short	0x0000
        /*0034*/ 	.byte	0x00, 0xf5, 0x21, 0x00


	//----- nvinfo : EIATTR_SPARSE_MMA_MASK
	.align		4
.L_180:
        /*0038*/ 	.byte	0x03, 0x50
        /*003a*/ 	.short	0x0000


	//----- nvinfo : EIATTR_MAXREG_COUNT
	.align		4
        /*003c*/ 	.byte	0x03, 0x1b
        /*003e*/ 	.short	0x00ff


	//----- nvinfo : EIATTR_MERCURY_ISA_VERSION
	.align		4
        /*0040*/ 	.byte	0x03, 0x5f
        /*0042*/ 	.short	0x0101


	//----- nvinfo : EIATTR_VRC_CTA_INIT_COUNT
	.align		4
        /*0044*/ 	.byte	0x02, 0x4a
	.zero		1
	.zero		1


	//----- nvinfo : EIATTR_EXIT_INSTR_OFFSETS
	.align		4
        /*0048*/ 	.byte	0x04, 0x1c
        /*004a*/ 	.short	(.L_182 - .L_181)


	//   ....[0]....
.L_181:
        /*004c*/ 	.word	0x00000070


	//   ....[1]....
        /*0050*/ 	.word	0x00000140


	//----- nvinfo : EIATTR_CRS_STACK_SIZE
	.align		4
.L_182:
        /*0054*/ 	.byte	0x04, 0x1e
        /*0056*/ 	.short	(.L_184 - .L_183)
.L_183:
        /*0058*/ 	.word	0x00000000


	//----- nvinfo : EIATTR_CBANK_PARAM_SIZE
	.align		4
.L_184:
        /*005c*/ 	.byte	0x03, 0x19
        /*005e*/ 	.short	0x0010


	//----- nvinfo : EIATTR_PARAM_CBANK
	.align		4
        /*0060*/ 	.byte	0x04, 0x0a
        /*0062*/ 	.short	(.L_186 - .L_185)
	.align		4
.L_185:
        /*0064*/ 	.word	index@(.nv.constant0._ZN17fastertransformer10plusScalarIiEEvPT_S1_i)
        /*0068*/ 	.short	0x0380
        /*006a*/ 	.short	0x0010


	//----- nvinfo : EIATTR_SW_WAR
	.align		4
.L_186:
        /*006c*/ 	.byte	0x04, 0x36
        /*006e*/ 	.short	(.L_188 - .L_187)
.L_187:
        /*0070*/ 	.word	0x00000008
.L_188:


//--------------------- .nv.info._ZN17fastertransformer22paddingEmbeddingKernelI6__halfEEvPT_PKS2_iii --------------------------
	.section	.nv.info._ZN17fastertransformer22paddingEmbeddingKernelI6__halfEEvPT_PKS2_iii,"",@"SHT_CUDA_INFO"
	.sectionflags	@""
	.align	4


	//----- nvinfo : EIATTR_CUDA_API_VERSION
	.align		4
        /*0000*/ 	.byte	0x04, 0x37
        /*0002*/ 	.short	(.L_190 - .L_189)
.L_189:
        /*0004*/ 	.word	0x00000082


	//----- nvinfo : EIATTR_KPARAM_INFO
	.align		4
.L_190:
        /*0008*/ 	.byte	0x04, 0x17
        /*000a*/ 	.short	(.L_192 - .L_191)
.L_191:
        /*000c*/ 	.word	0x00000000
        /*0010*/ 	.short	0x0004
        /*0012*/ 	.short	0x0018
        /*0014*/ 	.byte	0x00, 0xf0, 0x11, 0x00


	//----- nvinfo : EIATTR_KPARAM_INFO
	.align		4
.L_192:
        /*0018*/ 	.byte	0x04, 0x17
        /*001a*/ 	.short	(.L_194 - .L_193)
.L_193:
        /*001c*/ 	.word	0x00000000
        /*0020*/ 	.short	0x0003
        /*0022*/ 	.short	0x0014
        /*0024*/ 	.byte	0x00, 0xf0, 0x11, 0x00


	//----- nvinfo : EIATTR_KPARAM_INFO
	.align		4
.L_194:
        /*0028*/ 	.byte	0x04, 0x17
        /*002a*/ 	.short	(.L_196 - .L_195)
.L_195:
        /*002c*/ 	.word	0x00000000
        /*0030*/ 	.short	0x0002
        /*0032*/ 	.short	0x0010
        /*0034*/ 	.byte	0x00, 0xf0, 0x11, 0x00


	//----- nvinfo : EIATTR_KPARAM_INFO
	.align		4
.L_196:
        /*0038*/ 	.byte	0x04, 0x17
        /*003a*/ 	.short	(.L_198 - .L_197)
.L_197:
        /*003c*/ 	.word	0x00000000
        /*0040*/ 	.short	0x0001
        /*0042*/ 	.short	0x0008
        /*0044*/ 	.byte	0x00, 0xf5, 0x21, 0x00


	//----- nvinfo : EIATTR_KPARAM_INFO
	.align		4
.L_198:
        /*0048*/ 	.byte	0x04, 0x17
        /*004a*/ 	.short	(.L_200 - .L_199)
.L_199:
        /*004c*/ 	.word	0x00000000
        /*0050*/ 	.short	0x0000
        /*0052*/ 	.short	0x0000
        /*0054*/ 	.byte	0x00, 0xf5, 0x21, 0x00


	//----- nvinfo : EIATTR_SPARSE_MMA_MASK
	.align		4
.L_200:
        /*0058*/ 	.byte	0x03, 0x50
        /*005a*/ 	.short	0x0000


	//----- nvinfo : EIATTR_MAXREG_COUNT
	.align		4
        /*005c*/ 	.byte	0x03, 0x1b
        /*005e*/ 	.short	0x00ff


	//----- nvinfo : EIATTR_MERCURY_ISA_VERSION
	.align		4
        /*0060*/ 	.byte	0x03, 0x5f
        /*0062*/ 	.short	0x0101


	//----- nvinfo : EIATTR_VRC_CTA_INIT_COUNT
	.align		4
        /*0064*/ 	.byte	0x02, 0x4a
	.zero		1
	.zero		1


	//----- nvinfo : EIATTR_EXIT_INSTR_OFFSETS
	.align		4
        /*0068*/ 	.byte	0x04, 0x1c
        /*006a*/ 	.short	(.L_202 - .L_201)


	//   ....[0]....
.L_201:
        /*006c*/ 	.word	0x00000090


	//   ....[1]....
        /*0070*/ 	.word	0x00000480


	//----- nvinfo : EIATTR_CRS_STACK_SIZE
	.align		4
.L_202:
        /*0074*/ 	.byte	0x04, 0x1e
        /*0076*/ 	.short	(.L_204 - .L_203)
.L_203:
        /*0078*/ 	.word	0x00000000


	//----- nvinfo : EIATTR_CBANK_PARAM_SIZE
	.align		4
.L_204:
        /*007c*/ 	.byte	0x03, 0x19
        /*007e*/ 	.short	0x001c


	//----- nvinfo : EIATTR_PARAM_CBANK
	.align		4
        /*0080*/ 	.byte	0x04, 0x0a
        /*0082*/ 	.short	(.L_206 - .L_205)
	.align		4
.L_205:
        /*0084*/ 	.word	index@(.nv.constant0._ZN17fastertransformer22paddingEmbeddingKernelI6__halfEEvPT_PKS2_iii)
        /*0088*/ 	.short	0x0380
        /*008a*/ 	.short	0x001c


	//----- nvinfo : EIATTR_SW_WAR
	.align		4
.L_206:
        /*008c*/ 	.byte	0x04, 0x36
        /*008e*/ 	.short	(.L_208 - .L_207)
.L_207:
        /*0090*/ 	.word	0x00000008
.L_208:


//--------------------- .nv.info._ZN17fastertransformer22paddingEmbeddingKernelIfEEvPT_PKS1_iii --------------------------
	.section	.nv.info._ZN17fastertransformer22paddingEmbeddingKernelIfEEvPT_PKS1_iii,"",@"SHT_CUDA_INFO"
	.sectionflags	@""
	.align	4


	//----- nvinfo : EIATTR_CUDA_API_VERSION
	.align		4
        /*0000*/ 	.byte	0x04, 0x37
        /*0002*/ 	.short	(.L_210 - .L_209)
.L_209:
        /*0004*/ 	.word	0x00000082


	//----- nvinfo : EIATTR_KPARAM_INFO
	.align		4
.L_210:
        /*0008*/ 	.byte	0x04, 0x17
        /*000a*/ 	.short	(.L_212 - .L_211)
.L_211:
        /*000c*/ 	.word	0x00000000
        /*0010*/ 	.short	0x0004
        /*0012*/ 	.short	0x0018
        /*0014*/ 	.byte	0x00, 0xf0, 0x11, 0x00


	//----- nvinfo : EIATTR_KPARAM_INFO
	.align		4
.L_212:
        /*0018*/ 	.byte	0x04, 0x17
        /*001a*/ 	.short	(.L_214 - .L_213)
.L_213:
        /*001c*/ 	.word	0x00000000
        /*0020*/ 	.short	0x0003
        /*0022*/ 	.short	0x0014
        /*0024*/ 	.byte	0x00, 0xf0, 0x11, 0x00


	//----- nvinfo : EIATTR_KPARAM_INFO
	.align		4
.L_214:
        /*0028*/ 	.byte	0x04, 0x17
        /*002a*/ 	.short	(.L_216 - .L_215)
.L_215:
        /*002c*/ 	.word	0x00000000
        /*0030*/ 	.short	0x0002
        /*0032*/ 	.short	0x0010
        /*0034*/ 	.byte	0x00, 0xf0, 0x11, 0x00


	//----- nvinfo : EIATTR_KPARAM_INFO
	.align		4
.L_216:
        /*0038*/ 	.byte	0x04, 0x17
        /*003a*/ 	.short	(.L_218 - .L_217)
.L_217:
        /*003c*/ 	.word	0x00000000
        /*0040*/ 	.short	0x0001
        /*0042*/ 	.short	0x0008
        /*0044*/ 	.byte	0x00, 0xf5, 0x21, 0x00


	//----- nvinfo : EIATTR_KPARAM_INFO
	.align		4
.L_218:
        /*0048*/ 	.byte	0x04, 0x17
        /*004a*/ 	.short	(.L_220 - .L_219)
.L_219:
        /*004c*/ 	.word	0x00000000
        /*0050*/ 	.short	0x0000
        /*0052*/ 	.short	0x0000
        /*0054*/ 	.byte	0x00, 0xf5, 0x21, 0x00


	//----- nvinfo : EIATTR_SPARSE_MMA_MASK
	.align		4
.L_220:
        /*0058*/ 	.byte	0x03, 0x50
        /*005a*/ 	.short	0x0000


	//----- nvinfo : EIATTR_MAXREG_COUNT
	.align		4
        /*005c*/ 	.byte	0x03, 0x1b
        /*005e*/ 	.short	0x00ff


	//----- nvinfo : EIATTR_MERCURY_ISA_VERSION
	.align		4
        /*0060*/ 	.byte	0x03, 0x5f
        /*0062*/ 	.short	0x0101


	//----- nvinfo : EIATTR_VRC_CTA_INIT_COUNT
	.align		4
        /*0064*/ 	.byte	0x02, 0x4a
	.zero		1
	.zero		1


	//----- nvinfo : EIATTR_EXIT_INSTR_OFFSETS
	.align		4
        /*0068*/ 	.byte	0x04, 0x1c
        /*006a*/ 	.short	(.L_222 - .L_221)


	//   ....[0]....
.L_221:
        /*006c*/ 	.word	0x00000090


	//   ....[1]....
        /*0070*/ 	.word	0x00000460


	//----- nvinfo : EIATTR_CRS_STACK_SIZE
	.align		4
.L_222:
        /*0074*/ 	.byte	0x04, 0x1e
        /*0076*/ 	.short	(.L_224 - .L_223)
.L_223:
        /*0078*/ 	.word	0x00000000


	//----- nvinfo : EIATTR_CBANK_PARAM_SIZE
	.align		4
.L_224:
        /*007c*/ 	.byte	0x03, 0x19
        /*007e*/ 	.short	0x001c


	//----- nvinfo : EIATTR_PARAM_CBANK
	.align		4
        /*0080*/ 	.byte	0x04, 0x0a
        /*0082*/ 	.short	(.L_226 - .L_225)
	.align		4
.L_225:
        /*0084*/ 	.word	index@(.nv.constant0._ZN17fastertransformer22paddingEmbeddingKernelIfEEvPT_PKS1_iii)
        /*0088*/ 	.short	0x0380
        /*008a*/ 	.short	0x001c


	//----- nvinfo : EIATTR_SW_WAR
	.align		4
.L_226:
        /*008c*/ 	.byte	0x04, 0x36
        /*008e*/ 	.short	(.L_228 - .L_227)
.L_227:
        /*0090*/ 	.word	0x00000008
.L_228:


//--------------------- .nv.info._ZN17fastertransformer16paddingEmbeddingI6__halfEEvPT_S3_PKS2_S5_lll --------------------------
	.section	.nv.info._ZN17fastertransformer16paddingEmbeddingI6__halfEEvPT_S3_PKS2_S5_lll,"",@"SHT_CUDA_INFO"
	.sectionflags	@""
	.align	4


	//----- nvinfo : EIATTR_CUDA_API_VERSION
	.align		4
        /*0000*/ 	.byte	0x04, 0x37
        /*0002*/ 	.short	(.L_230 - .L_229)
.L_229:
        /*0004*/ 	.word	0x00000082


	//----- nvinfo : EIATTR_KPARAM_INFO
	.align		4
.L_230:
        /*0008*/ 	.byte	0x04, 0x17
        /*000a*/ 	.short	(.L_232 - .L_231)
.L_231:
        /*000c*/ 	.word	0x00000000
        /*0010*/ 	.short	0x0006
        /*0012*/ 	.short	0x0030
        /*0014*/ 	.byte	0x00, 0xf0, 0x21, 0x00


	//----- nvinfo : EIATTR_KPARAM_INFO
	.align		4
.L_232:
        /*0018*/ 	.byte	0x04, 0x17
        /*001a*/ 	.short	(.L_234 - .L_233)
.L_233:
        /*001c*/ 	.word	0x00000000
        /*0020*/ 	.short	0x0005
        /*0022*/ 	.short	0x0028
        /*0024*/ 	.byte	0x00, 0xf0, 0x21, 0x00


	//----- nvinfo : EIATTR_KPARAM_INFO
	.align		4
.L_234:
        /*0028*/ 	.byte	0x04, 0x17
        /*002a*/ 	.short	(.L_236 - .L_235)
.L_235:
        /*002c*/ 	.word	0x00000000
        /*0030*/ 	.short	0x0004
        /*0032*/ 	.short	0x0020
        /*0034*/ 	.byte	0x00, 0xf0, 0x21, 0x00


	//----- nvinfo : EIATTR_KPARAM_INFO
	.align		4
.L_236:
        /*0038*/ 	.byte	0x04, 0x17
        /*003a*/ 	.short	(.L_238 - .L_237)
.L_237:
        /*003c*/ 	.word	0x00000000
        /*0040*/ 	.short	0x0003
        /*0042*/ 	.short	0x0018
        /*0044*/ 	.byte	0x00, 0xf5, 0x21, 0x00


	//----- nvinfo : EIATTR_KPARAM_INFO
	.align		4
.L_238:
        /*0048*/ 	.byte	0x04, 0x17
        /*004a*/ 	.short	(.L_240 - .L_239)
.L_239:
        /*004c*/ 	.word	0x00000000
        /*0050*/ 	.short	0x0002
        /*0052*/ 	.short	0x0010
        /*0054*/ 	.byte	0x00, 0xf5, 0x21, 0x00


	//----- nvinfo : EIATTR_KPARAM_INFO
	.align		4
.L_240:
        /*0058*/ 	.byte	0x04, 0x17
        /*005a*/ 	.short	(.L_242 - .L_241)
.L_241:
        /*005c*/ 	.word	0x00000000
        /*0060*/ 	.short	0x0001
        /*0062*/ 	.short	0x0008
        /*0064*/ 	.byte	0x00, 0xf5, 0x21, 0x00


	//----- nvinfo : EIATTR_KPARAM_INFO
	.align		4
.L_242:
        /*0068*/ 	.byte	0x04, 0x17
        /*006a*/ 	.short	(.L_244 - .L_243)
.L_243:
        /*006c*/ 	.word	0x00000000
        /*0070*/ 	.short	0x0000
        /*0072*/ 	.short	0x0000
        /*0074*/ 	.byte	0x00, 0xf5, 0x21, 0x00


	//----- nvinfo : EIATTR_SPARSE_MMA_MASK
	.align		4
.L_244:
        /*0078*/ 	.byte	0x03, 0x50
        /*007a*/ 	.short	0x0000


	//----- nvinfo : EIATTR_MAXREG_COUNT
	.align		4
        /*007c*/ 	.byte	0x03, 0x1b
        /*007e*/ 	.short	0x00ff


	//----- nvinfo : EIATTR_MERCURY_ISA_VERSION
	.align		4
        /*0080*/ 	.byte	0x03, 0x5f
        /*0082*/ 	.short	0x0101


	//----- nvinfo : EIATTR_VRC_CTA_INIT_COUNT
	.align		4
        /*0084*/ 	.byte	0x02, 0x4a
	.zero		1
	.zero		1


	//----- nvinfo : EIATTR_EXIT_INSTR_OFFSETS
	.align		4
        /*0088*/ 	.byte	0x04, 0x1c
        /*008a*/ 	.short	(.L_246 - .L_245)


	//   ....[0]....
.L_245:
        /*008c*/ 	.word	0x00001680


	//   ....[1]....
        /*0090*/ 	.word	0x000017d0


	//----- nvinfo : EIATTR_CRS_STACK_SIZE
	.align		4
.L_246:
        /*0094*/ 	.byte	0x04, 0x1e
        /*0096*/ 	.short	(.L_248 - .L_247)
.L_247:
        /*0098*/ 	.word	0x00000000


	//----- nvinfo : EIATTR_CBANK_PARAM_SIZE
	.align		4
.L_248:
        /*009c*/ 	.byte	0x03, 0x19
        /*009e*/ 	.short	0x0038


	//----- nvinfo : EIATTR_PARAM_CBANK
	.align		4
        /*00a0*/ 	.byte	0x04, 0x0a
        /*00a2*/ 	.short	(.L_250 - .L_249)
	.align		4
.L_249:
        /*00a4*/ 	.word	index@(.nv.constant0._ZN17fastertransformer16paddingEmbeddingI6__halfEEvPT_S3_PKS2_S5_lll)
        /*00a8*/ 	.short	0x0380
        /*00aa*/ 	.short	0x0038


	//----- nvinfo : EIATTR_SW_WAR
	.align		4
.L_250:
        /*00ac*/ 	.byte	0x04, 0x36
        /*00ae*/ 	.short	(.L_252 - .L_251)
.L_251:
        /*00b0*/ 	.word	0x00000008
.L_252:


//--------------------- .nv.info._ZN17fastertransformer16paddingEmbeddingIfEEvPT_S2_PKS1_S4_lll --------------------------
	.section	.nv.info._ZN17fastertransformer16paddingEmbeddingIfEEvPT_S2_PKS1_S4_lll,"",@"SHT_CUDA_INFO"
	.sectionflags	@""
	.align	4


	//----- nvinfo : EIATTR_CUDA_API_VERSION
	.align		4
        /*0000*/ 	.byte	0x04, 0x37
        /*0002*/ 	.short	(.L_254 - .L_253)
.L_253:
        /*0004*/ 	.word	0x00000082


	//----- nvinfo : EIATTR_KPARAM_INFO
	.align		4
.L_254:
        /*0008*/ 	.byte	0x04, 0x17
        /*000a*/ 	.short	(.L_256 - .L_255)
.L_255:
        /*000c*/ 	.word	0x00000000
        /*0010*/ 	.short	0x0006
        /*0012*/ 	.short	0x0030
        /*0014*/ 	.byte	0x00, 0xf0, 0x21, 0x00


	//----- nvinfo : EIATTR_KPARAM_INFO
	.align		4
.L_256:
        /*0018*/ 	.byte	0x04, 0x17
        /*001a*/ 	.short	(.L_258 - .L_257)
.L_257:
        /*001c*/ 	.word	0x00000000
        /*0020*/ 	.short	0x0005
        /*0022*/ 	.short	0x0028
        /*0024*/ 	.byte	0x00, 0xf0, 0x21, 0x00


	//----- nvinfo : EIATTR_KPARAM_INFO
	.align		4
.L_258:
        /*0028*/ 	.byte	0x04, 0x17
        /*002a*/ 	.short	(.L_260 - .L_259)
.L_259:
        /*002c*/ 	.word	0x00000000
        /*0030*/ 	.short	0x0004
        /*0032*/ 	.short	0x0020
        /*0034*/ 	.byte	0x00, 0xf0, 0x21, 0x00


	//----- nvinfo : EIATTR_KPARAM_INFO
	.align		4
.L_260:
        /*0038*/ 	.byte	0x04, 0x17
        /*003a*/ 	.short	(.L_262 - .L_261)
.L_261:
        /*003c*/ 	.word	0x00000000
        /*0040*/ 	.short	0x0003
        /*0042*/ 	.short	0x0018
        /*0044*/ 	.byte	0x00, 0xf5, 0x21, 0x00


	//----- nvinfo : EIATTR_KPARAM_INFO
	.align		4
.L_262:
        /*0048*/ 	.byte	0x04, 0x17
        /*004a*/ 	.short	(.L_264 - .L_263)
.L_263:
        /*004c*/ 	.word	0x00000000
        /*0050*/ 	.short	0x0002
        /*0052*/ 	.short	0x0010
        /*0054*/ 	.byte	0x00, 0xf5, 0x21, 0x00


	//----- nvinfo : EIATTR_KPARAM_INFO
	.align		4
.L_264:
        /*0058*/ 	.byte	0x04, 0x17
        /*005a*/ 	.short	(.L_266 - .L_265)
.L_265:
        /*005c*/ 	.word	0x00000000
        /*0060*/ 	.short	0x0001
        /*0062*/ 	.short	0x0008
        /*0064*/ 	.byte	0x00, 0xf5, 0x21, 0x00


	//----- nvinfo : EIATTR_KPARAM_INFO
	.align		4
.L_266:
        /*0068*/ 	.byte	0x04, 0x17
        /*006a*/ 	.short	(.L_268 - .L_267)
.L_267:
        /*006c*/ 	.word	0x00000000
        /*0070*/ 	.short	0x0000
        /*0072*/ 	.short	0x0000
        /*0074*/ 	.byte	0x00, 0xf5, 0x21, 0x00


	//----- nvinfo : EIATTR_SPARSE_MMA_MASK
	.align		4
.L_268:
        /*0078*/ 	.byte	0x03, 0x50
        /*007a*/ 	.short	0x0000


	//----- nvinfo : EIATTR_MAXREG_COUNT
	.align		4
        /*007c*/ 	.byte	0x03, 0x1b
        /*007e*/ 	.short	0x00ff


	//----- nvinfo : EIATTR_MERCURY_ISA_VERSION
	.align		4
        /*0080*/ 	.byte	0x03, 0x5f
        /*0082*/ 	.short	0x0101


	//----- nvinfo : EIATTR_VRC_CTA_INIT_COUNT
	.align		4
        /*0084*/ 	.byte	0x02, 0x4a
	.zero		1
	.zero		1


	//----- nvinfo : EIATTR_EXIT_INSTR_OFFSETS
	.align		4
        /*0088*/ 	.byte	0x04, 0x1c
        /*008a*/ 	.short	(.L_270 - .L_269)


	//   ....[0]....
.L_269:
        /*008c*/ 	.word	0x00001680


	//   ....[1]....
        /*0090*/ 	.word	0x000017d0


	//----- nvinfo : EIATTR_CRS_STACK_SIZE
	.align		4
.L_270:
        /*0094*/ 	.byte	0x04, 0x1e
        /*0096*/ 	.short	(.L_272 - .L_271)
.L_271:
        /*0098*/ 	.word	0x00000000


	//----- nvinfo : EIATTR_CBANK_PARAM_SIZE
	.align		4
.L_272:
        /*009c*/ 	.byte	0x03, 0x19
        /*009e*/ 	.short	0x0038


	//----- nvinfo : EIATTR_PARAM_CBANK
	.align		4
        /*00a0*/ 	.byte	0x04, 0x0a
        /*00a2*/ 	.short	(.L_274 - .L_273)
	.align		4
.L_273:
        /*00a4*/ 	.word	index@(.nv.constant0._ZN17fastertransformer16paddingEmbeddingIfEEvPT_S2_PKS1_S4_lll)
        /*00a8*/ 	.short	0x0380
        /*00aa*/ 	.short	0x0038


	//----- nvinfo : EIATTR_SW_WAR
	.align		4
.L_274:
        /*00ac*/ 	.byte	0x04, 0x36
        /*00ae*/ 	.short	(.L_276 - .L_275)
.L_275:
        /*00b0*/ 	.word	0x00000008
.L_276:


//--------------------- .nv.info._ZN17fastertransformer15embeddingLookupI6__halfLi0EEEvPT_PKS2_PKiNS_18pPromptTuningParamIS2_EEiliiiiS2_ --------------------------
	.section	.nv.info._ZN17fastertransformer15embeddingLookupI6__halfLi0EEEvPT_PKS2_PKiNS_18pPromptTuningParamIS2_EEiliiiiS2_,"",@"SHT_CUDA_INFO"
	.sectionflags	@""
	.align	4


	//----- nvinfo : EIATTR_CUDA_API_VERSION
	.align		4
        /*0000*/ 	.byte	0x04, 0x37
        /*0002*/ 	.short	(.L_278 - .L_277)
.L_277:
        /*0004*/ 	.word	0x00000082


	//----- nvinfo : EIATTR_KPARAM_INFO
	.align		4
.L_278:
        /*0008*/ 	.byte	0x04, 0x17
        /*000a*/ 	.short	(.L_280 - .L_279)
.L_279:
        /*000c*/ 	.word	0x00000000
        /*0010*/ 	.short	0x000a
        /*0012*/ 	.short	0x0058
        /*0014*/ 	.byte	0x00, 0xf0, 0x09, 0x00


	//----- nvinfo : EIATTR_KPARAM_INFO
	.align		4
.L_280:
        /*0018*/ 	.byte	0x04, 0x17
        /*001a*/ 	.short	(.L_282 - .L_281)
.L_281:
        /*001c*/ 	.word	0x00000000
        /*0020*/ 	.short	0x0009
        /*0022*/ 	.short	0x0054
        /*0024*/ 	.byte	0x00, 0xf0, 0x11, 0x00


	//----- nvinfo : EIATTR_KPARAM_INFO
	.align		4
.L_282:
        /*0028*/ 	.byte	0x04, 0x17
        /*002a*/ 	.short	(.L_284 - .L_283)
.L_283:
        /*002c*/ 	.word	0x00000000
        /*0030*/ 	.short	0x0008
        /*0032*/ 	.short	0x0050
        /*0034*/ 	.byte	0x00, 0xf0, 0x11, 0x00


	//----- nvinfo : EIATTR_KPARAM_INFO
	.align		4
.L_284:
        /*0038*/ 	.byte	0x04, 0x17
        /*003a*/ 	.short	(.L_286 - .L_285)
.L_285:
        /*003c*/ 	.word	0x00000000
        /*0040*/ 	.short	0x0007
        /*0042*/ 	.short	0x004c
        /*0044*/ 	.byte	0x00, 0xf0, 0x11, 0x00


	//----- nvinfo : EIATTR_KPARAM_INFO
	.align		4
.L_286:
        /*0048*/ 	.byte	0x04, 0x17
        /*004a*/ 	.short	(.L_288 - .L_287)
.L_287:
        /*004c*/ 	.word	0x00000000
        /*0050*/ 	.short	0x0006
        /*0052*/ 	.short	0x0048
        /*0054*/ 	.byte	0x00, 0xf0, 0x11, 0x00


	//----- nvinfo : EIATTR_KPARAM_INFO
	.align		4
.L_288:
        /*0058*/ 	.byte	0x04, 0x17
        /*005a*/ 	.short	(.L_290 - .L_289)
.L_289:
        /*005c*/ 	.word	0x00000000
        /*0060*/ 	.short	0x0005
        /*0062*/ 	.short	0x0040
        /*0064*/ 	.byte	0x00, 0xf0, 0x21, 0x00


	//----- nvinfo : EIATTR_KPARAM_INFO
	.align		4
.L_290:
        /*0068*/ 	.byte	0x04, 0x17
        /*006a*/ 	.short	(.L_292 - .L_291)
.L_291:
        /*006c*/ 	.word	0x00000000
        /*0070*/ 	.short	0x0004
        /*0072*/ 	.short	0x0038
        /*0074*/ 	.byte	0x00, 0xf0, 0x11, 0x00


	//----- nvinfo : EIATTR_KPARAM_INFO
	.align		4
.L_292:
        /*0078*/ 	.byte	0x04, 0x17
        /*007a*/ 	.short	(.L_294 - .L_293)
.L_293:
        /*007c*/ 	.word	0x00000000
        /*0080*/ 	.short	0x0003
        /*0082*/ 	.short	0x0018
        /*0084*/ 	.byte	0x00, 0xf0, 0x81, 0x00


	//----- nvinfo : EIATTR_KPARAM_INFO
	.align		4
.L_294:
        /*0088*/ 	.byte	0x04, 0x17
        /*008a*/ 	.short	(.L_296 - .L_295)
.L_295:
        /*008c*/ 	.word	0x00000000
        /*0090*/ 	.short	0x0002
        /*0092*/ 	.short	0x0010
        /*0094*/ 	.byte	0x00, 0xf5, 0x21, 0x00


	//----- nvinfo : EIATTR_KPARAM_INFO
	.align		4
.L_296:
        /*0098*/ 	.byte	0x04, 0x17
        /*009a*/ 	.short	(.L_298 - .L_297)
.L_297:
        /*009c*/ 	.word	0x00000000
        /*00a0*/ 	.short	0x0001
        /*00a2*/ 	.short	0x0008
        /*00a4*/ 	.byte	0x00, 0xf5, 0x21, 0x00


	//----- nvinfo : EIATTR_KPARAM_INFO
	.align		4
.L_298:
        /*00a8*/ 	.byte	0x04, 0x17
        /*00aa*/ 	.short	(.L_300 - .L_299)
.L_299:
        /*00ac*/ 	.word	0x00000000
        /*00b0*/ 	.short	0x0000
        /*00b2*/ 	.short	0x0000
        /*00b4*/ 	.byte	0x00, 0xf5, 0x21, 0x00


	//----- nvinfo : EIATTR_SPARSE_MMA_MASK
	.align		4
.L_300:
        /*00b8*/ 	.byte	0x03, 0x50
        /*00ba*/ 	.short	0x0000


	//----- nvinfo : EIATTR_MAXREG_COUNT
	.align		4
        /*00bc*/ 	.byte	0x03, 0x1b
        /*00be*/ 	.short	0x00ff


	//----- nvinfo : EIATTR_MERCURY_ISA_VERSION
	.align		4
        /*00c0*/ 	.byte	0x03, 0x5f
        /*00c2*/ 	.short	0x0101


	//----- nvinfo : EIATTR_VRC_CTA_INIT_COUNT
	.align		4
        /*00c4*/ 	.byte	0x02, 0x4a
	.zero		1
	.zero		1


	//----- nvinfo : EIATTR_EXIT_INSTR_OFFSETS
	.align		4
        /*00c8*/ 	.byte	0x04, 0x1c
        /*00ca*/ 	.short	(.L_302 - .L_301)


	//   ....[0]....
.L_301:
        /*00cc*/ 	.word	0x000000e0


	//   ....[1]....
        /*00d0*/ 	.word	0x00000950


	//   ....[2]....
        /*00d4*/ 	.word	0x00001640


	//   ....[3]....
        /*00d8*/ 	.word	0x00001e70


	//   ....[4]....
        /*00dc*/ 	.word	0x00002be0


	//----- nvinfo : EIATTR_CRS_STACK_SIZE
	.align		4
.L_302:
        /*00e0*/ 	.byte	0x04, 0x1e
        /*00e2*/ 	.short	(.L_304 - .L_303)
.L_303:
        /*00e4*/ 	.word	0x00000000


	//----- nvinfo : EIATTR_CBANK_PARAM_SIZE
	.align		4
.L_304:
        /*00e8*/ 	.byte	0x03, 0x19
        /*00ea*/ 	.short	0x005a


	//----- nvinfo : EIATTR_PARAM_CBANK
	.align		4
        /*00ec*/ 	.byte	0x04, 0x0a
        /*00ee*/ 	.short	(.L_306 - .L_305)
	.align		4
.L_305:
        /*00f0*/ 	.word	index@(.nv.constant0._ZN17fastertransformer15embeddingLookupI6__halfLi0EEEvPT_PKS2_PKiNS_18pPromptTuningParamIS2_EEiliiiiS2_)
        /*00f4*/ 	.short	0x0380
        /*00f6*/ 	.short	0x005a


	//----- nvinfo : EIATTR_SW_WAR
	.align		4
.L_306:
        /*00f8*/ 	.byte	0x04, 0x36
        /*00fa*/ 	.short	(.L_308 - .L_307)
.L_307:
        /*00fc*/ 	.word	0x00000008
.L_308:


//--------------------- .nv.info._ZN17fastertransformer15embeddingLookupI6__halfLi1EEEvPT_PKS2_PKiNS_18pPromptTuningParamIS2_EEiliiiiS2_ --------------------------
	.section	.nv.info._ZN17fastertransformer15embeddingLookupI6__halfLi1EEEvPT_PKS2_PKiNS_18pPromptTuningParamIS2_EEiliiiiS2_,"",@"SHT_CUDA_INFO"
	.sectionflags	@""
	.align	4


	//----- nvinfo : EIATTR_CUDA_API_VERSION
	.align		4
        /*0000*/ 	.byte	0x04, 0x37
        /*0002*/ 	.short	(.L_310 - .L_309)
.L_309:
        /*0004*/ 	.word	0x00000082


	//----- nvinfo : EIATTR_KPARAM_INFO
	.align		4
.L_310:
        /*0008*/ 	.byte	0x04, 0x17
        /*000a*/ 	.short	(.L_312 - .L_311)
.L_311:
        /*000c*/ 	.word	0x00000000
        /*0010*/ 	.short	0x000a
        /*0012*/ 	.short	0x0058
        /*0014*/ 	.byte	0x00, 0xf0, 0x09, 0x00


	//----- nvinfo : EIATTR_KPARAM_INFO
	.align		4
.L_312:
        /*0018*/ 	.byte	0x04, 0x17
        /*001a*/ 	.short	(.L_314 - .L_313)
.L_313:
        /*001c*/ 	.word	0x00000000
        /*0020*/ 	.short	0x0009
        /*0022*/ 	.short	0x0054
        /*0024*/ 	.byte	0x00, 0xf0, 0x11, 0x00


	//----- nvinfo : EIATTR_KPARAM_INFO
	.align		4
.L_314:
        /*0028*/ 	.byte	0x04, 0x17
        /*002a*/ 	.short	(.L_316 - .L_315)
.L_315:
        /*002c*/ 	.word	0x00000000
        /*0030*/ 	.short	0x0008
        /*0032*/ 	.short	0x0050
        /*0034*/ 	.byte	0x00, 0xf0, 0x11, 0x00


	//----- nvinfo : EIATTR_KPARAM_INFO
	.align		4
.L_316:
        /*0038*/ 	.byte	0x04, 0x17
        /*003a*/ 	.short	(.L_318 - .L_317)
.L_317:
        /*003c*/ 	.word	0x00000000
        /*0040*/ 	.short	0x0007
        /*0042*/ 	.short	0x004c
        /*0044*/ 	.byte	0x00, 0xf0, 0x11, 0x00


	//----- nvinfo : EIATTR_KPARAM_INFO
	.align		4
.L_318:
        /*0048*/ 	.byte	0x04, 0x17
        /*004a*/ 	.short	(.L_320 - .L_319)
.L_319:
        /*004c*/ 	.word	0x00000000
        /*0050*/ 	.short	0x0006
        /*0052*/ 	.short	0x0048
        /*0054*/ 	.byte	0x00, 0xf0, 0x11, 0x00


	//----- nvinfo : EIATTR_KPARAM_INFO
	.align		4
.L_320:
        /*0058*/ 	.byte	0x04, 0x17
        /*005a*/ 	.short	(.L_322 - .L_321)
.L_321:
        /*005c*/ 	.word	0x00000000
        /*0060*/ 	.short	0x0005
        /*0062*/ 	.short	0x0040
        /*0064*/ 	.byte	0x00, 0xf0, 0x21, 0x00


	//----- nvinfo : EIATTR_KPARAM_INFO
	.align		4
.L_322:
        /*0068*/ 	.byte	0x04, 0x17
        /*006a*/ 	.short	(.L_324 - .L_323)
.L_323:
        /*006c*/ 	.word	0x00000000
        /*0070*/ 	.short	0x0004
        /*0072*/ 	.short	0x0038
        /*0074*/ 	.byte	0x00, 0xf0, 0x11, 0x00


	//----- nvinfo : EIATTR_KPARAM_INFO
	.align		4
.L_324:
        /*0078*/ 	.byte	0x04, 0x17
        /*007a*/ 	.short	(.L_326 - .L_325)
.L_325:
        /*007c*/ 	.word	0x00000000
        /*0080*/ 	.short	0x0003
        /*0082*/ 	.short	0x0018
        /*0084*/ 	.byte	0x00, 0xf0, 0x81, 0x00


	//----- nvinfo : EIATTR_KPARAM_INFO
	.align		4
.L_326:
        /*0088*/ 	.byte	0x04, 0x17
        /*008a*/ 	.short	(.L_328 - .L_327)
.L_327:
        /*008c*/ 	.word	0x00000000
        /*0090*/ 	.short	0x0002
        /*0092*/ 	.short	0x0010
        /*0094*/ 	.byte	0x00, 0xf5, 0x21, 0x00


	//----- nvinfo : EIATTR_KPARAM_INFO
	.align		4
.L_328:
        /*0098*/ 	.byte	0x04, 0x17
        /*009a*/ 	.short	(.L_330 - .L_329)
.L_329:
        /*009c*/ 	.word	0x00000000
        /*00a0*/ 	.short	0x0001
        /*00a2*/ 	.short	0x0008
        /*00a4*/ 	.byte	0x00, 0xf5, 0x21, 0x00


	//----- nvinfo : EIATTR_KPARAM_INFO
	.align		4
.L_330:
        /*00a8*/ 	.byte	0x04, 0x17
        /*00aa*/ 	.short	(.L_332 - .L_331)
.L_331:
        /*00ac*/ 	.word	0x00000000
        /*00b0*/ 	.short	0x0000
        /*00b2*/ 	.short	0x0000
        /*00b4*/ 	.byte	0x00, 0xf5, 0x21, 0x00


	//----- nvinfo : EIATTR_SPARSE_MMA_MASK
	.align		4
.L_332:
        /*00b8*/ 	.byte	0x03, 0x50
        /*00ba*/ 	.short	0x0000


	//----- nvinfo : EIATTR_MAXREG_COUNT
	.align		4
        /*00bc*/ 	.byte	0x03, 0x1b
        /*00be*/ 	.short	0x00ff


	//----- nvinfo : EIATTR_MERCURY_ISA_VERSION
	.align		4
        /*00c0*/ 	.byte	0x03, 0x5f
        /*00c2*/ 	.short	0x0101


	//----- nvinfo : EIATTR_VRC_CTA_INIT_COUNT
	.align		4
        /*00c4*/ 	.byte	0x02, 0x4a
	.zero		1
	.zero		1


	//----- nvinfo : EIATTR_EXIT_INSTR_OFFSETS
	.align		4
        /*00c8*/ 	.byte	0x04, 0x1c
        /*00ca*/ 	.short	(.L_334 - .L_333)


	//   ....[0]....
.L_333:
        /*00cc*/ 	.word	0x000000e0


	//   ....[1]....
        /*00d0*/ 	.word	0x00000c10


	//   ....[2]....
        /*00d4*/ 	.word	0x000022b0


	//   ....[3]....
        /*00d8*/ 	.word	0x00002da0


	//   ....[4]....
        /*00dc*/ 	.word	0x000044c0


	//----- nvinfo : EIATTR_CRS_STACK_SIZE
	.align		4
.L_334:
        /*00e0*/ 	.byte	0x04, 0x1e
        /*00e2*/ 	.short	(.L_336 - .L_335)
.L_335:
        /*00e4*/ 	.word	0x00000000


	//----- nvinfo : EIATTR_CBANK_PARAM_SIZE
	.align		4
.L_336:
        /*00e8*/ 	.byte	0x03, 0x19
        /*00ea*/ 	.short	0x005a


	//----- nvinfo : EIATTR_PARAM_CBANK
	.align		4
        /*00ec*/ 	.byte	0x04, 0x0a
        /*00ee*/ 	.short	(.L_338 - .L_337)
	.align		4
.L_337:
        /*00f0*/ 	.word	index@(.nv.constant0._ZN17fastertransformer15embeddingLookupI6__halfLi1EEEvPT_PKS2_PKiNS_18pPromptTuningParamIS2_EEiliiiiS2_)
        /*00f4*/ 	.short	0x0380
        /*00f6*/ 	.short	0x005a


	//----- nvinfo : EIATTR_SW_WAR
	.align		4
.L_338:
        /*00f8*/ 	.byte	0x04, 0x36
        /*00fa*/ 	.short	(.L_340 - .L_339)
.L_339:
        /*00fc*/ 	.word	0x00000008
.L_340:


//--------------------- .nv.info._ZN17fastertransformer15embeddingLookupI6__halfLi2EEEvPT_PKS2_PKiNS_18pPromptTuningParamIS2_EEiliiiiS2_ --------------------------
	.section	.nv.info._ZN17fastertransformer15embeddingLookupI6__halfLi2EEEvPT_PKS2_PKiNS_18pPromptTuningParamIS2_EEiliiiiS2_,"",@"SHT_CUDA_INFO"
	.sectionflags	@""
	.align	4


	//----- nvinfo : EIATTR_CUDA_API_VERSION
	.align		4
        /*0000*/ 	.byte	0x04, 0x37
        /*0002*/ 	.short	(.L_342 - .L_341)
.L_341:
        /*0004*/ 	.word	0x00000082


	//----- nvinfo : EIATTR_KPARAM_INFO
	.align		4
.L_342:
        /*0008*/ 	.byte	0x04, 0x17
        /*000a*/ 	.short	(.L_344 - .L_343)
.L_343:
        /*000c*/ 	.word	0x00000000
        /*0010*/ 	.short	0x000a
        /*0012*/ 	.short	0x0058
        /*0014*/ 	.byte	0x00, 0xf0, 0x09, 0x00


	//----- nvinfo : EIATTR_KPARAM_INFO
	.align		4
.L_344:
        /*0018*/ 	.byte	0x04, 0x17
        /*001a*/ 	.short	(.L_346 - .L_345)
.L_345:
        /*001c*/ 	.word	0x00000000
        /*0020*/ 	.short	0x0009
        /*0022*/ 	.short	0x0054
        /*0024*/ 	.byte	0x00, 0xf0, 0x11, 0x00


	//----- nvinfo : EIATTR_KPARAM_INFO
	.align		4
.L_346:
        /*0028*/ 	.byte	0x04, 0x17
        /*002a*/ 	.short	(.L_348 - .L_347)
.L_347:
        /*002c*/ 	.word	0x00000000
        /*0030*/ 	.short	0x0008
        /*0032*/ 	.short	0x0050
        /*0034*/ 	.byte	0x00, 0xf0, 0x11, 0x00


	//----- nvinfo : EIATTR_KPARAM_INFO
	.align		4
.L_348:
        /*0038*/ 	.byte	0x04, 0x17
        /*003a*/ 	.short	(.L_350 - .L_349)
.L_349:
        /*003c*/ 	.word	0x00000000
        /*0040*/ 	.short	0x0007
        /*0042*/ 	.short	0x004c
        /*0044*/ 	.byte	0x00, 0xf0, 0x11, 0x00


	//----- nvinfo : EIATTR_KPARAM_INFO
	.align		4
.L_350:
        /*0048*/ 	.byte	0x04, 0x17
        /*004a*/ 	.short	(.L_352 - .L_351)
.L_351:
        /*004c*/ 	.word	0x00000000
        /*0050*/ 	.short	0x0006
        /*0052*/ 	.short	0x0048
        /*0054*/ 	.byte	0x00, 0xf0, 0x11, 0x00


	//----- nvinfo : EIATTR_KPARAM_INFO
	.align		4
.L_352:
        /*0058*/ 	.byte	0x04, 0x17
        /*005a*/ 	.short	(.L_354 - .L_353)
.L_353:
        /*005c*/ 	.word	0x00000000
        /*0060*/ 	.short	0x0005
        /*0062*/ 	.short	0x0040
        /*0064*/ 	.byte	0x00, 0xf0, 0x21, 0x00


	//----- nvinfo : EIATTR_KPARAM_INFO
	.align		4
.L_354:
        /*0068*/ 	.byte	0x04, 0x17
        /*006a*/ 	.short	(.L_356 - .L_355)
.L_355:
        /*006c*/ 	.word	0x00000000
        /*0070*/ 	.short	0x0004
        /*0072*/ 	.short	0x0038
        /*0074*/ 	.byte	0x00, 0xf0, 0x11, 0x00


	//----- nvinfo : EIATTR_KPARAM_INFO
	.align		4
.L_356:
        /*0078*/ 	.byte	0x04, 0x17
        /*007a*/ 	.short	(.L_358 - .L_357)
.L_357:
        /*007c*/ 	.word	0x00000000
        /*0080*/ 	.short	0x0003
        /*0082*/ 	.short	0x0018
        /*0084*/ 	.byte	0x00, 0xf0, 0x81, 0x00


	//----- nvinfo : EIATTR_KPARAM_INFO
	.align		4
.L_358:
        /*0088*/ 	.byte	0x04, 0x17
        /*008a*/ 	.short	(.L_360 - .L_359)
.L_359:
        /*008c*/ 	.word	0x00000000
        /*0090*/ 	.short	0x0002
        /*0092*/ 	.short	0x0010
        /*0094*/ 	.byte	0x00, 0xf5, 0x21, 0x00


	//----- nvinfo : EIATTR_KPARAM_INFO
	.align		4
.L_360:
        /*0098*/ 	.byte	0x04, 0x17
        /*009a*/ 	.short	(.L_362 - .L_361)
.L_361:
        /*009c*/ 	.word	0x00000000
        /*00a0*/ 	.short	0x0001
        /*00a2*/ 	.short	0x0008
        /*00a4*/ 	.byte	0x00, 0xf5, 0x21, 0x00


	//----- nvinfo : EIATTR_KPARAM_INFO
	.align		4
.L_362:
        /*00a8*/ 	.byte	0x04, 0x17
        /*00aa*/ 	.short	(.L_364 - .L_363)
.L_363:
        /*00ac*/ 	.word	0x00000000
        /*00b0*/ 	.short	0x0000
        /*00b2*/ 	.short	0x0000
        /*00b4*/ 	.byte	0x00, 0xf5, 0x21, 0x00


	//----- nvinfo : EIATTR_SPARSE_MMA_MASK
	.align		4
.L_364:
        /*00b8*/ 	.byte	0x03, 0x50
        /*00ba*/ 	.short	0x0000


	//----- nvinfo : EIATTR_MAXREG_COUNT
	.align		4
        /*00bc*/ 	.byte	0x03, 0x1b
        /*00be*/ 	.short	0x00ff


	//----- nvinfo : EIATTR_MERCURY_ISA_VERSION
	.align		4
        /*00c0*/ 	.byte	0x03, 0x5f
        /*00c2*/ 	.short	0x0101


	//----- nvinfo : EIATTR_VRC_CTA_INIT_COUNT
	.align		4
        /*00c4*/ 	.byte	0x02, 0x4a
	.zero		1
	.zero		1


	//----- nvinfo : EIATTR_EXIT_INSTR_OFFSETS
	.align		4
        /*00c8*/ 	.byte	0x04, 0x1c
        /*00ca*/ 	.short	(.L_366 - .L_365)


	//   ....[0]....
.L_365:
        /*00cc*/ 	.word	0x000000e0


	//   ....[1]....
        /*00d0*/ 	.word	0x00000c60


	//   ....[2]....
        /*00d4*/ 	.word	0x000023c0


	//   ....[3]....
        /*00d8*/ 	.word	0x00002f00


	//   ....[4]....
        /*00dc*/ 	.word	0x00004750


	//----- nvinfo : EIATTR_CRS_STACK_SIZE
	.align		4
.L_366:
        /*00e0*/ 	.byte	0x04, 0x1e
        /*00e2*/ 	.short	(.L_368 - .L_367)
.L_367:
        /*00e4*/ 	.word	0x00000000


	//----- nvinfo : EIATTR_CBANK_PARAM_SIZE
	.align		4
.L_368:
        /*00e8*/ 	.byte	0x03, 0x19
        /*00ea*/ 	.short	0x005a


	//----- nvinfo : EIATTR_PARAM_CBANK
	.align		4
        /*00ec*/ 	.byte	0x04, 0x0a
        /*00ee*/ 	.short	(.L_370 - .L_369)
	.align		4
.L_369:
        /*00f0*/ 	.word	index@(.nv.constant0._ZN17fastertransformer15embeddingLookupI6__halfLi2EEEvPT_PKS2_PKiNS_18pPromptTuningParamIS2_EEiliiiiS2_)
        /*00f4*/ 	.short	0x0380
        /*00f6*/ 	.short	0x005a


	//----- nvinfo : EIATTR_SW_WAR
	.align		4
.L_370:
        /*00f8*/ 	.byte	0x04, 0x36
        /*00fa*/ 	.short	(.L_372 - .L_371)
.L_371:
        /*00fc*/ 	.word	0x00000008
.L_372:


//--------------------- .nv.info._ZN17fastertransformer26embeddingLookupPosEncodingI6__halfEEvPT_PKS2_S5_PKiS7_S7_iliiiiS2_ --------------------------
	.section	.nv.info._ZN17fastertransformer26embeddingLookupPosEncodingI6__halfEEvPT_PKS2_S5_PKiS7_S7_iliiiiS2_,"",@"SHT_CUDA_INFO"
	.sectionflags	@""
	.align	4


	//----- nvinfo : EIATTR_CUDA_API_VERSION
	.align		4
        /*0000*/ 	.byte	0x04, 0x37
        /*0002*/ 	.short	(.L_374 - .L_373)
.L_373:
        /*0004*/ 	.word	0x00000082


	//----- nvinfo : EIATTR_KPARAM_INFO
	.align		4
.L_374:
        /*0008*/ 	.byte	0x04, 0x17
        /*000a*/ 	.short	(.L_376 - .L_375)
.L_375:
        /*000c*/ 	.word	0x00000000
        /*0010*/ 	.short	0x000c
        /*0012*/ 	.short	0x0050
        /*0014*/ 	.byte	0x00, 0xf0, 0x09, 0x00


	//----- nvinfo : EIATTR_KPARAM_INFO
	.align		4
.L_376:
        /*0018*/ 	.byte	0x04, 0x17
        /*001a*/ 	.short	(.L_378 - .L_377)
.L_377:
        /*001c*/ 	.word	0x00000000
        /*0020*/ 	.short	0x000b
        /*0022*/ 	.short	0x004c
        /*0024*/ 	.byte	0x00, 0xf0, 0x11, 0x00


	//----- nvinfo : EIATTR_KPARAM_INFO
	.align		4
.L_378:
        /*0028*/ 	.byte	0x04, 0x17
        /*002a*/ 	.short	(.L_380 - .L_379)
.L_379:
        /*002c*/ 	.word	0x00000000
        /*0030*/ 	.short	0x000a
        /*0032*/ 	.short	0x0048
        /*0034*/ 	.byte	0x00, 0xf0, 0x11, 0x00


	//----- nvinfo : EIATTR_KPARAM_INFO
	.align		4
.L_380:
        /*0038*/ 	.byte	0x04, 0x17
        /*003a*/ 	.short	(.L_382 - .L_381)
.L_381:
        /*003c*/ 	.word	0x00000000
        /*0040*/ 	.short	0x0009
        /*0042*/ 	.short	0x0044
        /*0044*/ 	.byte	0x00, 0xf0, 0x11, 0x00


	//----- nvinfo : EIATTR_KPARAM_INFO
	.align		4
.L_382:
        /*0048*/ 	.byte	0x04, 0x17
        /*004a*/ 	.short	(.L_384 - .L_383)
.L_383:
        /*004c*/ 	.word	0x00000000
        /*0050*/ 	.short	0x0008
        /*0052*/ 	.short	0x0040
        /*0054*/ 	.byte	0x00, 0xf0, 0x11, 0x00


	//----- nvinfo : EIATTR_KPARAM_INFO
	.align		4
.L_384:
        /*0058*/ 	.byte	0x04, 0x17
        /*005a*/ 	.short	(.L_386 - .L_385)
.L_385:
        /*005c*/ 	.word	0x00000000
        /*0060*/ 	.short	0x0007
        /*0062*/ 	.short	0x0038
        /*0064*/ 	.byte	0x00, 0xf0, 0x21, 0x00


	//----- nvinfo : EIATTR_KPARAM_INFO
	.align		4
.L_386:
        /*0068*/ 	.byte	0x04, 0x17
        /*006a*/ 	.short	(.L_388 - .L_387)
.L_387:
        /*006c*/ 	.word	0x00000000
        /*0070*/ 	.short	0x0006
        /*0072*/ 	.short	0x0030
        /*0074*/ 	.byte	0x00, 0xf0, 0x11, 0x00


	//----- nvinfo : EIATTR_KPARAM_INFO
	.align		4
.L_388:
        /*0078*/ 	.byte	0x04, 0x17
        /*007a*/ 	.short	(.L_390 - .L_389)
.L_389:
        /*007c*/ 	.word	0x00000000
        /*0080*/ 	.short	0x0005
        /*0082*/ 	.short	0x0028
        /*0084*/ 	.byte	0x00, 0xf5, 0x21, 0x00


	//----- nvinfo : EIATTR_KPARAM_INFO
	.align		4
.L_390:
        /*0088*/ 	.byte	0x04, 0x17
        /*008a*/ 	.short	(.L_392 - .L_391)
.L_391:
        /*008c*/ 	.word	0x00000000
        /*0090*/ 	.short	0x0004
        /*0092*/ 	.short	0x0020
        /*0094*/ 	.byte	0x00, 0xf5, 0x21, 0x00


	//----- nvinfo : EIATTR_KPARAM_INFO
	.align		4
.L_392:
        /*0098*/ 	.byte	0x04, 0x17
        /*009a*/ 	.short	(.L_394 - .L_393)
.L_393:
        /*009c*/ 	.word	0x00000000
        /*00a0*/ 	.short	0x0003
        /*00a2*/ 	.short	0x0018
        /*00a4*/ 	.byte	0x00, 0xf5, 0x21, 0x00


	//----- nvinfo : EIATTR_KPARAM_INFO
	.align		4
.L_394:
        /*00a8*/ 	.byte	0x04, 0x17
        /*00aa*/ 	.short	(.L_396 - .L_395)
.L_395:
        /*00ac*/ 	.word	0x00000000
        /*00b0*/ 	.short	0x0002
        /*00b2*/ 	.short	0x0010
        /*00b4*/ 	.byte	0x00, 0xf5, 0x21, 0x00


	//----- nvinfo : EIATTR_KPARAM_INFO
	.align		4
.L_396:
        /*00b8*/ 	.byte	0x04, 0x17
        /*00ba*/ 	.short	(.L_398 - .L_397)
.L_397:
        /*00bc*/ 	.word	0x00000000
        /*00c0*/ 	.short	0x0001
        /*00c2*/ 	.short	0x0008
        /*00c4*/ 	.byte	0x00, 0xf5, 0x21, 0x00


	//----- nvinfo : EIATTR_KPARAM_INFO
	.align		4
.L_398:
        /*00c8*/ 	.byte	0x04, 0x17
        /*00ca*/ 	.short	(.L_400 - .L_399)
.L_399:
        /*00cc*/ 	.word	0x00000000
        /*00d0*/ 	.short	0x0000
        /*00d2*/ 	.short	0x0000
        /*00d4*/ 	.byte	0x00, 0xf5, 0x21, 0x00


	//----- nvinfo : EIATTR_SPARSE_MMA_MASK
	.align		4
.L_400:
        /*00d8*/ 	.byte	0x03, 0x50
        /*00da*/ 	.short	0x0000


	//----- nvinfo : EIATTR_MAXREG_COUNT
	.align		4
        /*00dc*/ 	.byte	0x03, 0x1b
        /*00de*/ 	.short	0x00ff


	//----- nvinfo : EIATTR_MERCURY_ISA_VERSION
	.align		4
        /*00e0*/ 	.byte	0x03, 0x5f
        /*00e2*/ 	.short	0x0101


	//----- nvinfo : EIATTR_VRC_CTA_INIT_COUNT
	.align		4
        /*00e4*/ 	.byte	0x02, 0x4a
	.zero		1
	.zero		1


	//----- nvinfo : EIATTR_EXIT_INSTR_OFFSETS
	.align		4
        /*00e8*/ 	.byte	0x04, 0x1c
        /*00ea*/ 	.short	(.L_402 - .L_401)


	//   ....[0]....
.L_401:
        /*00ec*/ 	.word	0x000000e0


	//   ....[1]....
        /*00f0*/ 	.word	0x00000a30


	//   ....[2]....
        /*00f4*/ 	.word	0x00001870


	//   ....[3]....
        /*00f8*/ 	.word	0x00002130


	//   ....[4]....
        /*00fc*/ 	.word	0x000030c0


	//   ....[5]....
        /*0100*/ 	.word	0x00003980


	//   ....[6]....
        /*0104*/ 	.word	0x00004910


	//----- nvinfo : EIATTR_CRS_STACK_SIZE
	.align		4
.L_402:
        /*0108*/ 	.byte	0x04, 0x1e
        /*010a*/ 	.short	(.L_404 - .L_403)
.L_403:
        /*010c*/ 	.word	0x00000000


	//----- nvinfo : EIATTR_CBANK_PARAM_SIZE
	.align		4
.L_404:
        /*0110*/ 	.byte	0x03, 0x19
        /*0112*/ 	.short	0x0052


	//----- nvinfo : EIATTR_PARAM_CBANK
	.align		4
        /*0114*/ 	.byte	0x04, 0x0a
        /*0116*/ 	.short	(.L_406 - .L_405)
	.align		4
.L_405:
        /*0118*/ 	.word	index@(.nv.constant0._ZN17fastertransformer26embeddingLookupPosEncodingI6__halfEEvPT_PKS2_S5_PKiS7_S7_iliiiiS2_)
        /*011c*/ 	.short	0x0380
        /*011e*/ 	.short	0x0052


	//----- nvinfo : EIATTR_SW_WAR
	.align		4
.L_406:
        /*0120*/ 	.byte	0x04, 0x36
        /*0122*/ 	.short	(.L_408 - .L_407)
.L_407:
        /*0124*/ 	.word	0x00000008
.L_408:


//--------------------- .nv.info._ZN17fastertransformer15embeddingLookupIfLi0EEEvPT_PKS1_PKiNS_18pPromptTuningParamIS1_EEiliiiiS1_ --------------------------
	.section	.nv.info._ZN17fastertransformer15embeddingLookupIfLi0EEEvPT_PKS1_PKiNS_18pPromptTuningParamIS1_EEiliiiiS1_,"",@"SHT_CUDA_INFO"
	.sectionflags	@""
	.align	4


	//----- nvinfo : EIATTR_CUDA_API_VERSION
	.align		4
        /*0000*/ 	.byte	0x04, 0x37
        /*0002*/ 	.short	(.L_410 - .L_409)
.L_409:
        /*0004*/ 	.word	0x00000082


	//----- nvinfo : EIATTR_KPARAM_INFO
	.align		4
.L_410:
        /*0008*/ 	.byte	0x04, 0x17
        /*000a*/ 	.short	(.L_412 - .L_411)
.L_411:
        /*000c*/ 	.word	0x00000000
        /*0010*/ 	.short	0x000a
        /*0012*/ 	.short	0x0058
        /*0014*/ 	.byte	0x00, 0xf0, 0x11, 0x00


	//----- nvinfo : EIATTR_KPARAM_INFO
	.align		4
.L_412:
        /*0018*/ 	.byte	0x04, 0x17
        /*001a*/ 	.short	(.L_414 - .L_413)
.L_413:
        /*001c*/ 	.word	0x00000000
        /*0020*/ 	.short	0x0009
        /*0022*/ 	.short	0x0054
        /*0024*/ 	.byte	0x00, 0xf0, 0x11, 0x00


	//----- nvinfo : EIATTR_KPARAM_INFO
	.align		4
.L_414:
        /*0028*/ 	.byte	0x04, 0x17
        /*002a*/ 	.short	(.L_416 - .L_415)
.L_415:
        /*002c*/ 	.word	0x00000000
        /*0030*/ 	.short	0x0008
        /*0032*/ 	.short	0x0050
        /*0034*/ 	.byte	0x00, 0xf0, 0x11, 0x00


	//----- nvinfo : EIATTR_KPARAM_INFO
	.align		4
.L_416:
        /*0038*/ 	.byte	0x04, 0x17
        /*003a*/ 	.short	(.L_418 - .L_417)
.L_417:
        /*003c*/ 	.word	0x00000000
        /*0040*/ 	.short	0x0007
        /*0042*/ 	.short	0x004c
        /*0044*/ 	.byte	0x00, 0xf0, 0x11, 0x00


	//----- nvinfo : EIATTR_KPARAM_INFO
	.align		4
.L_418:
        /*0048*/ 	.byte	0x04, 0x17
        /*004a*/ 	.short	(.L_420 - .L_419)
.L_419:
        /*004c*/ 	.word	0x00000000
        /*0050*/ 	.short	0x0006
        /*0052*/ 	.short	0x0048
        /*0054*/ 	.byte	0x00, 0xf0, 0x11, 0x00


	//----- nvinfo : EIATTR_KPARAM_INFO
	.align		4
.L_420:
        /*0058*/ 	.byte	0x04, 0x17
        /*005a*/ 	.short	(.L_422 - .L_421)
.L_421:
        /*005c*/ 	.word	0x00000000
        /*0060*/ 	.short	0x0005
        /*0062*/ 	.short	0x0040
        /*0064*/ 	.byte	0x00, 0xf0, 0x21, 0x00


	//----- nvinfo : EIATTR_KPARAM_INFO
	.align		4
.L_422:
        /*0068*/ 	.byte	0x04, 0x17
        /*006a*/ 	.short	(.L_424 - .L_423)
.L_423:
        /*006c*/ 	.word	0x00000000
        /*0070*/ 	.short	0x0004
        /*0072*/ 	.short	0x0038
        /*0074*/ 	.byte	0x00, 0xf0, 0x11, 0x00


	//----- nvinfo : EIATTR_KPARAM_INFO
	.align		4
.L_424:
        /*0078*/ 	.byte	0x04, 0x17
        /*007a*/ 	.short	(.L_426 - .L_425)
.L_425:
        /*007c*/ 	.word	0x00000000
        /*0080*/ 	.short	0x0003
        /*0082*/ 	.short	0x0018
        /*0084*/ 	.byte	0x00, 0xf0, 0x81, 0x00


	//----- nvinfo : EIATTR_KPARAM_INFO
	.align		4
.L_426:
        /*0088*/ 	.byte	0x04, 0x17
        /*008a*/ 	.short	(.L_428 - .L_427)
.L_427:
        /*008c*/ 	.word	0x00000000
        /*0090*/ 	.short	0x0002
        /*0092*/ 	.short	0x0010
        /*0094*/ 	.byte	0x00, 0xf5, 0x21, 0x00


	//----- nvinfo : EIATTR_KPARAM_INFO
	.align		4
.L_428:
        /*0098*/ 	.byte	0x04, 0x17
        /*009a*/ 	.short	(.L_430 - .L_429)
.L_429:
        /*009c*/ 	.word	0x00000000
        /*00a0*/ 	.short	0x0001
        /*00a2*/ 	.short	0x0008
        /*00a4*/ 	.byte	0x00, 0xf5, 0x21, 0x00


	//----- nvinfo : EIATTR_KPARAM_INFO
	.align		4
.L_430:
        /*00a8*/ 	.byte	0x04, 0x17
        /*00aa*/ 	.short	(.L_432 - .L_431)
.L_431:
        /*00ac*/ 	.word	0x00000000
        /*00b0*/ 	.short	0x0000
        /*00b2*/ 	.short	0x0000
        /*00b4*/ 	.byte	0x00, 0xf5, 0x21, 0x00


	//----- nvinfo : EIATTR_SPARSE_MMA_MASK
	.align		4
.L_432:
        /*00b8*/ 	.byte	0x03, 0x50
        /*00ba*/ 	.short	0x0000


	//----- nvinfo : EIATTR_MAXREG_COUNT
	.align		4
        /*00bc*/ 	.byte	0x03, 0x1b
        /*00be*/ 	.short	0x00ff


	//----- nvinfo : EIATTR_MERCURY_ISA_VERSION
	.align		4
        /*00c0*/ 	.byte	0x03, 0x5f
        /*00c2*/ 	.short	0x0101


	//----- nvinfo : EIATTR_VRC_CTA_INIT_COUNT
	.align		4
        /*00c4*/ 	.byte	0x02, 0x4a
	.zero		1
	.zero		1


	//----- nvinfo : EIATTR_EXIT_INSTR_OFFSETS
	.align		4
        /*00c8*/ 	.byte	0x04, 0x1c
        /*00ca*/ 	.short	(.L_434 - .L_433)


	//   ....[0]....
.L_433:
        /*00cc*/ 	.word	0x000000e0


	//   ....[1]....
        /*00d0*/ 	.word	0x00000950


	//   ....[2]....
        /*00d4*/ 	.word	0x00001620


	//   ....[3]....
        /*00d8*/ 	.word	0x00001e50


	//   ....[4]....
        /*00dc*/ 	.word	0x00002ba0


	//----- nvinfo : EIATTR_CRS_STACK_SIZE
	.align		4
.L_434:
        /*00e0*/ 	.byte	0x04, 0x1e
        /*00e2*/ 	.short	(.L_436 - .L_435)
.L_435:
        /*00e4*/ 	.word	0x00000000


	//----- nvinfo : EIATTR_CBANK_PARAM_SIZE
	.align		4
.L_436:
        /*00e8*/ 	.byte	0x03, 0x19
        /*00ea*/ 	.short	0x005c


	//----- nvinfo : EIATTR_PARAM_CBANK
	.align		4
        /*00ec*/ 	.byte	0x04, 0x0a
        /*00ee*/ 	.short	(.L_438 - .L_437)
	.align		4
.L_437:
        /*00f0*/ 	.word	index@(.nv.constant0._ZN17fastertransformer15embeddingLookupIfLi0EEEvPT_PKS1_PKiNS_18pPromptTuningParamIS1_EEiliiiiS1_)
        /*00f4*/ 	.short	0x0380
        /*00f6*/ 	.short	0x005c


	//----- nvinfo : EIATTR_SW_WAR
	.align		4
.L_438:
        /*00f8*/ 	.byte	0x04, 0x36
        /*00fa*/ 	.short	(.L_440 - .L_439)
.L_439:
        /*00fc*/ 	.word	0x00000008
.L_440:


//--------------------- .nv.info._ZN17fastertransformer15embeddingLookupIfLi1EEEvPT_PKS1_PKiNS_18pPromptTuningParamIS1_EEiliiiiS1_ --------------------------
	.section	.nv.info._ZN17fastertransformer15embeddingLookupIfLi1EEEvPT_PKS1_PKiNS_18pPromptTuningParamIS1_EEiliiiiS1_,"",@"SHT_CUDA_INFO"
	.sectionflags	@""
	.align	4


	//----- nvinfo : EIATTR_CUDA_API_VERSION
	.align		4
        /*0000*/ 	.byte	0x04, 0x37
        /*0002*/ 	.short	(.L_442 - .L_441)
.L_441:
        /*0004*/ 	.word	0x00000082


	//----- nvinfo : EIATTR_KPARAM_INFO
	.align		4
.L_442:
        /*0008*/ 	.byte	0x04, 0x17
        /*000a*/ 	.short	(.L_444 - .L_443)
.L_443:
        /*000c*/ 	.word	0x00000000
        /*0010*/ 	.short	0x000a
        /*0012*/ 	.short	0x0058
        /*0014*/ 	.byte	0x00, 0xf0, 0x11, 0x00


	//----- nvinfo : EIATTR_KPARAM_INFO
	.align		4
.L_444:
        /*0018*/ 	.byte	0x04, 0x17
        /*001a*/ 	.short	(.L_446 - .L_445)
.L_445:
        /*001c*/ 	.word	0x00000000
        /*0020*/ 	.short	0x0009
        /*0022*/ 	.short	0x0054
        /*0024*/ 	.byte	0x00, 0xf0, 0x11, 0x00


	//----- nvinfo : EIATTR_KPARAM_INFO
	.align		4
.L_446:
        /*0028*/ 	.byte	0x04, 0x17
        /*002a*/ 	.short	(.L_448 - .L_447)
.L_447:
        /*002c*/ 	.word	0x00000000
        /*0030*/ 	.short	0x0008
        /*0032*/ 	.short	0x0050
        /*0034*/ 	.byte	0x00, 0xf0, 0x11, 0x00


	//----- nvinfo : EIATTR_KPARAM_INFO
	.align		4
.L_448:
        /*0038*/ 	.byte	0x04, 0x17
        /*003a*/ 	.short	(.L_450 - .L_449)
.L_449:
        /*003c*/ 	.word	0x00000000
        /*0040*/ 	.short	0x0007
        /*0042*/ 	.short	0x004c
        /*0044*/ 	.byte	0x00, 0xf0, 0x11, 0x00


	//----- nvinfo : EIATTR_KPARAM_INFO
	.align		4
.L_450:
        /*0048*/ 	.byte	0x04, 0x17
        /*004a*/ 	.short	(.L_452 - .L_451)
.L_451:
        /*004c*/ 	.word	0x00000000
        /*0050*/ 	.short	0x0006
        /*0052*/ 	.short	0x0048
        /*0054*/ 	.byte	0x00, 0xf0, 0x11, 0x00


	//----- nvinfo : EIATTR_KPARAM_INFO
	.align		4
.L_452:
        /*0058*/ 	.byte	0x04, 0x17
        /*005a*/ 	.short	(.L_454 - .L_453)
.L_453:
        /*005c*/ 	.word	0x00000000
        /*0060*/ 	.short	0x0005
        /*0062*/ 	.short	0x0040
        /*0064*/ 	.byte	0x00, 0xf0, 0x21, 0x00


	//----- nvinfo : EIATTR_KPARAM_INFO
	.align		4
.L_454:
        /*0068*/ 	.byte	0x04, 0x17
        /*006a*/ 	.short	(.L_456 - .L_455)
.L_455:
        /*006c*/ 	.word	0x00000000
        /*0070*/ 	.short	0x0004
        /*0072*/ 	.short	0x0038
        /*0074*/ 	.byte	0x00, 0xf0, 0x11, 0x00


	//----- nvinfo : EIATTR_KPARAM_INFO
	.align		4
.L_456:
        /*0078*/ 	.byte	0x04, 0x17
        /*007a*/ 	.short	(.L_458 - .L_457)
.L_457:
        /*007c*/ 	.word	0x00000000
        /*0080*/ 	.short	0x0003
        /*0082*/ 	.short	0x0018
        /*0084*/ 	.byte	0x00, 0xf0, 0x81, 0x00


	//----- nvinfo : EIATTR_KPARAM_INFO
	.align		4
.L_458:
        /*0088*/ 	.byte	0x04, 0x17
        /*008a*/ 	.short	(.L_460 - .L_459)
.L_459:
        /*008c*/ 	.word	0x00000000
        /*0090*/ 	.short	0x0002
        /*0092*/ 	.short	0x0010
        /*0094*/ 	.byte	0x00, 0xf5, 0x21, 0x00


	//----- nvinfo : EIATTR_KPARAM_INFO
	.align		4
.L_460:
        /*0098*/ 	.byte	0x04, 0x17
        /*009a*/ 	.short	(.L_462 - .L_461)
.L_461:
        /*009c*/ 	.word	0x00000000
        /*00a0*/ 	.short	0x0001
        /*00a2*/ 	.short	0x0008
        /*00a4*/ 	.byte	0x00, 0xf5, 0x21, 0x00


	//----- nvinfo : EIATTR_KPARAM_INFO
	.align		4
.L_462:
        /*00a8*/ 	.byte	0x04, 0x17
        /*00aa*/ 	.short	(.L_464 - .L_463)
.L_463:
        /*00ac*/ 	.word	0x00000000
        /*00b0*/ 	.short	0x0000
        /*00b2*/ 	.short	0x0000
        /*00b4*/ 	.byte	0x00, 0xf5, 0x21, 0x00


	//----- nvinfo : EIATTR_SPARSE_MMA_MASK
	.align		4
.L_464:
        /*00b8*/ 	.byte	0x03, 0x50
        /*00ba*/ 	.short	0x0000


	//----- nvinfo : EIATTR_MAXREG_COUNT
	.align		4
        /*00bc*/ 	.byte	0x03, 0x1b
        /*00be*/ 	.short	0x00ff


	//----- nvinfo : EIATTR_MERCURY_ISA_VERSION
	.align		4
        /*00c0*/ 	.byte	0x03, 0x5f
        /*00c2*/ 	.short	0x0101


	//----- nvinfo : EIATTR_VRC_CTA_INIT_COUNT
	.align		4
        /*00c4*/ 	.byte	0x02, 0x4a
	.zero		1
	.zero		1


	//----- nvinfo : EIATTR_EXIT_INSTR_OFFSETS
	.align		4
        /*00c8*/ 	.byte	0x04, 0x1c
        /*00ca*/ 	.short	(.L_466 - .L_465)


	//   ....[0]....
.L_465:
        /*00cc*/ 	.word	0x000000e0


	//   ....[1]....
        /*00d0*/ 	.word	0x00000c00


	//   ....[2]....
        /*00d4*/ 	.word	0x000022a0


	//   ....[3]....
        /*00d8*/ 	.word	0x00002d80


	//   ....[4]....
        /*00dc*/ 	.word	0x000044a0


	//----- nvinfo : EIATTR_CRS_STACK_SIZE
	.align		4
.L_466:
        /*00e0*/ 	.byte	0x04, 0x1e
        /*00e2*/ 	.short	(.L_468 - .L_467)
.L_467:
        /*00e4*/ 	.word	0x00000000


	//----- nvinfo : EIATTR_CBANK_PARAM_SIZE
	.align		4
.L_468:
        /*00e8*/ 	.byte	0x03, 0x19
        /*00ea*/ 	.short	0x005c


	//----- nvinfo : EIATTR_PARAM_CBANK
	.align		4
        /*00ec*/ 	.byte	0x04, 0x0a
        /*00ee*/ 	.short	(.L_470 - .L_469)
	.align		4
.L_469:
        /*00f0*/ 	.word	index@(.nv.constant0._ZN17fastertransformer15embeddingLookupIfLi1EEEvPT_PKS1_PKiNS_18pPromptTuningParamIS1_EEiliiiiS1_)
        /*00f4*/ 	.short	0x0380
        /*00f6*/ 	.short	0x005c


	//----- nvinfo : EIATTR_SW_WAR
	.align		4
.L_470:
        /*00f8*/ 	.byte	0x04, 0x36
        /*00fa*/ 	.short	(.L_472 - .L_471)
.L_471:
        /*00fc*/ 	.word	0x00000008
.L_472:


//--------------------- .nv.info._ZN17fastertransformer15embeddingLookupIfLi2EEEvPT_PKS1_PKiNS_18pPromptTuningParamIS1_EEiliiiiS1_ --------------------------
	.section	.nv.info._ZN17fastertransformer15embeddingLookupIfLi2EEEvPT_PKS1_PKiNS_18pPromptTuningParamIS1_EEiliiiiS1_,"",@"SHT_CUDA_INFO"
	.sectionflags	@""
	.align	4


	//----- nvinfo : EIATTR_CUDA_API_VERSION
	.align		4
        /*0000*/ 	.byte	0x04, 0x37
        /*0002*/ 	.short	(.L_474 - .L_473)
.L_473:
        /*0004*/ 	.word	0x00000082


	//----- nvinfo : EIATTR_KPARAM_INFO
	.align		4
.L_474:
        /*0008*/ 	.byte	0x04, 0x17
        /*000a*/ 	.short	(.L_476 - .L_475)
.L_475:
        /*000c*/ 	.word	0x00000000
        /*0010*/ 	.short	0x000a
        /*0012*/ 	.short	0x0058
        /*0014*/ 	.byte	0x00, 0xf0, 0x11, 0x00


	//----- nvinfo : EIATTR_KPARAM_INFO
	.align		4
.L_476:
        /*0018*/ 	.byte	0x04, 0x17
        /*001a*/ 	.short	(.L_478 - .L_477)
.L_477:
        /*001c*/ 	.word	0x00000000
        /*0020*/ 	.short	0x0009
        /*0022*/ 	.short	0x0054
        /*0024*/ 	.byte	0x00, 0xf0, 0x11, 0x00


	//----- nvinfo : EIATTR_KPARAM_INFO
	.align		4
.L_478:
        /*0028*/ 	.byte	0x04, 0x17
        /*002a*/ 	.short	(.L_480 - .L_479)
.L_479:
        /*002c*/ 	.word	0x00000000
        /*0030*/ 	.short	0x0008
        /*0032*/ 	.short	0x0050
        /*0034*/ 	.byte	0x00, 0xf0, 0x11, 0x00


	//----- nvinfo : EIATTR_KPARAM_INFO
	.align		4
.L_480:
        /*0038*/ 	.byte	0x04, 0x17
        /*003a*/ 	.short	(.L_482 - .L_481)
.L_481:
        /*003c*/ 	.word	0x00000000
        /*0040*/ 	.short	0x0007
        /*0042*/ 	.short	0x004c
        /*0044*/ 	.byte	0x00, 0xf0, 0x11, 0x00


	//----- nvinfo : EIATTR_KPARAM_INFO
	.align		4
.L_482:
        /*0048*/ 	.byte	0x04, 0x17
        /*004a*/ 	.short	(.L_484 - .L_483)
.L_483:
        /*004c*/ 	.word	0x00000000
        /*0050*/ 	.short	0x0006
        /*0052*/ 	.short	0x0048
        /*0054*/ 	.byte	0x00, 0xf0, 0x11, 0x00


	//----- nvinfo : EIATTR_KPARAM_INFO
	.align		4
.L_484:
        /*0058*/ 	.byte	0x04, 0x17
        /*005a*/ 	.short	(.L_486 - .L_485)
.L_485:
        /*005c*/ 	.word	0x00000000
        /*0060*/ 	.short	0x0005
        /*0062*/ 	.short	0x0040
        /*0064*/ 	.byte	0x00, 0xf0, 0x21, 0x00


	//----- nvinfo : EIATTR_KPARAM_INFO
	.align		4
.L_486:
        /*0068*/ 	.byte	0x04, 0x17
        /*006a*/ 	.short	(.L_488 - .L_487)
.L_487:
        /*006c*/ 	.word	0x00000000
        /*0070*/ 	.short	0x0004
        /*0072*/ 	.short	0x0038
        /*0074*/ 	.byte	0x00, 0xf0, 0x11, 0x00


	//----- nvinfo : EIATTR_KPARAM_INFO
	.align		4
.L_488:
        /*0078*/ 	.byte	0x04, 0x17
        /*007a*/ 	.short	(.L_490 - .L_489)
.L_489:
        /*007c*/ 	.word	0x00000000
        /*0080*/ 	.short	0x0003
        /*0082*/ 	.short	0x0018
        /*0084*/ 	.byte	0x00, 0xf0, 0x81, 0x00


	//----- nvinfo : EIATTR_KPARAM_INFO
	.align		4
.L_490:
        /*0088*/ 	.byte	0x04, 0x17
        /*008a*/ 	.short	(.L_492 - .L_491)
.L_491:
        /*008c*/ 	.word	0x00000000
        /*0090*/ 	.short	0x0002
        /*0092*/ 	.short	0x0010
        /*0094*/ 	.byte	0x00, 0xf5, 0x21, 0x00


	//----- nvinfo : EIATTR_KPARAM_INFO
	.align		4
.L_492:
        /*0098*/ 	.byte	0x04, 0x17
        /*009a*/ 	.short	(.L_494 - .L_493)
.L_493:
        /*009c*/ 	.word	0x00000000
        /*00a0*/ 	.short	0x0001
        /*00a2*/ 	.short	0x0008
        /*00a4*/ 	.byte	0x00, 0xf5, 0x21, 0x00


	//----- nvinfo : EIATTR_KPARAM_INFO
	.align		4
.L_494:
        /*00a8*/ 	.byte	0x04, 0x17
        /*00aa*/ 	.short	(.L_496 - .L_495)
.L_495:
        /*00ac*/ 	.word	0x00000000
        /*00b0*/ 	.short	0x0000
        /*00b2*/ 	.short	0x0000
        /*00b4*/ 	.byte	0x00, 0xf5, 0x21, 0x00


	//----- nvinfo : EIATTR_SPARSE_MMA_MASK
	.align		4
.L_496:
        /*00b8*/ 	.byte	0x03, 0x50
        /*00ba*/ 	.short	0x0000


	//----- nvinfo : EIATTR_MAXREG_COUNT
	.align		4
        /*00bc*/ 	.byte	0x03, 0x1b
        /*00be*/ 	.short	0x00ff


	//----- nvinfo : EIATTR_MERCURY_ISA_VERSION
	.align		4
        /*00c0*/ 	.byte	0x03, 0x5f
        /*00c2*/ 	.short	0x0101


	//----- nvinfo : EIATTR_VRC_CTA_INIT_COUNT
	.align		4
        /*00c4*/ 	.byte	0x02, 0x4a
	.zero		1
	.zero		1


	//----- nvinfo : EIATTR_EXIT_INSTR_OFFSETS
	.align		4
        /*00c8*/ 	.byte	0x04, 0x1c
        /*00ca*/ 	.short	(.L_498 - .L_497)


	//   ....[0]....
.L_497:
        /*00cc*/ 	.word	0x000000e0


	//   ....[1]....
        /*00d0*/ 	.word	0x00000c50


	//   ....[2]....
        /*00d4*/ 	.word	0x000023b0


	//   ....[3]....
        /*00d8*/ 	.word	0x00002ee0


	//   ....[4]....
        /*00dc*/ 	.word	0x00004730


	//----- nvinfo : EIATTR_CRS_STACK_SIZE
	.align		4
.L_498:
        /*00e0*/ 	.byte	0x04, 0x1e
        /*00e2*/ 	.short	(.L_500 - .L_499)
.L_499:
        /*00e4*/ 	.word	0x00000000


	//----- nvinfo : EIATTR_CBANK_PARAM_SIZE
	.align		4
.L_500:
        /*00e8*/ 	.byte	0x03, 0x19
        /*00ea*/ 	.short	0x005c


	//----- nvinfo : EIATTR_PARAM_CBANK
	.align		4
        /*00ec*/ 	.byte	0x04, 0x0a
        /*00ee*/ 	.short	(.L_502 - .L_501)
	.align		4
.L_501:
        /*00f0*/ 	.word	index@(.nv.constant0._ZN17fastertransformer15embeddingLookupIfLi2EEEvPT_PKS1_PKiNS_18pPromptTuningParamIS1_EEiliiiiS1_)
        /*00f4*/ 	.short	0x0380
        /*00f6*/ 	.short	0x005c


	//----- nvinfo : EIATTR_SW_WAR
	.align		4
.L_502:
        /*00f8*/ 	.byte	0x04, 0x36
        /*00fa*/ 	.short	(.L_504 - .L_503)
.L_503:
        /*00fc*/ 	.word	0x00000008
.L_504:


//--------------------- .nv.info._ZN17fastertransformer26embeddingLookupPosEncodingIfEEvPT_PKS1_S4_PKiS6_S6_iliiiiS1_ --------------------------
	.section	.nv.info._ZN17fastertransformer26embeddingLookupPosEncodingIfEEvPT_PKS1_S4_PKiS6_S6_iliiiiS1_,"",@"SHT_CUDA_INFO"
	.sectionflags	@""
	.align	4


	//----- nvinfo : EIATTR_CUDA_API_VERSION
	.align		4
        /*0000*/ 	.byte	0x04, 0x37
        /*0002*/ 	.short	(.L_506 - .L_505)
.L_505:
        /*0004*/ 	.word	0x00000082


	//----- nvinfo : EIATTR_KPARAM_INFO
	.align		4
.L_506:
        /*0008*/ 	.byte	0x04, 0x17
        /*000a*/ 	.short	(.L_508 - .L_507)
.L_507:
        /*000c*/ 	.word	0x00000000
        /*0010*/ 	.short	0x000c
        /*0012*/ 	.short	0x0050
        /*0014*/ 	.byte	0x00, 0xf0, 0x11, 0x00


	//----- nvinfo : EIATTR_KPARAM_INFO
	.align		4
.L_508:
        /*0018*/ 	.byte	0x04, 0x17
        /*001a*/ 	.short	(.L_510 - .L_509)
.L_509:
        /*001c*/ 	.word	0x00000000
        /*0020*/ 	.short	0x000b
        /*0022*/ 	.short	0x004c
        /*0024*/ 	.byte	0x00, 0xf0, 0x11, 0x00


	//----- nvinfo : EIATTR_KPARAM_INFO
	.align		4
.L_510:
        /*0028*/ 	.byte	0x04, 0x17
        /*002a*/ 	.short	(.L_512 - .L_511)
.L_511:
        /*002c*/ 	.word	0x00000000
        /*0030*/ 	.short	0x000a
        /*0032*/ 	.short	0x0048
        /*0034*/ 	.byte	0x00, 0xf0, 0x11, 0x00


	//----- nvinfo : EIATTR_KPARAM_INFO
	.align		4
.L_512:
        /*0038*/ 	.byte	0x04, 0x17
        /*003a*/ 	.short	(.L_514 - .L_513)
.L_513:
        /*003c*/ 	.word	0x00000000
        /*0040*/ 	.short	0x0009
        /*0042*/ 	.short	0x0044
        /*0044*/ 	.byte	0x00, 0xf0, 0x11, 0x00


	//----- nvinfo : EIATTR_KPARAM_INFO
	.align		4
.L_514:
        /*0048*/ 	.byte	0x04, 0x17
        /*004a*/ 	.short	(.L_516 - .L_515)
.L_515:
        /*004c*/ 	.word	0x00000000
        /*0050*/ 	.short	0x0008
        /*0052*/ 	.short	0x0040
        /*0054*/ 	.byte	0x00, 0xf0, 0x11, 0x00


	//----- nvinfo : EIATTR_KPARAM_INFO
	.align		4
.L_516:
        /*0058*/ 	.byte	0x04, 0x17
        /*005a*/ 	.short	(.L_518 - .L_517)
.L_517:
        /*005c*/ 	.word	0x00000000
        /*0060*/ 	.short	0x0007
        /*0062*/ 	.short	0x0038
        /*0064*/ 	.byte	0x00, 0xf0, 0x21, 0x00


	//----- nvinfo : EIATTR_KPARAM_INFO
	.align		4
.L_518:
        /*0068*/ 	.byte	0x04, 0x17
        /*006a*/ 	.short	(.L_520 - .L_519)
.L_519:
        /*006c*/ 	.word	0x00000000
        /*0070*/ 	.short	0x0006
        /*0072*/ 	.short	0x0030
        /*0074*/ 	.byte	0x00, 0xf0, 0x11, 0x00


	//----- nvinfo : EIATTR_KPARAM_INFO
	.align		4
.L_520:
        /*0078*/ 	.byte	0x04, 0x17
        /*007a*/ 	.short	(.L_522 - .L_521)
.L_521:
        /*007c*/ 	.word	0x00000000
        /*0080*/ 	.short	0x0005
        /*0082*/ 	.short	0x0028
        /*0084*/ 	.byte	0x00, 0xf5, 0x21, 0x00


	//----- nvinfo : EIATTR_KPARAM_INFO
	.align		4
.L_522:
        /*0088*/ 	.byte	0x04, 0x17
        /*008a*/ 	.short	(.L_524 - .L_523)
.L_523:
        /*008c*/ 	.word	0x00000000
        /*0090*/ 	.short	0x0004
        /*0092*/ 	.short	0x0020
        /*0094*/ 	.byte	0x00, 0xf5, 0x21, 0x00


	//----- nvinfo : EIATTR_KPARAM_INFO
	.align		4
.L_524:
        /*0098*/ 	.byte	0x04, 0x17
        /*009a*/ 	.short	(.L_526 - .L_525)
.L_525:
        /*009c*/ 	.word	0x00000000
        /*00a0*/ 	.short	0x0003
        /*00a2*/ 	.short	0x0018
        /*00a4*/ 	.byte	0x00, 0xf5, 0x21, 0x00


	//----- nvinfo : EIATTR_KPARAM_INFO
	.align		4
.L_526:
        /*00a8*/ 	.byte	0x04, 0x17
        /*00aa*/ 	.short	(.L_528 - .L_527)
.L_527:
        /*00ac*/ 	.word	0x00000000
        /*00b0*/ 	.short	0x0002
        /*00b2*/ 	.short	0x0010
        /*00b4*/ 	.byte	0x00, 0xf5, 0x21, 0x00


	//----- nvinfo : EIATTR_KPARAM_INFO
	.align		4
.L_528:
        /*00b8*/ 	.byte	0x04, 0x17
        /*00ba*/ 	.short	(.L_530 - .L_529)
.L_529:
        /*00bc*/ 	.word	0x00000000
        /*00c0*/ 	.short	0x0001
        /*00c2*/ 	.short	0x0008
        /*00c4*/ 	.byte	0x00, 0xf5, 0x21, 0x00


	//----- nvinfo : EIATTR_KPARAM_INFO
	.align		4
.L_530:
        /*00c8*/ 	.byte	0x04, 0x17
        /*00ca*/ 	.short	(.L_532 - .L_531)
.L_531:
        /*00cc*/ 	.word	0x00000000
        /*00d0*/ 	.short	0x0000
        /*00d2*/ 	.short	0x0000
        /*00d4*/ 	.byte	0x00, 0xf5, 0x21, 0x00


	//----- nvinfo : EIATTR_SPARSE_MMA_MASK
	.align		4
.L_532:
        /*00d8*/ 	.byte	0x03, 0x50
        /*00da*/ 	.short	0x0000


	//----- nvinfo : EIATTR_MAXREG_COUNT
	.align		4
        /*00dc*/ 	.byte	0x03, 0x1b
        /*00de*/ 	.short	0x00ff


	//----- nvinfo : EIATTR_MERCURY_ISA_VERSION
	.align		4
        /*00e0*/ 	.byte	0x03, 0x5f
        /*00e2*/ 	.short	0x0101


	//----- nvinfo : EIATTR_VRC_CTA_INIT_COUNT
	.align		4
        /*00e4*/ 	.byte	0x02, 0x4a
	.zero		1
	.zero		1


	//----- nvinfo : EIATTR_EXIT_INSTR_OFFSETS
	.align		4
        /*00e8*/ 	.byte	0x04, 0x1c
        /*00ea*/ 	.short	(.L_534 - .L_533)


	//   ....[0]....
.L_533:
        /*00ec*/ 	.word	0x000000e0


	//   ....[1]....
        /*00f0*/ 	.word	0x00000a30


	//   ....[2]....
        /*00f4*/ 	.word	0x00001870


	//   ....[3]....
        /*00f8*/ 	.word	0x00002130


	//   ....[4]....
        /*00fc*/ 	.word	0x000030c0


	//   ....[5]....
        /*0100*/ 	.word	0x00003980


	//   ....[6]....
        /*0104*/ 	.word	0x00004910


	//----- nvinfo : EIATTR_CRS_STACK_SIZE
	.align		4
.L_534:
        /*0108*/ 	.byte	0x04, 0x1e
        /*010a*/ 	.short	(.L_536 - .L_535)
.L_535:
        /*010c*/ 	.word	0x00000000


	//----- nvinfo : EIATTR_CBANK_PARAM_SIZE
	.align		4
.L_536:
        /*0110*/ 	.byte	0x03, 0x19
        /*0112*/ 	.short	0x0054


	//----- nvinfo : EIATTR_PARAM_CBANK
	.align		4
        /*0114*/ 	.byte	0x04, 0x0a
        /*0116*/ 	.short	(.L_538 - .L_537)
	.align		4
.L_537:
        /*0118*/ 	.word	index@(.nv.constant0._ZN17fastertransformer26embeddingLookupPosEncodingIfEEvPT_PKS1_S4_PKiS6_S6_iliiiiS1_)
        /*011c*/ 	.short	0x0380
        /*011e*/ 	.short	0x0054


	//----- nvinfo : EIATTR_SW_WAR
	.align		4
.L_538:
        /*0120*/ 	.byte	0x04, 0x36
        /*0122*/ 	.short	(.L_540 - .L_539)
.L_539:
        /*0124*/ 	.word	0x00000008
.L_540:


//--------------------- .nv.info._ZN17fastertransformer18decodingInitializeI6__halfEEvPbPiS3_PT_PKiiii --------------------------
	.section	.nv.info._ZN17fastertransformer18decodingInitializeI6__halfEEvPbPiS3_PT_PKiiii,"",@"SHT_CUDA_INFO"
	.sectionflags	@""
	.align	4


	//----- nvinfo : EIATTR_CUDA_API_VERSION
	.align		4
        /*0000*/ 	.byte	0x04, 0x37
        /*0002*/ 	.short	(.L_542 - .L_541)
.L_541:
        /*0004*/ 	.word	0x00000082


	//----- nvinfo : EIATTR_KPARAM_INFO
	.align		4
.L_542:
        /*0008*/ 	.byte	0x04, 0x17
        /*000a*/ 	.short	(.L_544 - .L_543)
.L_543:
        /*000c*/ 	.word	0x00000000
        /*0010*/ 	.short	0x0007
        /*0012*/ 	.short	0x0030
        /*0014*/ 	.byte	0x00, 0xf0, 0x11, 0x00


	//----- nvinfo : EIATTR_KPARAM_INFO
	.align		4
.L_544:
        /*0018*/ 	.byte	0x04, 0x17
        /*001a*/ 	.short	(.L_546 - .L_545)
.L_545:
        /*001c*/ 	.word	0x00000000
        /*0020*/ 	.short	0x0006
        /*0022*/ 	.short	0x002c
        /*0024*/ 	.byte	0x00, 0xf0, 0x11, 0x00


	//----- nvinfo : EIATTR_KPARAM_INFO
	.align		4
.L_546:
        /*0028*/ 	.byte	0x04, 0x17
        /*002a*/ 	.short	(.L_548 - .L_547)
.L_547:
        /*002c*/ 	.word	0x00000000
        /*0030*/ 	.short	0x0005
        /*0032*/ 	.short	0x0028
        /*0034*/ 	.byte	0x00, 0xf0, 0x11, 0x00


	//----- nvinfo : EIATTR_KPARAM_INFO
	.align		4
.L_548:
        /*0038*/ 	.byte	0x04, 0x17
        /*003a*/ 	.short	(.L_550 - .L_549)
.L_549:
        /*003c*/ 	.word	0x00000000
        /*0040*/ 	.short	0x0004
        /*0042*/ 	.short	0x0020
        /*0044*/ 	.byte	0x00, 0xf5, 0x21, 0x00


	//----- nvinfo : EIATTR_KPARAM_INFO
	.align		4
.L_550:
        /*0048*/ 	.byte	0x04, 0x17
        /*004a*/ 	.short	(.L_552 - .L_551)
.L_551:
        /*004c*/ 	.word	0x00000000
        /*0050*/ 	.short	0x0003
        /*0052*/ 	.short	0x0018
        /*0054*/ 	.byte	0x00, 0xf5, 0x21, 0x00


	//----- nvinfo : EIATTR_KPARAM_INFO
	.align		4
.L_552:
        /*0058*/ 	.byte	0x04, 0x17
        /*005a*/ 	.short	(.L_554 - .L_553)
.L_553:
        /*005c*/ 	.word	0x00000000
        /*0060*/ 	.short	0x0002
        /*0062*/ 	.short	0x0010
        /*0064*/ 	.byte	0x00, 0xf5, 0x21, 0x00


	//----- nvinfo : EIATTR_KPARAM_INFO
	.align		4
.L_554:
        /*0068*/ 	.byte	0x04, 0x17
        /*006a*/ 	.short	(.L_556 - .L_555)
.L_555:
        /*006c*/ 	.word	0x00000000
        /*0070*/ 	.short	0x0001
        /*0072*/ 	.short	0x0008
        /*0074*/ 	.byte	0x00, 0xf5, 0x21, 0x00


	//----- nvinfo : EIATTR_KPARAM_INFO
	.align		4
.L_556:
        /*0078*/ 	.byte	0x04, 0x17
        /*007a*/ 	.short	(.L_558 - .L_557)
.L_557:
        /*007c*/ 	.word	0x00000000
        /*0080*/ 	.short	0x0000
        /*0082*/ 	.short	0x0000
        /*0084*/ 	.byte	0x00, 0xf5, 0x21, 0x00


	//----- nvinfo : EIATTR_SPARSE_MMA_MASK
	.align		4
.L_558:
        /*0088*/ 	.byte	0x03, 0x50
        /*008a*/ 	.short	0x0000


	//----- nvinfo : EIATTR_MAXREG_COUNT
	.align		4
        /*008c*/ 	.byte	0x03, 0x1b
        /*008e*/ 	.short	0x00ff


	//----- nvinfo : EIATTR_MERCURY_ISA_VERSION
	.align		4
        /*0090*/ 	.byte	0x03, 0x5f
        /*0092*/ 	.short	0x0101


	//----- nvinfo : EIATTR_VRC_CTA_INIT_COUNT
	.align		4
        /*0094*/ 	.byte	0x02, 0x4a
	.zero		1
	.zero		1


	//----- nvinfo : EIATTR_EXIT_INSTR_OFFSETS
	.align		4
        /*0098*/ 	.byte	0x04, 0x1c
        /*009a*/ 	.short	(.L_560 - .L_559)


	//   ....[0]....
.L_559:
        /*009c*/ 	.word	0x00000080


	//   ....[1]....
        /*00a0*/ 	.word	0x00000420


	//   ....[2]....
        /*00a4*/ 	.word	0x000006a0


	//----- nvinfo : EIATTR_CRS_STACK_SIZE
	.align		4
.L_560:
        /*00a8*/ 	.byte	0x04, 0x1e
        /*00aa*/ 	.short	(.L_562 - .L_561)
.L_561:
        /*00ac*/ 	.word	0x00000000


	//----- nvinfo : EIATTR_CBANK_PARAM_SIZE
	.align		4
.L_562:
        /*00b0*/ 	.byte	0x03, 0x19
        /*00b2*/ 	.short	0x0034


	//----- nvinfo : EIATTR_PARAM_CBANK
	.align		4
        /*00b4*/ 	.byte	0x04, 0x0a
        /*00b6*/ 	.short	(.L_564 - .L_563)
	.align		4
.L_563:
        /*00b8*/ 	.word	index@(.nv.constant0._ZN17fastertransformer18decodingInitializeI6__halfEEvPbPiS3_PT_PKiiii)
        /*00bc*/ 	.short	0x0380
        /*00be*/ 	.short	0x0034


	//----- nvinfo : EIATTR_SW_WAR
	.align		4
.L_564:
        /*00c0*/ 	.byte	0x04, 0x36
        /*00c2*/ 	.short	(.L_566 - .L_565)
.L_565:
        /*00c4*/ 	.word	0x00000008
.L_566:


//--------------------- .nv.info._ZN17fastertransformer18decodingInitializeIfEEvPbPiS2_PT_PKiiii --------------------------
	.section	.nv.info._ZN17fastertransformer18decodingInitializeIfEEvPbPiS2_PT_PKiiii,"",@"SHT_CUDA_INFO"
	.sectionflags	@""
	.align	4


	//----- nvinfo : EIATTR_CUDA_API_VERSION
	.align		4
        /*0000*/ 	.byte	0x04, 0x37
        /*0002*/ 	.short	(.L_568 - .L_567)
.L_567:
        /*0004*/ 	.word	0x00000082


	//----- nvinfo : EIATTR_KPARAM_INFO
	.align		4
.L_568:
        /*0008*/ 	.byte	0x04, 0x17
        /*000a*/ 	.short	(.L_570 - .L_569)
.L_569:
        /*000c*/ 	.word	0x00000000
        /*0010*/ 	.short	0x0007
        /*0012*/ 	.short	0x0030
        /*0014*/ 	.byte	0x00, 0xf0, 0x11, 0x00


	//----- nvinfo : EIATTR_KPARAM_INFO
	.align		4
.L_570:
        /*0018*/ 	.byte	0x04, 0x17
        /*001a*/ 	.short	(.L_572 - .L_571)
.L_571:
        /*001c*/ 	.word	0x00000000
        /*0020*/ 	.short	0x0006
        /*0022*/ 	.short	0x002c
        /*0024*/ 	.byte	0x00, 0xf0, 0x11, 0x00


	//----- nvinfo : EIATTR_KPARAM_INFO
	.align		4
.L_572:
        /*0028*/ 	.byte	0x04, 0x17
        /*002a*/ 	.short	(.L_574 - .L_573)
.L_573:
        /*002c*/ 	.word	0x00000000
        /*0030*/ 	.short	0x0005
        /*0032*/ 	.short	0x0028
        /*0034*/ 	.byte	0x00, 0xf0, 0x11, 0x00


	//----- nvinfo : EIATTR_KPARAM_INFO
	.align		4
.L_574:
        /*0038*/ 	.byte	0x04, 0x17
        /*003a*/ 	.short	(.L_576 - .L_575)
.L_575:
        /*003c*/ 	.word	0x00000000
        /*0040*/ 	.short	0x0004
        /*0042*/ 	.short	0x0020
        /*0044*/ 	.byte	0x00, 0xf5, 0x21, 0x00


	//----- nvinfo : EIATTR_KPARAM_INFO
	.align		4
.L_576:
        /*0048*/ 	.byte	0x04, 0x17
        /*004a*/ 	.short	(.L_578 - .L_577)
.L_577:
        /*004c*/ 	.word	0x00000000
        /*0050*/ 	.short	0x0003
        /*0052*/ 	.short	0x0018
        /*0054*/ 	.byte	0x00, 0xf5, 0x21, 0x00


	//----- nvinfo : EIATTR_KPARAM_INFO
	.align		4
.L_578:
        /*0058*/ 	.byte	0x04, 0x17
        /*005a*/ 	.short	(.L_580 - .L_579)
.L_579:
        /*005c*/ 	.word	0x00000000
        /*0060*/ 	.short	0x0002
        /*0062*/ 	.short	0x0010
        /*0064*/ 	.byte	0x00, 0xf5, 0x21, 0x00


	//----- nvinfo : EIATTR_KPARAM_INFO
	.align		4
.L_580:
        /*0068*/ 	.byte	0x04, 0x17
        /*006a*/ 	.short	(.L_582 - .L_581)
.L_581:
        /*006c*/ 	.word	0x00000000
        /*0070*/ 	.short	0x0001
        /*0072*/ 	.short	0x0008
        /*0074*/ 	.byte	0x00, 0xf5, 0x21, 0x00


	//----- nvinfo : EIATTR_KPARAM_INFO
	.align		4
.L_582:
        /*0078*/ 	.byte	0x04, 0x17
        /*007a*/ 	.short	(.L_584 - .L_583)
.L_583:
        /*007c*/ 	.word	0x00000000
        /*0080*/ 	.short	0x0000
        /*0082*/ 	.short	0x0000
        /*0084*/ 	.byte	0x00, 0xf5, 0x21, 0x00


	//----- nvinfo : EIATTR_SPARSE_MMA_MASK
	.align		4
.L_584:
        /*0088*/ 	.byte	0x03, 0x50
        /*008a*/ 	.short	0x0000


	//----- nvinfo : EIATTR_MAXREG_COUNT
	.align		4
        /*008c*/ 	.byte	0x03, 0x1b
        /*008e*/ 	.short	0x00ff


	//----- nvinfo : EIATTR_MERCURY_ISA_VERSION
	.align		4
        /*0090*/ 	.byte	0x03, 0x5f
        /*0092*/ 	.short	0x0101


	//----- nvinfo : EIATTR_VRC_CTA_INIT_COUNT
	.align		4
        /*0094*/ 	.byte	0x02, 0x4a
	.zero		1
	.zero		1


	//----- nvinfo : EIATTR_EXIT_INSTR_OFFSETS
	.align		4
        /*0098*/ 	.byte	0x04, 0x1c
        /*009a*/ 	.short	(.L_586 - .L_585)


	//   ....[0]....
.L_585:
        /*009c*/ 	.word	0x00000080


	//   ....[1]....
        /*00a0*/ 	.word	0x00000430


	//   ....[2]....
        /*00a4*/ 	.word	0x000006c0


	//----- nvinfo : EIATTR_CRS_STACK_SIZE
	.align		4
.L_586:
        /*00a8*/ 	.byte	0x04, 0x1e
        /*00aa*/ 	.short	(.L_588 - .L_587)
.L_587:
        /*00ac*/ 	.word	0x00000000


	//----- nvinfo : EIATTR_CBANK_PARAM_SIZE
	.align		4
.L_588:
        /*00b0*/ 	.byte	0x03, 0x19
        /*00b2*/ 	.short	0x0034


	//----- nvinfo : EIATTR_PARAM_CBANK
	.align		4
        /*00b4*/ 	.byte	0x04, 0x0a
        /*00b6*/ 	.short	(.L_590 - .L_589)
	.align		4
.L_589:
        /*00b8*/ 	.word	index@(.nv.constant0._ZN17fastertransformer18decodingInitializeIfEEvPbPiS2_PT_PKiiii)
        /*00bc*/ 	.short	0x0380
        /*00be*/ 	.short	0x0034


	//----- nvinfo : EIATTR_SW_WAR
	.align		4
.L_590:
        /*00c0*/ 	.byte	0x04, 0x36
        /*00c2*/ 	.short	(.L_592 - .L_591)
.L_591:
        /*00c4*/ 	.word	0x00000008
.L_592:


//--------------------- .nv.info._ZN17fastertransformer8finalizeEPiS0_PfS1_PKiS3_PKfS5_S5_S3_ii --------------------------
	.section	.nv.info._ZN17fastertransformer8finalizeEPiS0_PfS1_PKiS3_PKfS5_S5_S3_ii,"",@"SHT_CUDA_INFO"
	.sectionflags	@""
	.align	4


	//----- nvinfo : EIATTR_CUDA_API_VERSION
	.align		4
        /*0000*/ 	.byte	0x04, 0x37
        /*0002*/ 	.short	(.L_594 - .L_593)
.L_593:
        /*0004*/ 	.word	0x00000082


	//----- nvinfo : EIATTR_KPARAM_INFO
	.align		4
.L_594:
        /*0008*/ 	.byte	0x04, 0x17
        /*000a*/ 	.short	(.L_596 - .L_595)
.L_595:
        /*000c*/ 	.word	0x00000000
        /*0010*/ 	.short	0x000b
        /*0012*/ 	.short	0x0054
        /*0014*/ 	.byte	0x00, 0xf0, 0x11, 0x00


	//----- nvinfo : EIATTR_KPARAM_INFO
	.align		4
.L_596:
        /*0018*/ 	.byte	0x04, 0x17
        /*001a*/ 	.short	(.L_598 - .L_597)
.L_597:
        /*001c*/ 	.word	0x00000000
        /*0020*/ 	.short	0x000a
        /*0022*/ 	.short	0x0050
        /*0024*/ 	.byte	0x00, 0xf0, 0x11, 0x00


	//----- nvinfo : EIATTR_KPARAM_INFO
	.align		4
.L_598:
        /*0028*/ 	.byte	0x04, 0x17
        /*002a*/ 	.short	(.L_600 - .L_599)
.L_599:
        /*002c*/ 	.word	0x00000000
        /*0030*/ 	.short	0x0009
        /*0032*/ 	.short	0x0048
        /*0034*/ 	.byte	0x00, 0xf5, 0x21, 0x00


	//----- nvinfo : EIATTR_KPARAM_INFO
	.align		4
.L_600:
        /*0038*/ 	.byte	0x04, 0x17
        /*003a*/ 	.short	(.L_602 - .L_601)
.L_601:
        /*003c*/ 	.word	0x00000000
        /*0040*/ 	.short	0x0008
        /*0042*/ 	.short	0x0040
        /*0044*/ 	.byte	0x00, 0xf5, 0x21, 0x00


	//----- nvinfo : EIATTR_KPARAM_INFO
	.align		4
.L_602:
        /*0048*/ 	.byte	0x04, 0x17
        /*004a*/ 	.short	(.L_604 - .L_603)
.L_603:
        /*004c*/ 	.word	0x00000000
        /*0050*/ 	.short	0x0007
        /*0052*/ 	.short	0x0038
        /*0054*/ 	.byte	0x00, 0xf5, 0x21, 0x00


	//----- nvinfo : EIATTR_KPARAM_INFO
	.align		4
.L_604:
        /*0058*/ 	.byte	0x04, 0x17
        /*005a*/ 	.short	(.L_606 - .L_605)
.L_605:
        /*005c*/ 	.word	0x00000000
        /*0060*/ 	.short	0x0006
        /*0062*/ 	.short	0x0030
        /*0064*/ 	.byte	0x00, 0xf5, 0x21, 0x00


	//----- nvinfo : EIATTR_KPARAM_INFO
	.align		4
.L_606:
        /*0068*/ 	.byte	0x04, 0x17
        /*006a*/ 	.short	(.L_608 - .L_607)
.L_607:
        /*006c*/ 	.word	0x00000000
        /*0070*/ 	.short	0x0005
        /*0072*/ 	.short	0x0028
        /*0074*/ 	.byte	0x00, 0xf5, 0x21, 0x00


	//----- nvinfo : EIATTR_KPARAM_INFO
	.align		4
.L_608:
        /*0078*/ 	.byte	0x04, 0x17
        /*007a*/ 	.short	(.L_610 - .L_609)
.L_609:
        /*007c*/ 	.word	0x00000000
        /*0080*/ 	.short	0x0004
        /*0082*/ 	.short	0x0020
        /*0084*/ 	.byte	0x00, 0xf5, 0x21, 0x00


	//----- nvinfo : EIATTR_KPARAM_INFO
	.align		4
.L_610:
        /*0088*/ 	.byte	0x04, 0x17
        /*008a*/ 	.short	(.L_612 - .L_611)
.L_611:
        /*008c*/ 	.word	0x00000000
        /*0090*/ 	.short	0x0003
        /*0092*/ 	.short	0x0018
        /*0094*/ 	.byte	0x00, 0xf5, 0x21, 0x00


	//----- nvinfo : EIATTR_KPARAM_INFO
	.align		4
.L_612:
        /*0098*/ 	.byte	0x04, 0x17
        /*009a*/ 	.short	(.L_614 - .L_613)
.L_613:
        /*009c*/ 	.word	0x00000000
        /*00a0*/ 	.short	0x0002
        /*00a2*/ 	.short	0x0010
        /*00a4*/ 	.byte	0x00, 0xf5, 0x21, 0x00


	//----- nvinfo : EIATTR_KPARAM_INFO
	.align		4
.L_614:
        /*00a8*/ 	.byte	0x04, 0x17
        /*00aa*/ 	.short	(.L_616 - .L_615)
.L_615:
        /*00ac*/ 	.word	0x00000000
        /*00b0*/ 	.short	0x0001
        /*00b2*/ 	.short	0x0008
        /*00b4*/ 	.byte	0x00, 0xf5, 0x21, 0x00


	//----- nvinfo : EIATTR_KPARAM_INFO
	.align		4
.L_616:
        /*00b8*/ 	.byte	0x04, 0x17
        /*00ba*/ 	.short	(.L_618 - .L_617)
.L_617:
        /*00bc*/ 	.word	0x00000000
        /*00c0*/ 	.short	0x0000
        /*00c2*/ 	.short	0x0000
        /*00c4*/ 	.byte	0x00, 0xf5, 0x21, 0x00


	//----- nvinfo : EIATTR_SPARSE_MMA_MASK
	.align		4
.L_618:
        /*00c8*/ 	.byte	0x03, 0x50
        /*00ca*/ 	.short	0x0000


	//----- nvinfo : EIATTR_MAXREG_COUNT
	.align		4
        /*00cc*/ 	.byte	0x03, 0x1b
        /*00ce*/ 	.short	0x00ff


	//----- nvinfo : EIATTR_NUM_BARRIERS
	.align		4
        /*00d0*/ 	.byte	0x02, 0x4c
        /*00d2*/ 	.byte	0x01
	.zero		1


	//----- nvinfo : EIATTR_MERCURY_ISA_VERSION
	.align		4
        /*00d4*/ 	.byte	0x03, 0x5f
        /*00d6*/ 	.short	0x0101


	//----- nvinfo : EIATTR_COOP_GROUP_MASK_REGIDS
	.align		4
        /*00d8*/ 	.byte	0x04, 0x29
        /*00da*/ 	.short	(.L_620 - .L_619)


	//   ....[0]....
.L_619:
        /*00dc*/ 	.word	0xffffffff


	//   ....[1]....
        /*00e0*/ 	.word	0xffffffff


	//   ....[2]....
        /*00e4*/ 	.word	0xffffffff


	//   ....[3]....
        /*00e8*/ 	.word	0xffffffff


	//   ....[4]....
        /*00ec*/ 	.word	0xffffffff


	//   ....[5]....
        /*00f0*/ 	.word	0xffffffff


	//   ....[6]....
        /*00f4*/ 	.word	0xffffffff


	//   ....[7]....
        /*00f8*/ 	.word	0xffffffff


	//   ....[8]....
        /*00fc*/ 	.word	0xffffffff


	//   ....[9]....
        /*0100*/ 	.word	0xffffffff


	//----- nvinfo : EIATTR_COOP_GROUP_INSTR_OFFSETS
	.align		4
.L_620:
        /*0104*/ 	.byte	0x04, 0x28
        /*0106*/ 	.short	(.L_622 - .L_621)


	//   ....[0]....
.L_621:
        /*0108*/ 	.word	0x00000280


	//   ....[1]....
        /*010c*/ 	.word	0x000002b0


	//   ....[2]....
        /*0110*/ 	.word	0x000002d0


	//   ....[3]....
        /*0114*/ 	.word	0x000002f0


	//   ....[4]....
        /*0118*/ 	.word	0x00000310


	//   ....[5]....
        /*011c*/ 	.word	0x00000370


	//   ....[6]....
        /*0120*/ 	.word	0x00000390


	//   ....[7]....
        /*0124*/ 	.word	0x000003b0


	//   ....[8]....
        /*0128*/ 	.word	0x000003d0


	//   ....[9]....
        /*012c*/ 	.word	0x000003f0


	//----- nvinfo : EIATTR_VRC_CTA_INIT_COUNT
	.align		4
.L_622:
        /*0130*/ 	.byte	0x02, 0x4a
	.zero		1
	.zero		1


	//----- nvinfo : EIATTR_EXIT_INSTR_OFFSETS
	.align		4
        /*0134*/ 	.byte	0x04, 0x1c
        /*0136*/ 	.short	(.L_624 - .L_623)


	//   ....[0]....
.L_623:
        /*0138*/ 	.word	0x000006f0


	//   ....[1]....
        /*013c*/ 	.word	0x000009e0


	//   ....[2]....
        /*0140*/ 	.word	0x00000bd0


	//----- nvinfo : EIATTR_CRS_STACK_SIZE
	.align		4
.L_624:
        /*0144*/ 	.byte	0x04, 0x1e
        /*0146*/ 	.short	(.L_626 - .L_625)
.L_625:
        /*0148*/ 	.word	0x00000000


	//----- nvinfo : EIATTR_CBANK_PARAM_SIZE
	.align		4
.L_626:
        /*014c*/ 	.byte	0x03, 0x19
        /*014e*/ 	.short	0x0058


	//----- nvinfo : EIATTR_PARAM_CBANK
	.align		4
        /*0150*/ 	.byte	0x04, 0x0a
        /*0152*/ 	.short	(.L_628 - .L_627)
	.align		4
.L_627:
        /*0154*/ 	.word	index@(.nv.constant0._ZN17fastertransformer8finalizeEPiS0_PfS1_PKiS3_PKfS5_S5_S3_ii)
        /*0158*/ 	.short	0x0380
        /*015a*/ 	.short	0x0058


	//----- nvinfo : EIATTR_SW_WAR
	.align		4
.L_628:
        /*015c*/ 	.byte	0x04, 0x36
        /*015e*/ 	.short	(.L_630 - .L_629)
.L_629:
        /*0160*/ 	.word	0x00000008
.L_630:


//--------------------- .nv.info._ZN17fastertransformer20plusUnfinishedSeqlenEPiPKbi --------------------------
	.section	.nv.info._ZN17fastertransformer20plusUnfinishedSeqlenEPiPKbi,"",@"SHT_CUDA_INFO"
	.sectionflags	@""
	.align	4


	//----- nvinfo : EIATTR_CUDA_API_VERSION
	.align		4
        /*0000*/ 	.byte	0x04, 0x37
        /*0002*/ 	.short	(.L_632 - .L_631)
.L_631:
        /*0004*/ 	.word	0x00000082


	//----- nvinfo : EIATTR_KPARAM_INFO
	.align		4
.L_632:
        /*0008*/ 	.byte	0x04, 0x17
        /*000a*/ 	.short	(.L_634 - .L_633)
.L_633:
        /*000c*/ 	.word	0x00000000
        /*0010*/ 	.short	0x0002
        /*0012*/ 	.short	0x0010
        /*0014*/ 	.byte	0x00, 0xf0, 0x11, 0x00


	//----- nvinfo : EIATTR_KPARAM_INFO
	.align		4
.L_634:
        /*0018*/ 	.byte	0x04, 0x17
        /*001a*/ 	.short	(.L_636 - .L_635)
.L_635:
        /*001c*/ 	.word	0x00000000
        /*0020*/ 	.short	0x0001
        /*0022*/ 	.short	0x0008
        /*0024*/ 	.byte	0x00, 0xf5, 0x21, 0x00


	//----- nvinfo : EIATTR_KPARAM_INFO
	.align		4
.L_636:
        /*0028*/ 	.byte	0x04, 0x17
        /*002a*/ 	.short	(.L_638 - .L_637)
.L_637:
        /*002c*/ 	.word	0x00000000
        /*0030*/ 	.short	0x0000
        /*0032*/ 	.short	0x0000
        /*0034*/ 	.byte	0x00, 0xf5, 0x21, 0x00


	//----- nvinfo : EIATTR_SPARSE_MMA_MASK
	.align		4
.L_638:
        /*0038*/ 	.byte	0x03, 0x50
        /*003a*/ 	.short	0x0000


	//----- nvinfo : EIATTR_MAXREG_COUNT
	.align		4
        /*003c*/ 	.byte	0x03, 0x1b
        /*003e*/ 	.short	0x00ff


	//----- nvinfo : EIATTR_MERCURY_ISA_VERSION
	.align		4
        /*0040*/ 	.byte	0x03, 0x5f
        /*0042*/ 	.short	0x0101


	//----- nvinfo : EIATTR_VRC_CTA_INIT_COUNT
	.align		4
        /*0044*/ 	.byte	0x02, 0x4a
	.zero		1
	.zero		1


	//----- nvinfo : EIATTR_EXIT_INSTR_OFFSETS
	.align		4
        /*0048*/ 	.byte	0x04, 0x1c
        /*004a*/ 	.short	(.L_640 - .L_639)


	//   ....[0]....
.L_639:
        /*004c*/ 	.word	0x00000070


	//   ....[1]....
        /*0050*/ 	.word	0x000001c0


	//----- nvinfo : EIATTR_CRS_STACK_SIZE
	.align		4
.L_640:
        /*0054*/ 	.byte	0x04, 0x1e
        /*0056*/ 	.short	(.L_642 - .L_641)
.L_641:
        /*0058*/ 	.word	0x00000000


	//----- nvinfo : EIATTR_CBANK_PARAM_SIZE
	.align		4
.L_642:
        /*005c*/ 	.byte	0x03, 0x19
        /*005e*/ 	.short	0x0014


	//----- nvinfo : EIATTR_PARAM_CBANK
	.align		4
        /*0060*/ 	.byte	0x04, 0x0a
        /*0062*/ 	.short	(.L_644 - .L_643)
	.align		4
.L_643:
        /*0064*/ 	.word	index@(.nv.constant0._ZN17fastertransformer20plusUnfinishedSeqlenEPiPKbi)
        /*0068*/ 	.short	0x0380
        /*006a*/ 	.short	0x0014


	//----- nvinfo : EIATTR_SW_WAR
	.align		4
.L_644:
        /*006c*/ 	.byte	0x04, 0x36
        /*006e*/ 	.short	(.L_646 - .L_645)
.L_645:
        /*0070*/ 	.word	0x00000008
.L_646:


//--------------------- .nv.info._ZN17fastertransformer21minusUnfinishedSeqlenEPiPKbi --------------------------
	.section	.nv.info._ZN17fastertransformer21minusUnfinishedSeqlenEPiPKbi,"",@"SHT_CUDA_INFO"
	.sectionflags	@""
	.align	4


	//----- nvinfo : EIATTR_CUDA_API_VERSION
	.align		4
        /*0000*/ 	.byte	0x04, 0x37
        /*0002*/ 	.short	(.L_648 - .L_647)
.L_647:
        /*0004*/ 	.word	0x00000082


	//----- nvinfo : EIATTR_KPARAM_INFO
	.align		4
.L_648:
        /*0008*/ 	.byte	0x04, 0x17
        /*000a*/ 	.short	(.L_650 - .L_649)
.L_649:
        /*000c*/ 	.word	0x00000000
        /*0010*/ 	.short	0x0002
        /*0012*/ 	.short	0x0010
        /*0014*/ 	.byte	0x00, 0xf0, 0x11, 0x00


	//----- nvinfo : EIATTR_KPARAM_INFO
	.align		4
.L_650:
        /*0018*/ 	.byte	0x04, 0x17
        /*001a*/ 	.short	(.L_652 - .L_651)
.L_651:
        /*001c*/ 	.word	0x00000000
        /*0020*/ 	.short	0x0001
        /*0022*/ 	.short	0x0008
        /*0024*/ 	.byte	0x00, 0xf5, 0x21, 0x00


	//----- nvinfo : EIATTR_KPARAM_INFO
	.align		4
.L_652:
        /*0028*/ 	.byte	0x04, 0x17
        /*002a*/ 	.short	(.L_654 - .L_653)
.L_653:
        /*002c*/ 	.word	0x00000000
        /*0030*/ 	.short	0x0000
        /*0032*/ 	.short	0x0000
        /*0034*/ 	.byte	0x00, 0xf5, 0x21, 0x00


	//----- nvinfo : EIATTR_SPARSE_MMA_MASK
	.align		4
.L_654:
        /*0038*/ 	.byte	0x03, 0x50
        /*003a*/ 	.short	0x0000


	//----- nvinfo : EIATTR_MAXREG_COUNT
	.align		4
        /*003c*/ 	.byte	0x03, 0x1b
        /*003e*/ 	.short	0x00ff


	//----- nvinfo : EIATTR_MERCURY_ISA_VERSION
	.align		4
        /*0040*/ 	.byte	0x03, 0x5f
        /*0042*/ 	.short	0x0101


	//----- nvinfo : EIATTR_VRC_CTA_INIT_COUNT
	.align		4
        /*0044*/ 	.byte	0x02, 0x4a
	.zero		1
	.zero		1


	//----- nvinfo : EIATTR_EXIT_INSTR_OFFSETS
	.align		4
        /*0048*/ 	.byte	0x04, 0x1c
        /*004a*/ 	.short	(.L_656 - .L_655)


	//   ....[0]....
.L_655:
        /*004c*/ 	.word	0x00000070


	//   ....[1]....
        /*0050*/ 	.word	0x000001c0


	//----- nvinfo : EIATTR_CRS_STACK_SIZE
	.align		4
.L_656:
        /*0054*/ 	.byte	0x04, 0x1e
        /*0056*/ 	.short	(.L_658 - .L_657)
.L_657:
        /*0058*/ 	.word	0x00000000


	//----- nvinfo : EIATTR_CBANK_PARAM_SIZE
	.align		4
.L_658:
        /*005c*/ 	.byte	0x03, 0x19
        /*005e*/ 	.short	0x0014


	//----- nvinfo : EIATTR_PARAM_CBANK
	.align		4
        /*0060*/ 	.byte	0x04, 0x0a
        /*0062*/ 	.short	(.L_660 - .L_659)
	.align		4
.L_659:
        /*0064*/ 	.word	index@(.nv.constant0._ZN17fastertransformer21minusUnfinishedSeqlenEPiPKbi)
        /*0068*/ 	.short	0x0380
        /*006a*/ 	.short	0x0014


	//----- nvinfo : EIATTR_SW_WAR
	.align		4
.L_660:
        /*006c*/ 	.byte	0x04, 0x36
        /*006e*/ 	.short	(.L_662 - .L_661)
.L_661:
        /*0070*/ 	.word	0x00000008
.L_662:


//--------------------- .nv.info._ZN17fastertransformer10gatherTreeENS_15gatherTreeParamE --------------------------
	.section	.nv.info._ZN17fastertransformer10gatherTreeENS_15gatherTreeParamE,"",@"SHT_CUDA_INFO"
	.sectionflags	@""
	.align	4


	//----- nvinfo : EIATTR_CUDA_API_VERSION
	.align		4
        /*0000*/ 	.byte	0x04, 0x37
        /*0002*/ 	.short	(.L_664 - .L_663)
.L_663:
        /*0004*/ 	.word	0x00000082


	//----- nvinfo : EIATTR_KPARAM_INFO
	.align		4
.L_664:
        /*0008*/ 	.byte	0x04, 0x17
        /*000a*/ 	.short	(.L_666 - .L_665)
.L_665:
        /*000c*/ 	.word	0x00000000
        /*0010*/ 	.short	0x0000
        /*0012*/ 	.short	0x0000
        /*0014*/ 	.byte	0x00, 0xf0, 0x01, 0x02


	//----- nvinfo : EIATTR_SPARSE_MMA_MASK
	.align		4
.L_666:
        /*0018*/ 	.byte	0x03, 0x50
        /*001a*/ 	.short	0x0000


	//----- nvinfo : EIATTR_MAXREG_COUNT
	.align		4
        /*001c*/ 	.byte	0x03, 0x1b
        /*001e*/ 	.short	0x00ff


	//----- nvinfo : EIATTR_MERCURY_ISA_VERSION
	.align		4
        /*0020*/ 	.byte	0x03, 0x5f
        /*0022*/ 	.short	0x0101


	//----- nvinfo : EIATTR_VRC_CTA_INIT_COUNT
	.align		4
        /*0024*/ 	.byte	0x02, 0x4a
	.zero		1
	.zero		1


	//----- nvinfo : EIATTR_EXIT_INSTR_OFFSETS
	.align		4
        /*0028*/ 	.byte	0x04, 0x1c
        /*002a*/ 	.short	(.L_668 - .L_667)


	//   ....[0]....
.L_667:
        /*002c*/ 	.word	0x000000d0


	//   ....[1]....
        /*0030*/ 	.word	0x00003460


	//----- nvinfo : EIATTR_CRS_STACK_SIZE
	.align		4
.L_668:
        /*0034*/ 	.byte	0x04, 0x1e
        /*0036*/ 	.short	(.L_670 - .L_669)
.L_669:
        /*0038*/ 	.word	0x00000000


	//----- nvinfo : EIATTR_CBANK_PARAM_SIZE
	.align		4
.L_670:
        /*003c*/ 	.byte	0x03, 0x19
        /*003e*/ 	.short	0x0080


	//----- nvinfo : EIATTR_PARAM_CBANK
	.align		4
        /*0040*/ 	.byte	0x04, 0x0a
        /*0042*/ 	.short	(.L_672 - .L_671)
	.align		4
.L_671:
        /*0044*/ 	.word	index@(.nv.constant0._ZN17fastertransformer10gatherTreeENS_15gatherTreeParamE)
        /*0048*/ 	.short	0x0380
        /*004a*/ 	.short	0x0080


	//----- nvinfo : EIATTR_SW_WAR
	.align		4
.L_672:
        /*004c*/ 	.byte	0x04, 0x36
        /*004e*/ 	.short	(.L_674 - .L_673)
.L_673:
        /*0050*/ 	.word	0x00000008
.L_674:


//--------------------- .nv.callgraph             --------------------------
	.section	.nv.callgraph,"",@"SHT_CUDA_CALLGRAPH"
	.align	4
	.sectionentsize	8
	.align		4
        /*0000*/ 	.word	0x00000000
	.align		4
        /*0004*/ 	.word	0xffffffff
	.align		4
        /*0008*/ 	.word	0x00000000
	.align		4
        /*000c*/ 	.word	0xfffffffe
	.align		4
        /*0010*/ 	.word	0x00000000
	.align		4
        /*0014*/ 	.word	0xfffffffd
	.align		4
        /*0018*/ 	.word	0x00000000
	.align		4
        /*001c*/ 	.word	0xfffffffc


//--------------------- .nv.constant4             --------------------------
	.section	.nv.constant4,"a",@progbits
	.align	8
	.align		8
.nv.constant4:
        /*0000*/ 	.dword	precalc_xorwow_matrix
	.align		8
        /*0008*/ 	.dword	precalc_xorwow_offset_matrix
	.align		8
        /*0010*/ 	.dword	mrg32k3aM1
	.align		8
        /*0018*/ 	.dword	mrg32k3aM2
	.align		8
        /*0020*/ 	.dword	mrg32k3aM1SubSeq
	.align		8
        /*0028*/ 	.dword	mrg32k3aM2SubSeq
	.align		8
        /*0030*/ 	.dword	mrg32k3aM1Seq
	.align		8
        /*0038*/ 	.dword	mrg32k3aM2Seq
	.align		8
        /*0040*/ 	.dword	_ZN50_INTERNAL_233ab3cb_19_decoding_kernels_cu_4b0352164cuda3std3__452_GLOBAL__N__233ab3cb_19_decoding_kernels_cu_4b0352166ignoreE
	.align		8
        /*0048*/ 	.dword	_ZN50_INTERNAL_233ab3cb_19_decoding_kernels_cu_4b0352164cuda3std3__45__cpo5beginE
	.align		8
        /*0050*/ 	.dword	_ZN50_INTERNAL_233ab3cb_19_decoding_kernels_cu_4b0352164cuda3std3__45__cpo3endE
	.align		8
        /*0058*/ 	.dword	_ZN50_INTERNAL_233ab3cb_19_decoding_kernels_cu_4b0352164cuda3std3__45__cpo6cbeginE
	.align		8
        /*0060*/ 	.dword	_ZN50_INTERNAL_233ab3cb_19_decoding_kernels_cu_4b0352164cuda3std3__45__cpo4cendE
	.align		8
        /*0068*/ 	.dword	_ZN50_INTERNAL_233ab3cb_19_decoding_kernels_cu_4b0352164cuda3std3__419piecewise_constructE
	.align		8
        /*0070*/ 	.dword	_ZN50_INTERNAL_233ab3cb_19_decoding_kernels_cu_4b0352164cuda3std3__48in_placeE
	.align		8
        /*0078*/ 	.dword	_ZN50_INTERNAL_233ab3cb_19_decoding_kernels_cu_4b0352164cuda3std6ranges3__45__cpo4swapE
	.align		8
        /*0080*/ 	.dword	_ZN50_INTERNAL_233ab3cb_19_decoding_kernels_cu_4b0352164cuda3std6ranges3__45__cpo9iter_moveE
	.align		8
        /*0088*/ 	.dword	_ZN50_INTERNAL_233ab3cb_19_decoding_kernels_cu_4b0352164cuda3std6ranges3__45__cpo7advanceE


//--------------------- .nv.constant3             --------------------------
	.section	.nv.constant3,"a",@progbits
	.align	8
.nv.constant3:
	.type		__cr_lgamma_table,@object
	.size		__cr_lgamma_table,(.L_8 - __cr_lgamma_table)
__cr_lgamma_table:
        /*0000*/ 	.byte	0x00, 0x00, 0x00, 0x00, 0x00, 0x00, 0x00, 0x00, 0x00, 0x00, 0x00, 0x00, 0x00, 0x00, 0x00, 0x00
        /*0010*/ 	.byte	0xef, 0x39, 0xfa, 0xfe, 0x42, 0x2e, 0xe6, 0x3f, 0x02, 0x20, 0x2a, 0xfa, 0x0b, 0xab, 0xfc, 0x3f
        /*0020*/ 	.byte	0xf9, 0x2c, 0x92, 0x7c, 0xa7, 0x6c, 0x09, 0x40, 0xc9, 0x79, 0x44, 0x3c, 0x64, 0x26, 0x13, 0x40
        /*0030*/ 	.byte	0xca, 0x01, 0xcf, 0x3a, 0x27, 0x51, 0x1a, 0x40, 0x30, 0xcc, 0x2d, 0xf3, 0xe1, 0x0c, 0x21, 0x40
        /*0040*/ 	.byte	0x0d, 0xb7, 0xfc, 0x82, 0x8e, 0x35, 0x25, 0x40
.L_8:


//--------------------- .text._ZN17fastertransformer10plusScalarIiEEvPT_S1_i --------------------------
	.section	.text._ZN17fastertransformer10plusScalarIiEEvPT_S1_i,"ax",@progbits
	.align	128
        .global         _ZN17fastertransformer10plusScalarIiEEvPT_S1_i
        .type           _ZN17fastertransformer10plusScalarIiEEvPT_S1_i,@function
        .size           _ZN17fastertransformer10plusScalarIiEEvPT_S1_i,(.L_x_707 - _ZN17fastertransformer10plusScalarIiEEvPT_S1_i)
        .other          _ZN17fastertransformer10plusScalarIiEEvPT_S1_i,@"STO_CUDA_ENTRY STV_DEFAULT"
_ZN17fastertransformer10plusScalarIiEEvPT_S1_i:
.text._ZN17fastertransformer10plusScalarIiEEvPT_S1_i:
[----:B------:R-:W-:Y:S01]  /*0000*/  LDC R1, c[0x0][0x37c] ;  /* 0x0000df00ff017b82 */ /* 0x000fe20000000800 */
[----:B------:R-:W0:Y:S07]  /*0010*/  S2R R0, SR_TID.X ;  /* 0x0000000000007919 */ /* 0x000e2e0000002100 */
[----:B------:R-:W0:Y:S01]  /*0020*/  S2UR UR4, SR_CTAID.X ;  /* 0x00000000000479c3 */ /* 0x000e220000002500 */
[----:B------:R-:W1:Y:S07]  /*0030*/  LDCU UR5, c[0x0][0x38c] ;  /* 0x00007180ff0577ac */ /* 0x000e6e0008000800 */
[----:B------:R-:W0:Y:S02]  /*0040*/  LDC R7, c[0x0][0x360] ;  /* 0x0000d800ff077b82 */ /* 0x000e240000000800 */
[----:B0-----:R-:W-:-:S05]  /*0050*/  IMAD R0, R7, UR4, R0 ;  /* 0x0000000407007c24 */ /* 0x001fca000f8e0200 */
[----:B-1----:R-:W-:-:S13]  /*0060*/  ISETP.GE.AND P0, PT, R0, UR5, PT ;  /* 0x0000000500007c0c */ /* 0x002fda000bf06270 */
[----:B------:R-:W-:Y:S05]  /*0070*/  @P0 EXIT ;  /* 0x000000000000094d */ /* 0x000fea0003800000 */
[----:B------:R-:W0:Y:S01]  /*0080*/  LDC.64 R4, c[0x0][0x380] ;  /* 0x0000e000ff047b82 */ /* 0x000e220000000a00 */
[----:B------:R-:W1:Y:S01]  /*0090*/  LDCU UR4, c[0x0][0x370] ;  /* 0x00006e00ff0477ac */ /* 0x000e620008000800 */
[----:B------:R-:W2:Y:S01]  /*00a0*/  LDCU.64 UR6, c[0x0][0x358] ;  /* 0x00006b00ff0677ac */ /* 0x000ea20008000a00 */
[----:B------:R-:W3:Y:S01]  /*00b0*/  LDCU UR8, c[0x0][0x388] ;  /* 0x00007100ff0877ac */ /* 0x000ee20008000800 */
[----:B-1----:R-:W-:-:S07]  /*00c0*/  IMAD R7, R7, UR4, RZ ;  /* 0x0000000407077c24 */ /* 0x002fce000f8e02ff */
.L_x_0:
[----:B01----:R-:W-:-:S05]  /*00d0*/  IMAD.WIDE R2, R0, 0x4, R4 ;  /* 0x0000000400027825 */ /* 0x003fca00078e0204 */
[----:B--2---:R-:W3:Y:S01]  /*00e0*/  LDG.E R6, desc[UR6][R2.64] ;  /* 0x0000000602067981 */ /* 0x004ee2000c1e1900 */
[----:B------:R-:W-:-:S04]  /*00f0*/  IADD3 R0, PT, PT, R7, R0, RZ ;  /* 0x0000000007007210 */ /* 0x000fc80007ffe0ff */
[----:B------:R-:W-:Y:S02]  /*0100*/  ISETP.GE.AND P0, PT, R0, UR5, PT ;  /* 0x0000000500007c0c */ /* 0x000fe4000bf06270 */
[----:B---3--:R-:W-:-:S05]  /*0110*/  IADD3 R9, PT, PT, R6, UR8, RZ ;  /* 0x0000000806097c10 */ /* 0x008fca000fffe0ff */
[----:B------:R1:W-:Y:S06]  /*0120*/  STG.E desc[UR6][R2.64], R9 ;  /* 0x0000000902007986 */ /* 0x0003ec000c101906 */
[----:B------:R-:W-:Y:S05]  /*0130*/  @!P0 BRA `(.L_x_0) ;  /* 0xfffffffc00e48947 */ /* 0x000fea000383ffff */
[----:B------:R-:W-:Y:S05]  /*0140*/  EXIT ;  /* 0x000000000000794d */ /* 0x000fea0003800000 */
.L_x_1:
[----:B------:R-:W-:-:S00]  /*0150*/  BRA `(.L_x_1) ;  /* 0xfffffffc00fc7947 */ /* 0x000fc0000383ffff */
[----:B------:R-:W-:-:S00]  /*0160*/  NOP ;  /* 0x0000000000007918 */ /* 0x000fc00000000000 */
        /* <DEDUP_REMOVED lines=9> */
.L_x_707:


//--------------------- .text._ZN17fastertransformer22paddingEmbeddingKernelI6__halfEEvPT_PKS2_iii --------------------------
	.section	.text._ZN17fastertransformer22paddingEmbeddingKernelI6__halfEEvPT_PKS2_iii,"ax",@progbits
	.align	128
        .global         _ZN17fastertransformer22paddingEmbeddingKernelI6__halfEEvPT_PKS2_iii
        .type           _ZN17fastertransformer22paddingEmbeddingKernelI6__halfEEvPT_PKS2_iii,@function
        .size           _ZN17fastertransformer22paddingEmbeddingKernelI6__halfEEvPT_PKS2_iii,(.L_x_708 - _ZN17fastertransformer22paddingEmbeddingKernelI6__halfEEvPT_PKS2_iii)
        .other          _ZN17fastertransformer22paddingEmbeddingKernelI6__halfEEvPT_PKS2_iii,@"STO_CUDA_ENTRY STV_DEFAULT"
_ZN17fastertransformer22paddingEmbeddingKernelI6__halfEEvPT_PKS2_iii:
.text._ZN17fastertransformer22paddingEmbeddingKernelI6__halfEEvPT_PKS2_iii:
[----:B------:R-:W-:Y:S01]  /*0000*/  LDC R1, c[0x0][0x37c] ;  /* 0x0000df00ff017b82 */ /* 0x000fe20000000800 */
[----:B------:R-:W0:Y:S07]  /*0010*/  S2R R11, SR_TID.X ;  /* 0x00000000000b7919 */ /* 0x000e2e0000002100 */
[----:B------:R-:W0:Y:S01]  /*0020*/  S2UR UR4, SR_CTAID.X ;  /* 0x00000000000479c3 */ /* 0x000e220000002500 */
[----:B------:R-:W1:Y:S07]  /*0030*/  LDCU UR5, c[0x0][0x398] ;  /* 0x00007300ff0577ac */ /* 0x000e6e0008000800 */
[----:B------:R-:W0:Y:S08]  /*0040*/  LDC R12, c[0x0][0x360] ;  /* 0x0000d800ff0c7b82 */ /* 0x000e300000000800 */
[----:B------:R-:W1:Y:S01]  /*0050*/  LDC R2, c[0x0][0x390] ;  /* 0x0000e400ff027b82 */ /* 0x000e620000000800 */
[----:B0-----:R-:W-:-:S02]  /*0060*/  IMAD R11, R12, UR4, R11 ;  /* 0x000000040c0b7c24 */ /* 0x001fc4000f8e020b */
[----:B-1----:R-:W-:-:S05]  /*0070*/  IMAD R0, R2, UR5, RZ ;  /* 0x0000000502007c24 */ /* 0x002fca000f8e02ff */
[----:B------:R-:W-:-:S13]  /*0080*/  ISETP.GE.AND P0, PT, R11, R0, PT ;  /* 0x000000000b00720c */ /* 0x000fda0003f06270 */
[----:B------:R-:W-:Y:S05]  /*0090*/  @P0 EXIT ;  /* 0x000000000000094d */ /* 0x000fea0003800000 */
[----:B------:R-:W-:Y:S01]  /*00a0*/  IABS R6, R2 ;  /* 0x0000000200067213 */ /* 0x000fe20000000000 */
[----:B------:R-:W0:Y:S01]  /*00b0*/  LDC R7, c[0x0][0x390] ;  /* 0x0000e400ff077b82 */ /* 0x000e220000000800 */
[----:B------:R-:W1:Y:S02]  /*00c0*/  LDCU UR4, c[0x0][0x370] ;  /* 0x00006e00ff0477ac */ /* 0x000e640008000800 */
[----:B------:R-:W2:Y:S01]  /*00d0*/  I2F.RP R10, R6 ;  /* 0x00000006000a7306 */ /* 0x000ea20000209400 */
[----:B------:R-:W3:Y:S04]  /*00e0*/  LDCU.64 UR6, c[0x0][0x358] ;  /* 0x00006b00ff0677ac */ /* 0x000ee80008000a00 */
[----:B------:R-:W4:Y:S01]  /*00f0*/  LDC.64 R4, c[0x0][0x388] ;  /* 0x0000e200ff047b82 */ /* 0x000f220000000a00 */
[----:B------:R-:W0:Y:S07]  /*0100*/  LDCU UR5, c[0x0][0x394] ;  /* 0x00007280ff0577ac */ /* 0x000e2e0008000800 */
[----:B------:R-:W0:Y:S01]  /*0110*/  LDC.64 R2, c[0x0][0x380] ;  /* 0x0000e000ff027b82 */ /* 0x000e220000000a00 */
[----:B--2---:R-:W2:Y:S02]  /*0120*/  MUFU.RCP R10, R10 ;  /* 0x0000000a000a7308 */ /* 0x004ea40000001000 */
[----:B--2---:R-:W-:-:S06]  /*0130*/  VIADD R8, R10, 0xffffffe ;  /* 0x0ffffffe0a087836 */ /* 0x004fcc0000000000 */
[----:B------:R2:W5:Y:S02]  /*0140*/  F2I.FTZ.U32.TRUNC.NTZ R9, R8 ;  /* 0x0000000800097305 */ /* 0x000564000021f000 */
[----:B--2---:R-:W-:Y:S02]  /*0150*/  HFMA2 R8, -RZ, RZ, 0, 0 ;  /* 0x00000000ff087431 */ /* 0x004fe400000001ff */
[----:B-----5:R-:W-:-:S04]  /*0160*/  IMAD.MOV R13, RZ, RZ, -R9 ;  /* 0x000000ffff0d7224 */ /* 0x020fc800078e0a09 */
[----:B------:R-:W-:-:S04]  /*0170*/  IMAD R13, R13, R6, RZ ;  /* 0x000000060d0d7224 */ /* 0x000fc800078e02ff */
[----:B------:R-:W-:-:S04]  /*0180*/  IMAD.HI.U32 R14, R9, R13, R8 ;  /* 0x0000000d090e7227 */ /* 0x000fc800078e0008 */
[----:B------:R-:W-:Y:S02]  /*0190*/  IMAD.MOV.U32 R9, RZ, RZ, R11 ;  /* 0x000000ffff097224 */ /* 0x000fe400078e000b */
[----:B01-34-:R-:W-:-:S07]  /*01a0*/  IMAD R8, R12, UR4, RZ ;  /* 0x000000040c087c24 */ /* 0x01bfce000f8e02ff */
.L_x_5:
[----:B------:R-:W-:Y:S01]  /*01b0*/  IABS R13, R9 ;  /* 0x00000009000d7213 */ /* 0x000fe20000000000 */
[----:B------:R-:W-:Y:S01]  /*01c0*/  BSSY.RECONVERGENT B0, `(.L_x_2) ;  /* 0x0000026000007945 */ /* 0x000fe20003800200 */
[----:B------:R-:W-:-:S03]  /*01d0*/  IABS R10, R7 ;  /* 0x00000007000a7213 */ /* 0x000fc60000000000 */
[----:B------:R-:W-:-:S04]  /*01e0*/  IMAD.HI.U32 R11, R14, R13, RZ ;  /* 0x0000000d0e0b7227 */ /* 0x000fc800078e00ff */
[----:B------:R-:W-:-:S04]  /*01f0*/  IMAD.MOV R12, RZ, RZ, -R11 ;  /* 0x000000ffff0c7224 */ /* 0x000fc800078e0a0b */
[----:B------:R-:W-:Y:S01]  /*0200*/  IMAD R13, R10, R12, R13 ;  /* 0x0000000c0a0d7224 */ /* 0x000fe200078e020d */
[----:B------:R-:W-:-:S04]  /*0210*/  LOP3.LUT R12, R9, R7, RZ, 0x3c, !PT ;  /* 0x00000007090c7212 */ /* 0x000fc800078e3cff */
[----:B------:R-:W-:Y:S02]  /*0220*/  ISETP.GT.U32.AND P2, PT, R6, R13, PT ;  /* 0x0000000d0600720c */ /* 0x000fe40003f44070 */
[----:B------:R-:W-:Y:S02]  /*0230*/  ISETP.GE.AND P0, PT, R12, RZ, PT ;  /* 0x000000ff0c00720c */ /* 0x000fe40003f06270 */
[----:B------:R-:W-:-:S09]  /*0240*/  LOP3.LUT R12, RZ, R7, RZ, 0x33, !PT ;  /* 0x00000007ff0c7212 */ /* 0x000fd200078e33ff */
[----:B------:R-:W-:Y:S01]  /*0250*/  @!P2 IADD3 R13, PT, PT, R13, -R10, RZ ;  /* 0x8000000a0d0da210 */ /* 0x000fe20007ffe0ff */
[----:B------:R-:W-:-:S03]  /*0260*/  @!P2 VIADD R11, R11, 0x1 ;  /* 0x000000010b0ba836 */ /* 0x000fc60000000000 */
[----:B------:R-:W-:-:S13]  /*0270*/  ISETP.GE.U32.AND P1, PT, R13, R6, PT ;  /* 0x000000060d00720c */ /* 0x000fda0003f26070 */
[----:B------:R-:W-:Y:S01]  /*0280*/  @P1 VIADD R11, R11, 0x1 ;  /* 0x000000010b0b1836 */ /* 0x000fe20000000000 */
[----:B------:R-:W-:-:S04]  /*0290*/  ISETP.NE.AND P1, PT, R7, RZ, PT ;  /* 0x000000ff0700720c */ /* 0x000fc80003f25270 */
[----:B------:R-:W-:-:S04]  /*02a0*/  @!P0 IADD3 R11, PT, PT, -R11, RZ, RZ ;  /* 0x000000ff0b0b8210 */ /* 0x000fc80007ffe1ff */
[----:B------:R-:W-:-:S04]  /*02b0*/  SEL R11, R12, R11, !P1 ;  /* 0x0000000b0c0b7207 */ /* 0x000fc80004800000 */
[----:B------:R-:W-:-:S13]  /*02c0*/  ISETP.GE.AND P0, PT, R11, UR5, PT ;  /* 0x000000050b007c0c */ /* 0x000fda000bf06270 */
[----:B------:R-:W-:Y:S05]  /*02d0*/  @P0 BRA `(.L_x_3) ;  /* 0x00000000004c0947 */ /* 0x000fea0003800000 */
[----:B------:R-:W-:Y:S01]  /*02e0*/  ISETP.GE.AND P2, PT, R9, RZ, PT ;  /* 0x000000ff0900720c */ /* 0x000fe20003f46270 */
[--C-:B------:R-:W-:Y:S02]  /*02f0*/  IMAD.MOV.U32 R6, RZ, RZ, R10.reuse ;  /* 0x000000ffff067224 */ /* 0x100fe400078e000a */
[----:B------:R-:W-:-:S03]  /*0300*/  IMAD.IADD R14, R13, 0x1, -R10 ;  /* 0x000000010d0e7824 */ /* 0x000fc600078e0a0a */
[----:B------:R-:W-:-:S04]  /*0310*/  ISETP.GT.U32.AND P0, PT, R6, R13, PT ;  /* 0x0000000d0600720c */ /* 0x000fc80003f04070 */
[----:B------:R-:W-:-:S04]  /*0320*/  SEL R13, R14, R13, !P0 ;  /* 0x0000000d0e0d7207 */ /* 0x000fc80004000000 */
[----:B------:R-:W-:-:S04]  /*0330*/  @!P2 IADD3 R13, PT, PT, -R13, RZ, RZ ;  /* 0x000000ff0d0da210 */ /* 0x000fc80007ffe1ff */
[----:B------:R-:W-:-:S05]  /*0340*/  SEL R12, R12, R13, !P1 ;  /* 0x0000000d0c0c7207 */ /* 0x000fca0004800000 */
[----:B------:R-:W-:-:S04]  /*0350*/  IMAD R13, R11, R7, R12 ;  /* 0x000000070b0d7224 */ /* 0x000fc800078e020c */
[----:B------:R-:W-:-:S06]  /*0360*/  IMAD.WIDE R12, R13, 0x2, R4 ;  /* 0x000000020d0c7825 */ /* 0x000fcc00078e0204 */
[----:B------:R0:W5:Y:S01]  /*0370*/  LDG.E.U16 R13, desc[UR6][R12.64] ;  /* 0x000000060c0d7981 */ /* 0x000162000c1e1500 */
[----:B------:R-:W1:Y:S01]  /*0380*/  I2F.RP R11, R10 ;  /* 0x0000000a000b7306 */ /* 0x000e620000209400 */
[----:B------:R-:W-:-:S07]  /*0390*/  IMAD.MOV.U32 R14, RZ, RZ, RZ ;  /* 0x000000ffff0e7224 */ /* 0x000fce00078e00ff */
[----:B-1----:R-:W1:Y:S02]  /*03a0*/  MUFU.RCP R11, R11 ;  /* 0x0000000b000b7308 */ /* 0x002e640000001000 */
[----:B-1----:R-:W-:-:S06]  /*03b0*/  VIADD R15, R11, 0xffffffe ;  /* 0x0ffffffe0b0f7836 */ /* 0x002fcc0000000000 */
[----:B------:R-:W1:Y:S02]  /*03c0*/  F2I.FTZ.U32.TRUNC.NTZ R15, R15 ;  /* 0x0000000f000f7305 */ /* 0x000e64000021f000 */
[----:B-1----:R-:W-:-:S05]  /*03d0*/  IADD3 R17, PT, PT, RZ, -R15, RZ ;  /* 0x8000000fff117210 */ /* 0x002fca0007ffe0ff */
[----:B------:R-:W-:-:S04]  /*03e0*/  IMAD R17, R17, R10, RZ ;  /* 0x0000000a11117224 */ /* 0x000fc800078e02ff */
[----:B------:R-:W-:Y:S01]  /*03f0*/  IMAD.HI.U32 R14, R15, R17, R14 ;  /* 0x000000110f0e7227 */ /* 0x000fe200078e000e */
[----:B0-----:R-:W-:Y:S06]  /*0400*/  BRA `(.L_x_4) ;  /* 0x0000000000047947 */ /* 0x001fec0003800000 */
.L_x_3:
[----:B------:R-:W-:-:S07]  /*0410*/  PRMT R13, RZ, 0x7610, R13 ;  /* 0x00007610ff0d7816 */ /* 0x000fce000000000d */
.L_x_4:
[----:B------:R-:W-:Y:S05]  /*0420*/  BSYNC.RECONVERGENT B0 ;  /* 0x0000000000007941 */ /* 0x000fea0003800200 */
.L_x_2:
[----:B------:R-:W-:Y:S01]  /*0430*/  IMAD.WIDE R10, R9, 0x2, R2 ;  /* 0x00000002090a7825 */ /* 0x000fe200078e0202 */
[----:B------:R-:W-:-:S04]  /*0440*/  IADD3 R9, PT, PT, R8, R9, RZ ;  /* 0x0000000908097210 */ /* 0x000fc80007ffe0ff */
[----:B-----5:R0:W-:Y:S01]  /*0450*/  STG.E.U16 desc[UR6][R10.64], R13 ;  /* 0x0000000d0a007986 */ /* 0x0201e2000c101506 */
[----:B------:R-:W-:-:S13]  /*0460*/  ISETP.GE.AND P0, PT, R9, R0, PT ;  /* 0x000000000900720c */ /* 0x000fda0003f06270 */
[----:B0-----:R-:W-:Y:S05]  /*0470*/  @!P0 BRA `(.L_x_5) ;  /* 0xfffffffc004c8947 */ /* 0x001fea000383ffff */
[----:B------:R-:W-:Y:S05]  /*0480*/  EXIT ;  /* 0x000000000000794d */ /* 0x000fea0003800000 */
.L_x_6:
        /* <DEDUP_REMOVED lines=15> */
.L_x_708:


//--------------------- .text._ZN17fastertransformer22paddingEmbeddingKernelIfEEvPT_PKS1_iii --------------------------
	.section	.text._ZN17fastertransformer22paddingEmbeddingKernelIfEEvPT_PKS1_iii,"ax",@progbits
	.align	128
        .global         _ZN17fastertransformer22paddingEmbeddingKernelIfEEvPT_PKS1_iii
        .type           _ZN17fastertransformer22paddingEmbeddingKernelIfEEvPT_PKS1_iii,@function
        .size           _ZN17fastertransformer22paddingEmbeddingKernelIfEEvPT_PKS1_iii,(.L_x_709 - _ZN17fastertransformer22paddingEmbeddingKernelIfEEvPT_PKS1_iii)
        .other          _ZN17fastertransformer22paddingEmbeddingKernelIfEEvPT_PKS1_iii,@"STO_CUDA_ENTRY STV_DEFAULT"
_ZN17fastertransformer22paddingEmbeddingKernelIfEEvPT_PKS1_iii:
.text._ZN17fastertransformer22paddingEmbeddingKernelIfEEvPT_PKS1_iii:
        /* <DEDUP_REMOVED lines=19> */
[----:B--2---:R-:W-:-:S02]  /*0130*/  VIADD R6, R10, 0xffffffe ;  /* 0x0ffffffe0a067836 */ /* 0x004fc40000000000 */
[----:B-1----:R-:W-:-:S04]  /*0140*/  IMAD R10, R12, UR4, RZ ;  /* 0x000000040c0a7c24 */ /* 0x002fc8000f8e02ff */
[----:B------:R1:W2:Y:S02]  /*0150*/  F2I.FTZ.U32.TRUNC.NTZ R7, R6 ;  /* 0x0000000600077305 */ /* 0x0002a4000021f000 */
[----:B-1----:R-:W-:Y:S02]  /*0160*/  HFMA2 R6, -RZ, RZ, 0, 0 ;  /* 0x00000000ff067431 */ /* 0x002fe400000001ff */
[----:B--2---:R-:W-:-:S04]  /*0170*/  IMAD.MOV R13, RZ, RZ, -R7 ;  /* 0x000000ffff0d7224 */ /* 0x004fc800078e0a07 */
[----:B------:R-:W-:-:S04]  /*0180*/  IMAD R13, R13, R8, RZ ;  /* 0x000000080d0d7224 */ /* 0x000fc800078e02ff */
[----:B0--34-:R-:W-:-:S07]  /*0190*/  IMAD.HI.U32 R16, R7, R13, R6 ;  /* 0x0000000d07107227 */ /* 0x019fce00078e0006 */
.L_x_9:
[----:B------:R-:W-:Y:S01]  /*01a0*/  IABS R13, R11 ;  /* 0x0000000b000d7213 */ /* 0x000fe20000000000 */
[----:B------:R-:W-:Y:S01]  /*01b0*/  BSSY.RECONVERGENT B0, `(.L_x_7) ;  /* 0x0000026000007945 */ /* 0x000fe20003800200 */
[-C--:B------:R-:W-:Y:S01]  /*01c0*/  IABS R12, R9.reuse ;  /* 0x00000009000c7213 */ /* 0x080fe20000000000 */
[----:B------:R-:W-:Y:S01]  /*01d0*/  IMAD.MOV.U32 R19, RZ, RZ, RZ ;  /* 0x000000ffff137224 */ /* 0x000fe200078e00ff */
[----:B------:R-:W-:Y:S01]  /*01e0*/  LOP3.LUT R15, RZ, R9, RZ, 0x33, !PT ;  /* 0x00000009ff0f7212 */ /* 0x000fe200078e33ff */
[----:B------:R-:W-:-:S04]  /*01f0*/  IMAD.HI.U32 R6, R16, R13, RZ ;  /* 0x0000000d10067227 */ /* 0x000fc800078e00ff */
[----:B------:R-:W-:-:S04]  /*0200*/  IMAD.MOV R7, RZ, RZ, -R6 ;  /* 0x000000ffff077224 */ /* 0x000fc800078e0a06 */
[----:B------:R-:W-:Y:S01]  /*0210*/  IMAD R13, R12, R7, R13 ;  /* 0x000000070c0d7224 */ /* 0x000fe200078e020d */
[----:B------:R-:W-:-:S04]  /*0220*/  LOP3.LUT R7, R11, R9, RZ, 0x3c, !PT ;  /* 0x000000090b077212 */ /* 0x000fc800078e3cff */
[----:B------:R-:W-:Y:S02]  /*0230*/  ISETP.GT.U32.AND P2, PT, R8, R13, PT ;  /* 0x0000000d0800720c */ /* 0x000fe40003f44070 */
[----:B------:R-:W-:-:S11]  /*0240*/  ISETP.GE.AND P0, PT, R7, RZ, PT ;  /* 0x000000ff0700720c */ /* 0x000fd60003f06270 */
[----:B------:R-:W-:Y:S01]  /*0250*/  @!P2 IMAD.IADD R13, R13, 0x1, -R12 ;  /* 0x000000010d0da824 */ /* 0x000fe200078e0a0c */
[----:B------:R-:W-:-:S04]  /*0260*/  @!P2 IADD3 R6, PT, PT, R6, 0x1, RZ ;  /* 0x000000010606a810 */ /* 0x000fc80007ffe0ff */
[----:B------:R-:W-:-:S13]  /*0270*/  ISETP.GE.U32.AND P1, PT, R13, R8, PT ;  /* 0x000000080d00720c */ /* 0x000fda0003f26070 */
[----:B------:R-:W-:Y:S01]  /*0280*/  @P1 VIADD R6, R6, 0x1 ;  /* 0x0000000106061836 */ /* 0x000fe20000000000 */
[----:B------:R-:W-:-:S04]  /*0290*/  ISETP.NE.AND P1, PT, R9, RZ, PT ;  /* 0x000000ff0900720c */ /* 0x000fc80003f25270 */
[----:B------:R-:W-:-:S04]  /*02a0*/  @!P0 IADD3 R6, PT, PT, -R6, RZ, RZ ;  /* 0x000000ff06068210 */ /* 0x000fc80007ffe1ff */
[----:B------:R-:W-:Y:S01]  /*02b0*/  SEL R17, R15, R6, !P1 ;  /* 0x000000060f117207 */ /* 0x000fe20004800000 */
[----:B------:R-:W-:-:S03]  /*02c0*/  IMAD.WIDE R6, R11, 0x4, R2 ;  /* 0x000000040b067825 */ /* 0x000fc600078e0202 */
[----:B------:R-:W-:-:S13]  /*02d0*/  ISETP.GE.AND P0, PT, R17, UR5, PT ;  /* 0x0000000511007c0c */ /* 0x000fda000bf06270 */
[----:B------:R-:W-:Y:S05]  /*02e0*/  @P0 BRA `(.L_x_8) ;  /* 0x0000000000480947 */ /* 0x000fea0003800000 */
[----:B------:R-:W-:Y:S01]  /*02f0*/  ISETP.GE.AND P2, PT, R11, RZ, PT ;  /* 0x000000ff0b00720c */ /* 0x000fe20003f46270 */
[----:B------:R-:W-:Y:S01]  /*0300*/  IMAD.IADD R14, R13, 0x1, -R12 ;  /* 0x000000010d0e7824 */ /* 0x000fe200078e0a0c */
[----:B------:R-:W-:-:S04]  /*0310*/  MOV R8, R12 ;  /* 0x0000000c00087202 */ /* 0x000fc80000000f00 */
[----:B------:R-:W-:-:S04]  /*0320*/  ISETP.GT.U32.AND P0, PT, R8, R13, PT ;  /* 0x0000000d0800720c */ /* 0x000fc80003f04070 */
[----:B------:R-:W-:-:S04]  /*0330*/  SEL R14, R14, R13, !P0 ;  /* 0x0000000d0e0e7207 */ /* 0x000fc80004000000 */
[----:B------:R-:W-:-:S04]  /*0340*/  @!P2 IADD3 R14, PT, PT, -R14, RZ, RZ ;  /* 0x000000ff0e0ea210 */ /* 0x000fc80007ffe1ff */
[----:B------:R-:W-:-:S05]  /*0350*/  SEL R14, R15, R14, !P1 ;  /* 0x0000000e0f0e7207 */ /* 0x000fca0004800000 */
[----:B------:R-:W-:-:S04]  /*0360*/  IMAD R15, R17, R9, R14 ;  /* 0x00000009110f7224 */ /* 0x000fc800078e020e */
[----:B------:R-:W-:-:S05]  /*0370*/  IMAD.WIDE R14, R15, 0x4, R4 ;  /* 0x000000040f0e7825 */ /* 0x000fca00078e0204 */
[----:B------:R0:W5:Y:S01]  /*0380*/  LDG.E R19, desc[UR6][R14.64] ;  /* 0x000000060e137981 */ /* 0x000162000c1e1900 */
[----:B------:R-:W1:Y:S01]  /*0390*/  I2F.RP R13, R12 ;  /* 0x0000000c000d7306 */ /* 0x000e620000209400 */
[----:B------:R-:W-:-:S07]  /*03a0*/  IMAD.MOV.U32 R16, RZ, RZ, RZ ;  /* 0x000000ffff107224 */ /* 0x000fce00078e00ff */
[----:B-1----:R-:W1:Y:S02]  /*03b0*/  MUFU.RCP R13, R13 ;  /* 0x0000000d000d7308 */ /* 0x002e640000001000 */
[----:B-1----:R-:W-:-:S06]  /*03c0*/  VIADD R17, R13, 0xffffffe ;  /* 0x0ffffffe0d117836 */ /* 0x002fcc0000000000 */
[----:B------:R-:W1:Y:S02]  /*03d0*/  F2I.FTZ.U32.TRUNC.NTZ R17, R17 ;  /* 0x0000001100117305 */ /* 0x000e64000021f000 */
[----:B-1----:R-:W-:-:S05]  /*03e0*/  IADD3 R21, PT, PT, RZ, -R17, RZ ;  /* 0x80000011ff157210 */ /* 0x002fca0007ffe0ff */
[----:B------:R-:W-:-:S04]  /*03f0*/  IMAD R21, R21, R12, RZ ;  /* 0x0000000c15157224 */ /* 0x000fc800078e02ff */
[----:B0-----:R-:W-:-:S07]  /*0400*/  IMAD.HI.U32 R16, R17, R21, R16 ;  /* 0x0000001511107227 */ /* 0x001fce00078e0010 */
.L_x_8:
[----:B------:R-:W-:Y:S05]  /*0410*/  BSYNC.RECONVERGENT B0 ;  /* 0x0000000000007941 */ /* 0x000fea0003800200 */
.L_x_7:
[----:B-----5:R0:W-:Y:S01]  /*0420*/  STG.E desc[UR6][R6.64], R19 ;  /* 0x0000001306007986 */ /* 0x0201e2000c101906 */
[----:B------:R-:W-:-:S04]  /*0430*/  IADD3 R11, PT, PT, R10, R11, RZ ;  /* 0x0000000b0a0b7210 */ /* 0x000fc80007ffe0ff */
[----:B------:R-:W-:-:S13]  /*0440*/  ISETP.GE.AND P0, PT, R11, R0, PT ;  /* 0x000000000b00720c */ /* 0x000fda0003f06270 */
[----:B0-----:R-:W-:Y:S05]  /*0450*/  @!P0 BRA `(.L_x_9) ;  /* 0xfffffffc00508947 */ /* 0x001fea000383ffff */
[----:B------:R-:W-:Y:S05]  /*0460*/  EXIT ;  /* 0x000000000000794d */ /* 0x000fea0003800000 */
.L_x_10:
        /* <DEDUP_REMOVED lines=9> */
.L_x_709:


//--------------------- .text._ZN17fastertransformer16paddingEmbeddingI6__halfEEvPT_S3_PKS2_S5_lll --------------------------
	.section	.text._ZN17fastertransformer16paddingEmbeddingI6__halfEEvPT_S3_PKS2_S5_lll,"ax",@progbits
	.align	128
        .global         _ZN17fastertransformer16paddingEmbeddingI6__halfEEvPT_S3_PKS2_S5_lll
        .type           _ZN17fastertransformer16paddingEmbeddingI6__halfEEvPT_S3_PKS2_S5_lll,@function
        .size           _ZN17fastertransformer16paddingEmbeddingI6__halfEEvPT_S3_PKS2_S5_lll,(.L_x_688 - _ZN17fastertransformer16paddingEmbeddingI6__halfEEvPT_S3_PKS2_S5_lll)
        .other          _ZN17fastertransformer16paddingEmbeddingI6__halfEEvPT_S3_PKS2_S5_lll,@"STO_CUDA_ENTRY STV_DEFAULT"
_ZN17fastertransformer16paddingEmbeddingI6__halfEEvPT_S3_PKS2_S5_lll:
.text._ZN17fastertransformer16paddingEmbeddingI6__halfEEvPT_S3_PKS2_S5_lll:
[----:B------:R-:W-:Y:S01]  /*0000*/  LDC R1, c[0x0][0x37c] ;  /* 0x0000df00ff017b82 */ /* 0x000fe20000000800 */
[----:B------:R-:W0:Y:S07]  /*0010*/  S2R R3, SR_TID.X ;  /* 0x0000000000037919 */ /* 0x000e2e0000002100 */
[----:B------:R-:W1:Y:S01]  /*0020*/  LDC.64 R4, c[0x0][0x3a0] ;  /* 0x0000e800ff047b82 */ /* 0x000e620000000a00 */
[----:B------:R-:W1:Y:S01]  /*0030*/  LDCU.64 UR8, c[0x0][0x3b0] ;  /* 0x00007600ff0877ac */ /* 0x000e620008000a00 */
[----:B------:R-:W-:Y:S01]  /*0040*/  BSSY.RECONVERGENT B0, `(.L_x_11) ;  /* 0x000015f000007945 */ /* 0x000fe20003800200 */
[----:B------:R-:W2:Y:S05]  /*0050*/  LDCU.64 UR4, c[0x0][0x358] ;  /* 0x00006b00ff0477ac */ /* 0x000eaa0008000a00 */
[----:B------:R-:W0:Y:S01]  /*0060*/  S2UR UR6, SR_CTAID.X ;  /* 0x00000000000679c3 */ /* 0x000e220000002500 */
[----:B------:R-:W3:Y:S01]  /*0070*/  LDCU UR13, c[0x0][0x3b0] ;  /* 0x00007600ff0d77ac */ /* 0x000ee20008000800 */
[----:B------:R-:W4:Y:S06]  /*0080*/  LDCU UR15, c[0x0][0x3b0] ;  /* 0x00007600ff0f77ac */ /* 0x000f2c0008000800 */
[----:B------:R-:W0:Y:S01]  /*0090*/  LDC R0, c[0x0][0x360] ;  /* 0x0000d800ff007b82 */ /* 0x000e220000000800 */
[----:B------:R-:W0:Y:S01]  /*00a0*/  LDCU UR12, c[0x0][0x3b4] ;  /* 0x00007680ff0c77ac */ /* 0x000e220008000800 */
[----:B------:R-:W0:Y:S01]  /*00b0*/  LDCU UR14, c[0x0][0x3b4] ;  /* 0x00007680ff0e77ac */ /* 0x000e220008000800 */
[C---:B-1----:R-:W-:Y:S01]  /*00c0*/  IMAD R2, R4.reuse, UR9, RZ ;  /* 0x0000000904027c24 */ /* 0x042fe2000f8e02ff */
[----:B------:R-:W1:Y:S01]  /*00d0*/  LDCU.64 UR10, c[0x0][0x3a8] ;  /* 0x00007500ff0a77ac */ /* 0x000e620008000a00 */
[----:B------:R-:W-:Y:S01]  /*00e0*/  IMAD.WIDE.U32 R14, R4, UR8, RZ ;  /* 0x00000008040e7c25 */ /* 0x000fe2000f8e00ff */
[----:B------:R-:W1:Y:S03]  /*00f0*/  LDCU.64 UR16, c[0x0][0x3a8] ;  /* 0x00007500ff1077ac */ /* 0x000e660008000a00 */
[----:B------:R-:W-:Y:S01]  /*0100*/  IMAD R5, R5, UR8, R2 ;  /* 0x0000000805057c24 */ /* 0x000fe2000f8e0202 */
[----:B------:R-:W1:Y:S03]  /*0110*/  LDCU.64 UR8, c[0x0][0x380] ;  /* 0x00007000ff0877ac */ /* 0x000e660008000a00 */
[----:B------:R-:W-:-:S02]  /*0120*/  IMAD.IADD R2, R15, 0x1, R5 ;  /* 0x000000010f027824 */ /* 0x000fc400078e0205 */
[----:B0-----:R-:W-:-:S05]  /*0130*/  IMAD R3, R0, UR6, R3 ;  /* 0x0000000600037c24 */ /* 0x001fca000f8e0203 */
[----:B------:R-:W-:-:S04]  /*0140*/  ISETP.GT.U32.AND P0, PT, R14, R3, PT ;  /* 0x000000030e00720c */ /* 0x000fc80003f04070 */
[----:B------:R-:W-:-:S13]  /*0150*/  ISETP.GT.AND.EX P0, PT, R2, RZ, PT, P0 ;  /* 0x000000ff0200720c */ /* 0x000fda0003f04300 */
[----:B-1234-:R-:W-:Y:S05]  /*0160*/  @!P0 BRA `(.L_x_12) ;  /* 0x0000001400308947 */ /* 0x01efea0003800000 */
[----:B------:R-:W0:Y:S01]  /*0170*/  LDCU UR6, c[0x0][0x370] ;  /* 0x00006e00ff0677ac */ /* 0x000e220008000800 */
[----:B------:R-:W-:Y:S01]  /*0180*/  IMAD.MOV.U32 R5, RZ, RZ, R3 ;  /* 0x000000ffff057224 */ /* 0x000fe200078e0003 */
[----:B------:R-:W-:Y:S01]  /*0190*/  BSSY.RECONVERGENT B1, `(.L_x_13) ;  /* 0x0000028000017945 */ /* 0x000fe20003800200 */
[----:B------:R-:W-:Y:S02]  /*01a0*/  IMAD.MOV.U32 R18, RZ, RZ, RZ ;  /* 0x000000ffff127224 */ /* 0x000fe400078e00ff */
[----:B0-----:R-:W-:-:S05]  /*01b0*/  IMAD R4, R0, UR6, RZ ;  /* 0x0000000600047c24 */ /* 0x001fca000f8e02ff */
[----:B------:R-:W-:-:S04]  /*01c0*/  IADD3 R7, P1, PT, R4, R5, RZ ;  /* 0x0000000504077210 */ /* 0x000fc80007f3e0ff */
[----:B------:R-:W-:Y:S01]  /*01d0*/  ISETP.GE.U32.AND P0, PT, R7, R14, PT ;  /* 0x0000000e0700720c */ /* 0x000fe20003f06070 */
[----:B------:R-:W-:Y:S01]  /*01e0*/  IMAD.X R13, RZ, RZ, R18, P1 ;  /* 0x000000ffff0d7224 */ /* 0x000fe200008e0612 */
[----:B------:R-:W-:-:S04]  /*01f0*/  ISETP.GT.U32.AND P1, PT, R14, R7, PT ;  /* 0x000000070e00720c */ /* 0x000fc80003f24070 */
[----:B------:R-:W-:Y:S02]  /*0200*/  ISETP.GE.U32.AND.EX P0, PT, R13, R2, PT, P0 ;  /* 0x000000020d00720c */ /* 0x000fe40003f06100 */
[----:B------:R-:W-:Y:S02]  /*0210*/  ISETP.GT.U32.AND.EX P1, PT, R2, R13, PT, P1 ;  /* 0x0000000d0200720c */ /* 0x000fe40003f24110 */
[----:B------:R-:W-:Y:S02]  /*0220*/  SEL R8, RZ, 0x1, P0 ;  /* 0x00000001ff087807 */ /* 0x000fe40000000000 */
[----:B------:R-:W-:Y:S02]  /*0230*/  SEL R11, R14, R7, P1 ;  /* 0x000000070e0b7207 */ /* 0x000fe40000800000 */
[----:B------:R-:W-:Y:S02]  /*0240*/  SEL R9, R2, R13, P1 ;  /* 0x0000000d02097207 */ /* 0x000fe40000800000 */
[----:B------:R-:W-:-:S04]  /*0250*/  IADD3 R11, P0, P1, R11, -R7, -R8 ;  /* 0x800000070b0b7210 */ /* 0x000fc8000791e808 */
[----:B------:R-:W-:-:S04]  /*0260*/  IADD3.X R9, PT, PT, R9, -0x1, ~R13, P0, P1 ;  /* 0xffffffff09097810 */ /* 0x000fc800007e2c0d */
[----:B------:R-:W-:-:S13]  /*0270*/  ISETP.NE.U32.AND P0, PT, R9, RZ, PT ;  /* 0x000000ff0900720c */ /* 0x000fda0003f05070 */
[----:B------:R-:W-:Y:S05]  /*0280*/  @P0 BRA `(.L_x_14) ;  /* 0x0000000000500947 */ /* 0x000fea0003800000 */
[----:B------:R-:W0:Y:S01]  /*0290*/  I2F.U32.RP R9, R4 ;  /* 0x0000000400097306 */ /* 0x000e220000209000 */
[----:B------:R-:W-:Y:S02]  /*02a0*/  IADD3 R13, PT, PT, RZ, -R4, RZ ;  /* 0x80000004ff0d7210 */ /* 0x000fe40007ffe0ff */
[----:B------:R-:W-:-:S05]  /*02b0*/  ISETP.NE.U32.AND P2, PT, R4, RZ, PT ;  /* 0x000000ff0400720c */ /* 0x000fca0003f45070 */
[----:B0-----:R-:W0:Y:S02]  /*02c0*/  MUFU.RCP R9, R9 ;  /* 0x0000000900097308 */ /* 0x001e240000001000 */
[----:B0-----:R-:W-:-:S06]  /*02d0*/  VIADD R6, R9, 0xffffffe ;  /* 0x0ffffffe09067836 */ /* 0x001fcc0000000000 */
[----:B------:R0:W1:Y:S02]  /*02e0*/  F2I.FTZ.U32.TRUNC.NTZ R7, R6 ;  /* 0x0000000600077305 */ /* 0x000064000021f000 */
[----:B0-----:R-:W-:Y:S02]  /*02f0*/  IMAD.MOV.U32 R6, RZ, RZ, RZ ;  /* 0x000000ffff067224 */ /* 0x001fe400078e00ff */
[----:B-1----:R-:W-:-:S04]  /*0300*/  IMAD R13, R13, R7, RZ ;  /* 0x000000070d0d7224 */ /* 0x002fc800078e02ff */
[----:B------:R-:W-:-:S06]  /*0310*/  IMAD.HI.U32 R10, R7, R13, R6 ;  /* 0x0000000d070a7227 */ /* 0x000fcc00078e0006 */
[----:B------:R-:W-:-:S04]  /*0320*/  IMAD.HI.U32 R10, R10, R11, RZ ;  /* 0x0000000b0a0a7227 */ /* 0x000fc800078e00ff */
[----:B------:R-:W-:-:S04]  /*0330*/  IMAD.MOV R7, RZ, RZ, -R10 ;  /* 0x000000ffff077224 */ /* 0x000fc800078e0a0a */
[----:B------:R-:W-:-:S05]  /*0340*/  IMAD R11, R4, R7, R11 ;  /* 0x00000007040b7224 */ /* 0x000fca00078e020b */
[----:B------:R-:W-:-:S13]  /*0350*/  ISETP.GE.U32.AND P0, PT, R11, R4, PT ;  /* 0x000000040b00720c */ /* 0x000fda0003f06070 */
[----:B------:R-:W-:Y:S02]  /*0360*/  @P0 IMAD.IADD R11, R11, 0x1, -R4 ;  /* 0x000000010b0b0824 */ /* 0x000fe400078e0a04 */
[----:B------:R-:W-:-:S03]  /*0370*/  @P0 VIADD R10, R10, 0x1 ;  /* 0x000000010a0a0836 */ /* 0x000fc60000000000 */
[----:B------:R-:W-:Y:S01]  /*0380*/  ISETP.GE.U32.AND P1, PT, R11, R4, PT ;  /* 0x000000040b00720c */ /* 0x000fe20003f26070 */
[----:B------:R-:W-:-:S12]  /*0390*/  HFMA2 R11, -RZ, RZ, 0, 0 ;  /* 0x00000000ff0b7431 */ /* 0x000fd800000001ff */
[----:B------:R-:W-:Y:S01]  /*03a0*/  @P1 VIADD R10, R10, 0x1 ;  /* 0x000000010a0a1836 */ /* 0x000fe20000000000 */
[----:B------:R-:W-:Y:S01]  /*03b0*/  @!P2 LOP3.LUT R10, RZ, R4, RZ, 0x33, !PT ;  /* 0x00000004ff0aa212 */ /* 0x000fe200078e33ff */
[----:B------:R-:W-:Y:S06]  /*03c0*/  BRA `(.L_x_15) ;  /* 0x0000000000107947 */ /* 0x000fec0003800000 */
.L_x_14:
[----:B------:R-:W-:-:S07]  /*03d0*/  MOV R10, 0x3f0 ;  /* 0x000003f0000a7802 */ /* 0x000fce0000000f00 */
[----:B------:R-:W-:Y:S05]  /*03e0*/  CALL.REL.NOINC `($__internal_1_$__cuda_sm20_div_u64) ;  /* 0x0000001800387944 */ /* 0x000fea0003c00000 */
[----:B------:R-:W-:Y:S02]  /*03f0*/  IMAD.MOV.U32 R10, RZ, RZ, R6 ;  /* 0x000000ffff0a7224 */ /* 0x000fe400078e0006 */
[----:B------:R-:W-:-:S07]  /*0400*/  IMAD.MOV.U32 R11, RZ, RZ, R7 ;  /* 0x000000ffff0b7224 */ /* 0x000fce00078e0007 */
.L_x_15:
[----:B------:R-:W-:Y:S05]  /*0410*/  BSYNC.RECONVERGENT B1 ;  /* 0x0000000000017941 */ /* 0x000fea0003800200 */
.L_x_13:
[----:B------:R-:W-:Y:S01]  /*0420*/  IADD3 R6, P1, PT, R10, R8, RZ ;  /* 0x000000080a067210 */ /* 0x000fe20007f3e0ff */
[----:B------:R-:W0:Y:S01]  /*0430*/  LDC R7, c[0x0][0x3b0] ;  /* 0x0000ec00ff077b82 */ /* 0x000e220000000800 */
[----:B------:R-:W-:Y:S02]  /*0440*/  BSSY.RECONVERGENT B1, `(.L_x_16) ;  /* 0x0000048000017945 */ /* 0x000fe40003800200 */
[----:B------:R-:W-:-:S04]  /*0450*/  LOP3.LUT R9, R6, 0x3, RZ, 0xc0, !PT ;  /* 0x0000000306097812 */ /* 0x000fc800078ec0ff */
[----:B------:R-:W-:Y:S01]  /*0460*/  ISETP.NE.U32.AND P0, PT, R9, 0x3, PT ;  /* 0x000000030900780c */ /* 0x000fe20003f05070 */
[----:B------:R-:W1:Y:S01]  /*0470*/  LDC R8, c[0x0][0x3b4] ;  /* 0x0000ed00ff087b82 */ /* 0x000e620000000800 */
[----:B------:R-:W-:Y:S02]  /*0480*/  IMAD.X R9, RZ, RZ, R11, P1 ;  /* 0x000000ffff097224 */ /* 0x000fe400008e060b */
[----:B------:R-:W-:-:S13]  /*0490*/  ISETP.NE.AND.EX P0, PT, RZ, RZ, PT, P0 ;  /* 0x000000ffff00720c */ /* 0x000fda0003f05300 */
[----:B------:R-:W-:Y:S05]  /*04a0*/  @!P0 BRA `(.L_x_17) ;  /* 0x0000000400048947 */ /* 0x000fea0003800000 */
[----:B------:R-:W2:Y:S01]  /*04b0*/  LDCU.64 UR6, c[0x0][0x380] ;  /* 0x00007000ff0677ac */ /* 0x000ea20008000a00 */
[----:B------:R-:W-:Y:S02]  /*04c0*/  VIADD R12, R6, 0x1 ;  /* 0x00000001060c7836 */ /* 0x000fe40000000000 */
[----:B------:R-:W-:-:S03]  /*04d0*/  IMAD.MOV.U32 R11, RZ, RZ, RZ ;  /* 0x000000ffff0b7224 */ /* 0x000fc600078e00ff */
[----:B------:R-:W-:Y:S02]  /*04e0*/  LOP3.LUT R12, R12, 0x3, RZ, 0xc0, !PT ;  /* 0x000000030c0c7812 */ /* 0x000fe400078ec0ff */
[----:B--2---:R-:W-:-:S04]  /*04f0*/  LEA R10, P0, R5, UR6, 0x1 ;  /* 0x00000006050a7c11 */ /* 0x004fc8000f8008ff */
[----:B------:R-:W-:-:S09]  /*0500*/  LEA.HI.X R13, R5, UR7, R18, 0x1, P0 ;  /* 0x00000007050d7c11 */ /* 0x000fd200080f0c12 */
.L_x_21:
[----:B--2---:R-:W-:Y:S01]  /*0510*/  LOP3.LUT R16, R18, UR12, RZ, 0xfc, !PT ;  /* 0x0000000c12107c12 */ /* 0x004fe2000f8efcff */
[----:B------:R-:W-:Y:S01]  /*0520*/  BSSY.RECONVERGENT B2, `(.L_x_18) ;  /* 0x0000023000027945 */ /* 0x000fe20003800200 */
[----:B------:R-:W-:Y:S02]  /*0530*/  IADD3 R12, P0, PT, R12, -0x1, RZ ;  /* 0xffffffff0c0c7810 */ /* 0x000fe40007f1e0ff */
[----:B------:R-:W-:Y:S02]  /*0540*/  ISETP.NE.U32.AND P1, PT, R16, RZ, PT ;  /* 0x000000ff1000720c */ /* 0x000fe40003f25070 */
[----:B------:R-:W-:Y:S02]  /*0550*/  IADD3.X R11, PT, PT, R11, -0x1, RZ, P0, !PT ;  /* 0xffffffff0b0b7810 */ /* 0x000fe400007fe4ff */
[----:B------:R-:W-:-:S04]  /*0560*/  ISETP.NE.U32.AND P0, PT, R12, RZ, PT ;  /* 0x000000ff0c00720c */ /* 0x000fc80003f05070 */
[----:B------:R-:W-:-:S05]  /*0570*/  ISETP.NE.AND.EX P0, PT, R11, RZ, PT, P0 ;  /* 0x000000ff0b00720c */ /* 0x000fca0003f05300 */
[----:B------:R-:W-:Y:S08]  /*0580*/  @P1 BRA `(.L_x_19) ;  /* 0x0000000000581947 */ /* 0x000ff00003800000 */
[----:B------:R-:W2:Y:S01]  /*0590*/  I2F.U32.RP R19, UR13 ;  /* 0x0000000d00137d06 */ /* 0x000ea20008209000 */
[----:B------:R-:W-:-:S07]  /*05a0*/  ISETP.NE.U32.AND P3, PT, RZ, UR13, PT ;  /* 0x0000000dff007c0c */ /* 0x000fce000bf65070 */
[----:B--2---:R-:W2:Y:S02]  /*05b0*/  MUFU.RCP R19, R19 ;  /* 0x0000001300137308 */ /* 0x004ea40000001000 */
[----:B--2---:R-:W-:-:S06]  /*05c0*/  IADD3 R16, PT, PT, R19, 0xffffffe, RZ ;  /* 0x0ffffffe13107810 */ /* 0x004fcc0007ffe0ff */
[----:B------:R2:W3:Y:S02]  /*05d0*/  F2I.FTZ.U32.TRUNC.NTZ R17, R16 ;  /* 0x0000001000117305 */ /* 0x0004e4000021f000 */
[----:B--2---:R-:W-:Y:S02]  /*05e0*/  IMAD.MOV.U32 R16, RZ, RZ, RZ ;  /* 0x000000ffff107224 */ /* 0x004fe400078e00ff */
[----:B---3--:R-:W-:-:S04]  /*05f0*/  IMAD.MOV R21, RZ, RZ, -R17 ;  /* 0x000000ffff157224 */ /* 0x008fc800078e0a11 */
[----:B------:R-:W-:-:S04]  /*0600*/  IMAD R21, R21, UR13, RZ ;  /* 0x0000000d15157c24 */ /* 0x000fc8000f8e02ff */
[----:B------:R-:W-:-:S06]  /*0610*/  IMAD.HI.U32 R20, R17, R21, R16 ;  /* 0x0000001511147227 */ /* 0x000fcc00078e0010 */
[----:B------:R-:W-:-:S04]  /*0620*/  IMAD.HI.U32 R20, R20, R5, RZ ;  /* 0x0000000514147227 */ /* 0x000fc800078e00ff */
[----:B------:R-:W-:-:S04]  /*0630*/  IMAD.MOV R22, RZ, RZ, -R20 ;  /* 0x000000ffff167224 */ /* 0x000fc800078e0a14 */
[----:B------:R-:W-:-:S05]  /*0640*/  IMAD R17, R22, UR13, R5 ;  /* 0x0000000d16117c24 */ /* 0x000fca000f8e0205 */
[----:B------:R-:W-:-:S13]  /*0650*/  ISETP.GE.U32.AND P1, PT, R17, UR13, PT ;  /* 0x0000000d11007c0c */ /* 0x000fda000bf26070 */
[----:B------:R-:W-:Y:S02]  /*0660*/  @P1 VIADD R17, R17, -UR13 ;  /* 0x8000000d11111c36 */ /* 0x000fe40008000000 */
[----:B------:R-:W-:-:S03]  /*0670*/  @P1 VIADD R20, R20, 0x1 ;  /* 0x0000000114141836 */ /* 0x000fc60000000000 */
[----:B------:R-:W-:-:S13]  /*0680*/  ISETP.GE.U32.AND P2, PT, R17, UR13, PT ;  /* 0x0000000d11007c0c */ /* 0x000fda000bf46070 */
[----:B------:R-:W-:Y:S02]  /*0690*/  @P2 IADD3 R20, PT, PT, R20, 0x1, RZ ;  /* 0x0000000114142810 */ /* 0x000fe40007ffe0ff */
[----:B------:R-:W-:-:S05]  /*06a0*/  @!P3 LOP3.LUT R20, RZ, UR13, RZ, 0x33, !PT ;  /* 0x0000000dff14bc12 */ /* 0x000fca000f8e33ff */
[--C-:B------:R-:W-:Y:S02]  /*06b0*/  IMAD.MOV R16, RZ, RZ, -R20.reuse ;  /* 0x000000ffff107224 */ /* 0x100fe400078e0a14 */
[----:B------:R-:W-:Y:S02]  /*06c0*/  IMAD.MOV.U32 R19, RZ, RZ, R20 ;  /* 0x000000ffff137224 */ /* 0x000fe400078e0014 */
[----:B------:R-:W-:Y:S01]  /*06d0*/  IMAD R23, R16, UR13, R5 ;  /* 0x0000000d10177c24 */ /* 0x000fe2000f8e0205 */
[----:B------:R-:W-:Y:S06]  /*06e0*/  BRA `(.L_x_20) ;  /* 0x0000000000187947 */ /* 0x000fec0003800000 */
.L_x_19:
[----:B------:R-:W-:Y:S01]  /*06f0*/  IMAD.MOV.U32 R26, RZ, RZ, R5 ;  /* 0x000000ffff1a7224 */ /* 0x000fe200078e0005 */
[----:B------:R-:W-:-:S07]  /*0700*/  MOV R20, 0x720 ;  /* 0x0000072000147802 */ /* 0x000fce0000000f00 */
[----:B01----:R-:W-:Y:S05]  /*0710*/  CALL.REL.NOINC `($__internal_0_$__cuda_sm20_div_s64) ;  /* 0x0000001000307944 */ /* 0x003fea0003c00000 */
[--C-:B------:R-:W-:Y:S02]  /*0720*/  IMAD.MOV R20, RZ, RZ, -R16.reuse ;  /* 0x000000ffff147224 */ /* 0x100fe400078e0a10 */
[----:B------:R-:W-:Y:S02]  /*0730*/  IMAD.MOV.U32 R19, RZ, RZ, R16 ;  /* 0x000000ffff137224 */ /* 0x000fe400078e0010 */
[----:B------:R-:W-:-:S07]  /*0740*/  IMAD R23, R20, UR13, R5 ;  /* 0x0000000d14177c24 */ /* 0x000fce000f8e0205 */
.L_x_20:
[----:B------:R-:W-:Y:S05]  /*0750*/  BSYNC.RECONVERGENT B2 ;  /* 0x0000000000027941 */ /* 0x000fea0003800200 */
.L_x_18:
[----:B------:R-:W-:Y:S02]  /*0760*/  ISETP.GE.U32.AND P1, PT, R23, UR10, PT ;  /* 0x0000000a17007c0c */ /* 0x000fe4000bf26070 */
[----:B------:R-:W-:-:S04]  /*0770*/  SHF.R.S32.HI R21, RZ, 0x1f, R23 ;  /* 0x0000001fff157819 */ /* 0x000fc80000011417 */
[----:B------:R-:W-:-:S13]  /*0780*/  ISETP.GE.AND.EX P1, PT, R21, UR11, PT, P1 ;  /* 0x0000000b15007c0c */ /* 0x000fda000bf26310 */
[----:B------:R-:W2:Y:S01]  /*0790*/  @!P1 LDC.64 R16, c[0x0][0x390] ;  /* 0x0000e400ff109b82 */ /* 0x000ea20000000a00 */
[----:B------:R-:W-:-:S05]  /*07a0*/  @!P1 SHF.R.S32.HI R20, RZ, 0x1f, R19 ;  /* 0x0000001fff149819 */ /* 0x000fca0000011413 */
[----:B------:R-:W-:Y:S01]  /*07b0*/  @!P1 IMAD R22, R20, UR10, RZ ;  /* 0x0000000a14169c24 */ /* 0x000fe2000f8e02ff */
[----:B------:R-:W-:-:S05]  /*07c0*/  @!P1 MOV R20, R23 ;  /* 0x0000001700149202 */ /* 0x000fca0000000f00 */
[----:B------:R-:W-:-:S04]  /*07d0*/  @!P1 IMAD.WIDE.U32 R20, R19, UR10, R20 ;  /* 0x0000000a13149c25 */ /* 0x000fc8000f8e0014 */
[----:B------:R-:W-:-:S04]  /*07e0*/  @!P1 IMAD R19, R19, UR11, R22 ;  /* 0x0000000b13139c24 */ /* 0x000fc8000f8e0216 */
[----:B------:R-:W-:Y:S01]  /*07f0*/  @!P1 IMAD.IADD R19, R21, 0x1, R19 ;  /* 0x0000000115139824 */ /* 0x000fe200078e0213 */
[----:B--2---:R-:W-:-:S04]  /*0800*/  @!P1 LEA R16, P2, R20, R16, 0x1 ;  /* 0x0000001014109211 */ /* 0x004fc800078408ff */
[--C-:B------:R-:W-:Y:S02]  /*0810*/  @!P1 LEA.HI.X R17, R20, R17, R19.reuse, 0x1, P2 ;  /* 0x0000001114119211 */ /* 0x100fe400010f0c13 */
[----:B------:R-:W-:-:S06]  /*0820*/  @P1 PRMT R19, RZ, 0x7610, R19 ;  /* 0x00007610ff131816 */ /* 0x000fcc0000000013 */
[----:B------:R2:W3:Y:S01]  /*0830*/  @!P1 LDG.E.U16 R19, desc[UR4][R16.64] ;  /* 0x0000000410139981 */ /* 0x0004e2000c1e1500 */
[----:B------:R-:W-:-:S05]  /*0840*/  IADD3 R5, P1, PT, R4, R5, RZ ;  /* 0x0000000504057210 */ /* 0x000fca0007f3e0ff */
[----:B------:R-:W-:Y:S02]  /*0850*/  IMAD.X R18, RZ, RZ, R18, P1 ;  /* 0x000000ffff127224 */ /* 0x000fe400008e0612 */
[----:B--2---:R-:W-:Y:S01]  /*0860*/  IMAD.MOV.U32 R16, RZ, RZ, R10 ;  /* 0x000000ffff107224 */ /* 0x004fe200078e000a */
[----:B------:R-:W-:Y:S01]  /*0870*/  LEA R10, P2, R4, R10, 0x1 ;  /* 0x0000000a040a7211 */ /* 0x000fe200078408ff */
[----:B------:R-:W-:-:S03]  /*0880*/  IMAD.MOV.U32 R17, RZ, RZ, R13 ;  /* 0x000000ffff117224 */ /* 0x000fc600078e000d */
[----:B------:R-:W-:Y:S02]  /*0890*/  LEA.HI.X R13, R4, R13, RZ, 0x1, P2 ;  /* 0x0000000d040d7211 */ /* 0x000fe400010f0cff */
[----:B---3--:R2:W-:Y:S01]  /*08a0*/  STG.E.U16 desc[UR4][R16.64], R19 ;  /* 0x0000001310007986 */ /* 0x0085e2000c101504 */
[----:B------:R-:W-:Y:S06]  /*08b0*/  @P0 BRA `(.L_x_21) ;  /* 0xfffffffc00140947 */ /* 0x000fec000383ffff */
.L_x_17:
[----:B------:R-:W-:Y:S05]  /*08c0*/  BSYNC.RECONVERGENT B1 ;  /* 0x0000000000017941 */ /* 0x000fea0003800200 */
.L_x_16:
[----:B------:R-:W-:-:S04]  /*08d0*/  ISETP.GE.U32.AND P0, PT, R6, 0x3, PT ;  /* 0x000000030600780c */ /* 0x000fc80003f06070 */
[----:B------:R-:W-:-:S13]  /*08e0*/  ISETP.GE.U32.AND.EX P0, PT, R9, RZ, PT, P0 ;  /* 0x000000ff0900720c */ /* 0x000fda0003f06100 */
[----:B------:R-:W-:Y:S05]  /*08f0*/  @!P0 BRA `(.L_x_12) ;  /* 0x0000000c004c8947 */ /* 0x000fea0003800000 */
.L_x_34:
[----:B------:R-:W-:Y:S01]  /*0900*/  LOP3.LUT R6, R18, UR14, RZ, 0xfc, !PT ;  /* 0x0000000e12067c12 */ /* 0x000fe2000f8efcff */
[----:B------:R-:W-:Y:S03]  /*0910*/  BSSY.RECONVERGENT B1, `(.L_x_22) ;  /* 0x0000020000017945 */ /* 0x000fe60003800200 */
[----:B------:R-:W-:-:S13]  /*0920*/  ISETP.NE.U32.AND P0, PT, R6, RZ, PT ;  /* 0x000000ff0600720c */ /* 0x000fda0003f05070 */
[----:B---3--:R-:W-:Y:S05]  /*0930*/  @P0 BRA `(.L_x_23) ;  /* 0x0000000000580947 */ /* 0x008fea0003800000 */
[----:B------:R-:W-:-:S04]  /*0940*/  IMAD.U32 R12, RZ, RZ, UR15 ;  /* 0x0000000fff0c7e24 */ /* 0x000fc8000f8e00ff */
[----:B------:R-:W3:Y:S01]  /*0950*/  I2F.U32.RP R13, R12 ;  /* 0x0000000c000d7306 */ /* 0x000ee20000209000 */
[----:B------:R-:W-:-:S07]  /*0960*/  ISETP.NE.U32.AND P2, PT, R12, RZ, PT ;  /* 0x000000ff0c00720c */ /* 0x000fce0003f45070 */
[----:B---3--:R-:W3:Y:S02]  /*0970*/  MUFU.RCP R13, R13 ;  /* 0x0000000d000d7308 */ /* 0x008ee40000001000 */
[----:B---3--:R-:W-:-:S06]  /*0980*/  IADD3 R10, PT, PT, R13, 0xffffffe, RZ ;  /* 0x0ffffffe0d0a7810 */ /* 0x008fcc0007ffe0ff */
[----:B------:R3:W4:Y:S02]  /*0990*/  F2I.FTZ.U32.TRUNC.NTZ R11, R10 ;  /* 0x0000000a000b7305 */ /* 0x000724000021f000 */
[----:B---3--:R-:W-:Y:S02]  /*09a0*/  IMAD.MOV.U32 R10, RZ, RZ, RZ ;  /* 0x000000ffff0a7224 */ /* 0x008fe400078e00ff */
[----:B----4-:R-:W-:-:S04]  /*09b0*/  IMAD R6, R11, R12, RZ ;  /* 0x0000000c0b067224 */ /* 0x010fc800078e02ff */
[----:B------:R-:W-:-:S04]  /*09c0*/  IMAD.MOV R9, RZ, RZ, -R6 ;  /* 0x000000ffff097224 */ /* 0x000fc800078e0a06 */
[----:B------:R-:W-:-:S06]  /*09d0*/  IMAD.HI.U32 R6, R11, R9, R10 ;  /* 0x000000090b067227 */ /* 0x000fcc00078e000a */
[----:B------:R-:W-:-:S04]  /*09e0*/  IMAD.HI.U32 R6, R6, R5, RZ ;  /* 0x0000000506067227 */ /* 0x000fc800078e00ff */
[----:B------:R-:W-:-:S04]  /*09f0*/  IMAD.MOV R9, RZ, RZ, -R6 ;  /* 0x000000ffff097224 */ /* 0x000fc800078e0a06 */
[----:B------:R-:W-:-:S05]  /*0a00*/  IMAD R9, R12, R9, R5 ;  /* 0x000000090c097224 */ /* 0x000fca00078e0205 */
[----:B------:R-:W-:-:S13]  /*0a10*/  ISETP.GE.U32.AND P0, PT, R9, R12, PT ;  /* 0x0000000c0900720c */ /* 0x000fda0003f06070 */
[----:B------:R-:W-:Y:S02]  /*0a20*/  @P0 IMAD.IADD R9, R9, 0x1, -R12 ;  /* 0x0000000109090824 */ /* 0x000fe400078e0a0c */
[----:B------:R-:W-:-:S03]  /*0a30*/  @P0 VIADD R6, R6, 0x1 ;  /* 0x0000000106060836 */ /* 0x000fc60000000000 */
[----:B------:R-:W-:-:S13]  /*0a40*/  ISETP.GE.U32.AND P1, PT, R9, R12, PT ;  /* 0x0000000c0900720c */ /* 0x000fda0003f26070 */
[----:B------:R-:W-:Y:S02]  /*0a50*/  @P1 IADD3 R6, PT, PT, R6, 0x1, RZ ;  /* 0x0000000106061810 */ /* 0x000fe40007ffe0ff */
[----:B------:R-:W-:-:S05]  /*0a60*/  @!P2 LOP3.LUT R6, RZ, R12, RZ, 0x33, !PT ;  /* 0x0000000cff06a212 */ /* 0x000fca00078e33ff */
[----:B--2---:R-:W-:-:S04]  /*0a70*/  IMAD.MOV R16, RZ, RZ, -R6 ;  /* 0x000000ffff107224 */ /* 0x004fc800078e0a06 */
[----:B------:R-:W-:Y:S01]  /*0a80*/  IMAD R16, R12, R16, R5 ;  /* 0x000000100c107224 */ /* 0x000fe200078e0205 */
[----:B------:R-:W-:Y:S06]  /*0a90*/  BRA `(.L_x_24) ;  /* 0x00000000001c7947 */ /* 0x000fec0003800000 */
.L_x_23:
[----:B------:R-:W-:Y:S01]  /*0aa0*/  IMAD.MOV.U32 R26, RZ, RZ, R5 ;  /* 0x000000ffff1a7224 */ /* 0x000fe200078e0005 */
[----:B------:R-:W-:-:S07]  /*0ab0*/  MOV R20, 0xad0 ;  /* 0x00000ad000147802 */ /* 0x000fce0000000f00 */
[----:B012---:R-:W-:Y:S05]  /*0ac0*/  CALL.REL.NOINC `($__internal_0_$__cuda_sm20_div_s64) ;  /* 0x0000000c00447944 */ /* 0x007fea0003c00000 */
[--C-:B------:R-:W-:Y:S02]  /*0ad0*/  IMAD.MOV R9, RZ, RZ, -R16.reuse ;  /* 0x000000ffff097224 */ /* 0x100fe400078e0a10 */
[----:B------:R-:W-:Y:S02]  /*0ae0*/  IMAD.U32 R12, RZ, RZ, UR15 ;  /* 0x0000000fff0c7e24 */ /* 0x000fe4000f8e00ff */
[----:B------:R-:W-:Y:S02]  /*0af0*/  IMAD.MOV.U32 R6, RZ, RZ, R16 ;  /* 0x000000ffff067224 */ /* 0x000fe400078e0010 */
[----:B------:R-:W-:-:S07]  /*0b00*/  IMAD R16, R9, R12, R5 ;  /* 0x0000000c09107224 */ /* 0x000fce00078e0205 */
.L_x_24:
[----:B------:R-:W-:Y:S05]  /*0b10*/  BSYNC.RECONVERGENT B1 ;  /* 0x0000000000017941 */ /* 0x000fea0003800200 */
.L_x_22:
[----:B------:R-:W-:Y:S02]  /*0b20*/  ISETP.GE.U32.AND P0, PT, R16, UR16, PT ;  /* 0x0000001010007c0c */ /* 0x000fe4000bf06070 */
[----:B------:R-:W-:-:S04]  /*0b30*/  SHF.R.S32.HI R17, RZ, 0x1f, R16 ;  /* 0x0000001fff117819 */ /* 0x000fc80000011410 */
[----:B------:R-:W-:-:S13]  /*0b40*/  ISETP.GE.AND.EX P0, PT, R17, UR17, PT, P0 ;  /* 0x0000001111007c0c */ /* 0x000fda000bf06300 */
[----:B------:R-:W2:Y:S01]  /*0b50*/  @!P0 LDC.64 R10, c[0x0][0x390] ;  /* 0x0000e400ff0a8b82 */ /* 0x000ea20000000a00 */
[----:B------:R-:W-:Y:S01]  /*0b60*/  @!P0 SHF.R.S32.HI R9, RZ, 0x1f, R6 ;  /* 0x0000001fff098819 */ /* 0x000fe20000011406 */
[----:B------:R-:W-:-:S04]  /*0b70*/  @!P0 IMAD.WIDE.U32 R16, R6, UR16, R16 ;  /* 0x0000001006108c25 */ /* 0x000fc8000f8e0010 */
[----:B------:R-:W-:-:S04]  /*0b80*/  @!P0 IMAD R9, R9, UR16, RZ ;  /* 0x0000001009098c24 */ /* 0x000fc8000f8e02ff */
[----:B------:R-:W-:-:S05]  /*0b90*/  @!P0 IMAD R9, R6, UR17, R9 ;  /* 0x0000001106098c24 */ /* 0x000fca000f8e0209 */
[----:B------:R-:W-:Y:S02]  /*0ba0*/  @!P0 IADD3 R6, PT, PT, R17, R9, RZ ;  /* 0x0000000911068210 */ /* 0x000fe40007ffe0ff */
[----:B--2---:R-:W-:-:S04]  /*0bb0*/  @!P0 LEA R20, P1, R16, R10, 0x1 ;  /* 0x0000000a10148211 */ /* 0x004fc800078208ff */
[----:B------:R-:W-:-:S05]  /*0bc0*/  @!P0 LEA.HI.X R21, R16, R11, R6, 0x1, P1 ;  /* 0x0000000b10158211 */ /* 0x000fca00008f0c06 */
[----:B------:R-:W2:Y:S01]  /*0bd0*/  @!P0 LDG.E.U16 R13, desc[UR4][R20.64] ;  /* 0x00000004140d8981 */ /* 0x000ea2000c1e1500 */
[C---:B------:R-:W-:Y:S01]  /*0be0*/  LEA R10, P1, R5.reuse, UR8, 0x1 ;  /* 0x00000008050a7c11 */ /* 0x040fe2000f8208ff */
[----:B------:R-:W-:Y:S03]  /*0bf0*/  BSSY.RECONVERGENT B1, `(.L_x_25) ;  /* 0x0000025000017945 */ /* 0x000fe60003800200 */
[----:B------:R-:W-:Y:S02]  /*0c00*/  LEA.HI.X R11, R5, UR9, R18, 0x1, P1 ;  /* 0x00000009050b7c11 */ /* 0x000fe400088f0c12 */
[----:B------:R-:W-:Y:S02]  /*0c10*/  @P0 PRMT R13, RZ, 0x7610, R13 ;  /* 0x00007610ff0d0816 */ /* 0x000fe4000000000d */
[----:B------:R-:W-:-:S03]  /*0c20*/  IADD3 R9, P0, PT, R4, R5, RZ ;  /* 0x0000000504097210 */ /* 0x000fc60007f1e0ff */
[----:B--2---:R2:W-:Y:S02]  /*0c30*/  STG.E.U16 desc[UR4][R10.64], R13 ;  /* 0x0000000d0a007986 */ /* 0x0045e4000c101504 */
[----:B------:R-:W-:-:S05]  /*0c40*/  IMAD.X R18, RZ, RZ, R18, P0 ;  /* 0x000000ffff127224 */ /* 0x000fca00000e0612 */
[----:B------:R-:W-:-:S04]  /*0c50*/  LOP3.LUT R5, R18, UR14, RZ, 0xfc, !PT ;  /* 0x0000000e12057c12 */ /* 0x000fc8000f8efcff */
[----:B------:R-:W-:-:S13]  /*0c60*/  ISETP.NE.U32.AND P0, PT, R5, RZ, PT ;  /* 0x000000ff0500720c */ /* 0x000fda0003f05070 */
[----:B--2---:R-:W-:Y:S05]  /*0c70*/  @P0 BRA `(.L_x_26) ;  /* 0x0000000000540947 */ /* 0x004fea0003800000 */
[----:B------:R-:W2:Y:S01]  /*0c80*/  I2F.U32.RP R6, R12 ;  /* 0x0000000c00067306 */ /* 0x000ea20000209000 */
[----:B------:R-:W-:-:S07]  /*0c90*/  ISETP.NE.U32.AND P2, PT, R12, RZ, PT ;  /* 0x000000ff0c00720c */ /* 0x000fce0003f45070 */
[----:B--2---:R-:W2:Y:S02]  /*0ca0*/  MUFU.RCP R6, R6 ;  /* 0x0000000600067308 */ /* 0x004ea40000001000 */
[----:B--2---:R-:W-:-:S06]  /*0cb0*/  VIADD R16, R6, 0xffffffe ;  /* 0x0ffffffe06107836 */ /* 0x004fcc0000000000 */
[----:B------:R2:W3:Y:S02]  /*0cc0*/  F2I.FTZ.U32.TRUNC.NTZ R17, R16 ;  /* 0x0000001000117305 */ /* 0x0004e4000021f000 */
[----:B--2---:R-:W-:Y:S02]  /*0cd0*/  IMAD.MOV.U32 R16, RZ, RZ, RZ ;  /* 0x000000ffff107224 */ /* 0x004fe400078e00ff */
[----:B---3--:R-:W-:-:S04]  /*0ce0*/  IMAD.MOV R5, RZ, RZ, -R17 ;  /* 0x000000ffff057224 */ /* 0x008fc800078e0a11 */
[----:B------:R-:W-:-:S04]  /*0cf0*/  IMAD R5, R5, R12, RZ ;  /* 0x0000000c05057224 */ /* 0x000fc800078e02ff */
[----:B------:R-:W-:-:S06]  /*0d00*/  IMAD.HI.U32 R20, R17, R5, R16 ;  /* 0x0000000511147227 */ /* 0x000fcc00078e0010 */
[----:B------:R-:W-:-:S04]  /*0d10*/  IMAD.HI.U32 R5, R20, R9, RZ ;  /* 0x0000000914057227 */ /* 0x000fc800078e00ff */
[----:B------:R-:W-:-:S04]  /*0d20*/  IMAD.MOV R13, RZ, RZ, -R5 ;  /* 0x000000ffff0d7224 */ /* 0x000fc800078e0a05 */
[----:B------:R-:W-:-:S05]  /*0d30*/  IMAD R13, R12, R13, R9 ;  /* 0x0000000d0c0d7224 */ /* 0x000fca00078e0209 */
[----:B------:R-:W-:-:S13]  /*0d40*/  ISETP.GE.U32.AND P0, PT, R13, R12, PT ;  /* 0x0000000c0d00720c */ /* 0x000fda0003f06070 */
[----:B------:R-:W-:Y:S01]  /*0d50*/  @P0 IADD3 R13, PT, PT, R13, -R12, RZ ;  /* 0x8000000c0d0d0210 */ /* 0x000fe20007ffe0ff */
[----:B------:R-:W-:-:S03]  /*0d60*/  @P0 VIADD R5, R5, 0x1 ;  /* 0x0000000105050836 */ /* 0x000fc60000000000 */
[----:B------:R-:W-:-:S13]  /*0d70*/  ISETP.GE.U32.AND P1, PT, R13, R12, PT ;  /* 0x0000000c0d00720c */ /* 0x000fda0003f26070 */
[----:B------:R-:W-:Y:S01]  /*0d80*/  @P1 VIADD R5, R5, 0x1 ;  /* 0x0000000105051836 */ /* 0x000fe20000000000 */
[----:B------:R-:W-:-:S05]  /*0d90*/  @!P2 LOP3.LUT R5, RZ, R12, RZ, 0x33, !PT ;  /* 0x0000000cff05a212 */ /* 0x000fca00078e33ff */
[----:B------:R-:W-:-:S04]  /*0da0*/  IMAD.MOV R20, RZ, RZ, -R5 ;  /* 0x000000ffff147224 */ /* 0x000fc800078e0a05 */
[----:B------:R-:W-:Y:S01]  /*0db0*/  IMAD R20, R12, R20, R9 ;  /* 0x000000140c147224 */ /* 0x000fe200078e0209 */
[----:B------:R-:W-:Y:S06]  /*0dc0*/  BRA `(.L_x_27) ;  /* 0x00000000001c7947 */ /* 0x000fec0003800000 */
.L_x_26:
[----:B------:R-:W-:Y:S01]  /*0dd0*/  IMAD.MOV.U32 R26, RZ, RZ, R9 ;  /* 0x000000ffff1a7224 */ /* 0x000fe200078e0009 */
[----:B------:R-:W-:-:S07]  /*0de0*/  MOV R20, 0xe00 ;  /* 0x00000e0000147802 */ /* 0x000fce0000000f00 */
[----:B01----:R-:W-:Y:S05]  /*0df0*/  CALL.REL.NOINC `($__internal_0_$__cuda_sm20_div_s64) ;  /* 0x0000000800787944 */ /* 0x003fea0003c00000 */
[----:B------:R-:W-:Y:S01]  /*0e00*/  MOV R12, UR15 ;  /* 0x0000000f000c7c02 */ /* 0x000fe20008000f00 */
[--C-:B------:R-:W-:Y:S02]  /*0e10*/  IMAD.MOV R20, RZ, RZ, -R16.reuse ;  /* 0x000000ffff147224 */ /* 0x100fe400078e0a10 */
[----:B------:R-:W-:Y:S02]  /*0e20*/  IMAD.MOV.U32 R5, RZ, RZ, R16 ;  /* 0x000000ffff057224 */ /* 0x000fe400078e0010 */
[----:B------:R-:W-:-:S07]  /*0e30*/  IMAD R20, R20, R12, R9 ;  /* 0x0000000c14147224 */ /* 0x000fce00078e0209 */
.L_x_27:
[----:B------:R-:W-:Y:S05]  /*0e40*/  BSYNC.RECONVERGENT B1 ;  /* 0x0000000000017941 */ /* 0x000fea0003800200 */
.L_x_25:
[----:B------:R-:W-:Y:S02]  /*0e50*/  ISETP.GE.U32.AND P0, PT, R20, UR16, PT ;  /* 0x0000001014007c0c */ /* 0x000fe4000bf06070 */
[----:B------:R-:W-:-:S04]  /*0e60*/  SHF.R.S32.HI R21, RZ, 0x1f, R20 ;  /* 0x0000001fff157819 */ /* 0x000fc80000011414 */
[----:B------:R-:W-:-:S13]  /*0e70*/  ISETP.GE.AND.EX P0, PT, R21, UR17, PT, P0 ;  /* 0x0000001115007c0c */ /* 0x000fda000bf06300 */
[----:B------:R-:W2:Y:S01]  /*0e80*/  @!P0 LDC.64 R16, c[0x0][0x390] ;  /* 0x0000e400ff108b82 */ /* 0x000ea20000000a00 */
[----:B------:R-:W-:Y:S01]  /*0e90*/  @!P0 SHF.R.S32.HI R6, RZ, 0x1f, R5 ;  /* 0x0000001fff068819 */ /* 0x000fe20000011405 */
[----:B------:R-:W-:Y:S01]  /*0ea0*/  @!P0 IMAD.WIDE.U32 R20, R5, UR16, R20 ;  /* 0x0000001005148c25 */ /* 0x000fe2000f8e0014 */
[----:B------:R-:W-:-:S03]  /*0eb0*/  @P0 PRMT R13, RZ, 0x7610, R13 ;  /* 0x00007610ff0d0816 */ /* 0x000fc6000000000d */
[----:B------:R-:W-:-:S04]  /*0ec0*/  @!P0 IMAD R6, R6, UR16, RZ ;  /* 0x0000001006068c24 */ /* 0x000fc8000f8e02ff */
[----:B------:R-:W-:-:S04]  /*0ed0*/  @!P0 IMAD R5, R5, UR17, R6 ;  /* 0x0000001105058c24 */ /* 0x000fc8000f8e0206 */
[----:B------:R-:W-:Y:S01]  /*0ee0*/  @!P0 IMAD.IADD R5, R21, 0x1, R5 ;  /* 0x0000000115058824 */ /* 0x000fe200078e0205 */
[----:B--2---:R-:W-:-:S04]  /*0ef0*/  @!P0 LEA R16, P1, R20, R16, 0x1 ;  /* 0x0000001014108211 */ /* 0x004fc800078208ff */
[----:B------:R-:W-:-:S05]  /*0f00*/  @!P0 LEA.HI.X R17, R20, R17, R5, 0x1, P1 ;  /* 0x0000001114118211 */ /* 0x000fca00008f0c05 */
[----:B------:R-:W2:Y:S01]  /*0f10*/  @!P0 LDG.E.U16 R13, desc[UR4][R16.64] ;  /* 0x00000004100d8981 */ /* 0x000ea2000c1e1500 */
[----:B------:R-:W-:Y:S01]  /*0f20*/  IMAD.SHL.U32 R5, R4, 0x2, RZ ;  /* 0x0000000204057824 */ /* 0x000fe200078e00ff */
[----:B------:R-:W-:Y:S01]  /*0f30*/  SHF.R.U32.HI R6, RZ, 0x1f, R4 ;  /* 0x0000001fff067819 */ /* 0x000fe20000011604 */
[----:B------:R-:W-:Y:S03]  /*0f40*/  BSSY.RECONVERGENT B1, `(.L_x_28) ;  /* 0x0000025000017945 */ /* 0x000fe60003800200 */
[----:B------:R-:W-:-:S05]  /*0f50*/  IADD3 R10, P0, PT, R5, R10, RZ ;  /* 0x0000000a050a7210 */ /* 0x000fca0007f1e0ff */
[----:B------:R-:W-:Y:S01]  /*0f60*/  IMAD.X R11, R6, 0x1, R11, P0 ;  /* 0x00000001060b7824 */ /* 0x000fe200000e060b */
[----:B------:R-:W-:-:S05]  /*0f70*/  IADD3 R9, P0, PT, R4, R9, RZ ;  /* 0x0000000904097210 */ /* 0x000fca0007f1e0ff */
[----:B------:R-:W-:-:S05]  /*0f80*/  IMAD.X R18, RZ, RZ, R18, P0 ;  /* 0x000000ffff127224 */ /* 0x000fca00000e0612 */
[----:B------:R-:W-:-:S04]  /*0f90*/  LOP3.LUT R19, R18, UR14, RZ, 0xfc, !PT ;  /* 0x0000000e12137c12 */ /* 0x000fc8000f8efcff */
[----:B------:R-:W-:Y:S01]  /*0fa0*/  ISETP.NE.U32.AND P0, PT, R19, RZ, PT ;  /* 0x000000ff1300720c */ /* 0x000fe20003f05070 */
[----:B--2---:R2:W-:-:S12]  /*0fb0*/  STG.E.U16 desc[UR4][R10.64], R13 ;  /* 0x0000000d0a007986 */ /* 0x0045d8000c101504 */
[----:B------:R-:W-:Y:S05]  /*0fc0*/  @P0 BRA `(.L_x_29) ;  /* 0x0000000000540947 */ /* 0x000fea0003800000 */
[----:B------:R-:W3:Y:S01]  /*0fd0*/  I2F.U32.RP R19, R12 ;  /* 0x0000000c00137306 */ /* 0x000ee20000209000 */
[----:B------:R-:W-:-:S07]  /*0fe0*/  ISETP.NE.U32.AND P2, PT, R12, RZ, PT ;  /* 0x000000ff0c00720c */ /* 0x000fce0003f45070 */
[----:B---3--:R-:W3:Y:S02]  /*0ff0*/  MUFU.RCP R19, R19 ;  /* 0x0000001300137308 */ /* 0x008ee40000001000 */
[----:B---3--:R-:W-:-:S06]  /*1000*/  IADD3 R16, PT, PT, R19, 0xffffffe, RZ ;  /* 0x0ffffffe13107810 */ /* 0x008fcc0007ffe0ff */
[----:B------:R3:W2:Y:S02]  /*1010*/  F2I.FTZ.U32.TRUNC.NTZ R17, R16 ;  /* 0x0000001000117305 */ /* 0x0006a4000021f000 */
[----:B---3--:R-:W-:Y:S02]  /*1020*/  IMAD.MOV.U32 R16, RZ, RZ, RZ ;  /* 0x000000ffff107224 */ /* 0x008fe400078e00ff */
[----:B--2---:R-:W-:-:S04]  /*1030*/  IMAD.MOV R13, RZ, RZ, -R17 ;  /* 0x000000ffff0d7224 */ /* 0x004fc800078e0a11 */
[----:B------:R-:W-:-:S04]  /*1040*/  IMAD R13, R13, R12, RZ ;  /* 0x0000000c0d0d7224 */ /* 0x000fc800078e02ff */
[----:B------:R-:W-:-:S06]  /*1050*/  IMAD.HI.U32 R20, R17, R13, R16 ;  /* 0x0000000d11147227 */ /* 0x000fcc00078e0010 */
[----:B------:R-:W-:-:S04]  /*1060*/  IMAD.HI.U32 R13, R20, R9, RZ ;  /* 0x00000009140d7227 */ /* 0x000fc800078e00ff */
[----:B------:R-:W-:-:S04]  /*1070*/  IMAD.MOV R17, RZ, RZ, -R13 ;  /* 0x000000ffff117224 */ /* 0x000fc800078e0a0d */
[----:B------:R-:W-:-:S05]  /*1080*/  IMAD R17, R12, R17, R9 ;  /* 0x000000110c117224 */ /* 0x000fca00078e0209 */
[----:B------:R-:W-:-:S13]  /*1090*/  ISETP.GE.U32.AND P0, PT, R17, R12, PT ;  /* 0x0000000c1100720c */ /* 0x000fda0003f06070 */
[----:B------:R-:W-:Y:S01]  /*10a0*/  @P0 IMAD.IADD R17, R17, 0x1, -R12 ;  /* 0x0000000111110824 */ /* 0x000fe200078e0a0c */
[----:B------:R-:W-:-:S04]  /*10b0*/  @P0 IADD3 R13, PT, PT, R13, 0x1, RZ ;  /* 0x000000010d0d0810 */ /* 0x000fc80007ffe0ff */
[----:B------:R-:W-:-:S13]  /*10c0*/  ISETP.GE.U32.AND P1, PT, R17, R12, PT ;  /* 0x0000000c1100720c */ /* 0x000fda0003f26070 */
[----:B------:R-:W-:Y:S01]  /*10d0*/  @P1 VIADD R13, R13, 0x1 ;  /* 0x000000010d0d1836 */ /* 0x000fe20000000000 */
[----:B------:R-:W-:-:S05]  /*10e0*/  @!P2 LOP3.LUT R13, RZ, R12, RZ, 0x33, !PT ;  /* 0x0000000cff0da212 */ /* 0x000fca00078e33ff */
[----:B------:R-:W-:-:S04]  /*10f0*/  IMAD.MOV R20, RZ, RZ, -R13 ;  /* 0x000000ffff147224 */ /* 0x000fc800078e0a0d */
[----:B------:R-:W-:Y:S01]  /*1100*/  IMAD R20, R12, R20, R9 ;  /* 0x000000140c147224 */ /* 0x000fe200078e0209 */
[----:B------:R-:W-:Y:S06]  /*1110*/  BRA `(.L_x_30) ;  /* 0x00000000001c7947 */ /* 0x000fec0003800000 */
.L_x_29:
[----:B------:R-:W-:Y:S01]  /*1120*/  IMAD.MOV.U32 R26, RZ, RZ, R9 ;  /* 0x000000ffff1a7224 */ /* 0x000fe200078e0009 */
[----:B------:R-:W-:-:S07]  /*1130*/  MOV R20, 0x1150 ;  /* 0x0000115000147802 */ /* 0x000fce0000000f00 */
[----:B012---:R-:W-:Y:S05]  /*1140*/  CALL.REL.NOINC `($__internal_0_$__cuda_sm20_div_s64) ;  /* 0x0000000400a47944 */ /* 0x007fea0003c00000 */
[----:B------:R-:W-:Y:S01]  /*1150*/  MOV R12, UR15 ;  /* 0x0000000f000c7c02 */ /* 0x000fe20008000f00 */
[--C-:B------:R-:W-:Y:S02]  /*1160*/  IMAD.MOV R20, RZ, RZ, -R16.reuse ;  /* 0x000000ffff147224 */ /* 0x100fe400078e0a10 */
[----:B------:R-:W-:Y:S02]  /*1170*/  IMAD.MOV.U32 R13, RZ, RZ, R16 ;  /* 0x000000ffff0d7224 */ /* 0x000fe400078e0010 */
[----:B------:R-:W-:-:S07]  /*1180*/  IMAD R20, R20, R12, R9 ;  /* 0x0000000c14147224 */ /* 0x000fce00078e0209 */
.L_x_30:
[----:B------:R-:W-:Y:S05]  /*1190*/  BSYNC.RECONVERGENT B1 ;  /* 0x0000000000017941 */ /* 0x000fea0003800200 */
.L_x_28:
[----:B------:R-:W-:Y:S02]  /*11a0*/  ISETP.GE.U32.AND P0, PT, R20, UR16, PT ;  /* 0x0000001014007c0c */ /* 0x000fe4000bf06070 */
[----:B------:R-:W-:-:S04]  /*11b0*/  SHF.R.S32.HI R21, RZ, 0x1f, R20 ;  /* 0x0000001fff157819 */ /* 0x000fc80000011414 */
[----:B------:R-:W-:-:S13]  /*11c0*/  ISETP.GE.AND.EX P0, PT, R21, UR17, PT, P0 ;  /* 0x0000001115007c0c */ /* 0x000fda000bf06300 */
[----:B------:R-:W2:Y:S01]  /*11d0*/  @!P0 LDC.64 R16, c[0x0][0x390] ;  /* 0x0000e400ff108b82 */ /* 0x000ea20000000a00 */
[----:B------:R-:W-:Y:S01]  /*11e0*/  @!P0 SHF.R.S32.HI R19, RZ, 0x1f, R13 ;  /* 0x0000001fff138819 */ /* 0x000fe2000001140d */
[----:B------:R-:W-:-:S04]  /*11f0*/  @!P0 IMAD.WIDE.U32 R20, R13, UR16, R20 ;  /* 0x000000100d148c25 */ /* 0x000fc8000f8e0014 */
[----:B------:R-:W-:-:S04]  /*1200*/  @!P0 IMAD R22, R19, UR16, RZ ;  /* 0x0000001013168c24 */ /* 0x000fc8000f8e02ff */
[----:B------:R-:W-:-:S04]  /*1210*/  @!P0 IMAD R13, R13, UR17, R22 ;  /* 0x000000110d0d8c24 */ /* 0x000fc8000f8e0216 */
[----:B------:R-:W-:Y:S01]  /*1220*/  @!P0 IMAD.IADD R13, R21, 0x1, R13 ;  /* 0x00000001150d8824 */ /* 0x000fe200078e020d */
[----:B--2---:R-:W-:-:S04]  /*1230*/  @!P0 LEA R16, P1, R20, R16, 0x1 ;  /* 0x0000001014108211 */ /* 0x004fc800078208ff */
[--C-:B------:R-:W-:Y:S02]  /*1240*/  @!P0 LEA.HI.X R17, R20, R17, R13.reuse, 0x1, P1 ;  /* 0x0000001114118211 */ /* 0x100fe400008f0c0d */
[----:B------:R-:W-:-:S06]  /*1250*/  @P0 PRMT R13, RZ, 0x7610, R13 ;  /* 0x00007610ff0d0816 */ /* 0x000fcc000000000d */
[----:B------:R-:W2:Y:S01]  /*1260*/  @!P0 LDG.E.U16 R13, desc[UR4][R16.64] ;  /* 0x00000004100d8981 */ /* 0x000ea2000c1e1500 */
[----:B------:R-:W-:Y:S01]  /*1270*/  IADD3 R10, P0, PT, R5, R10, RZ ;  /* 0x0000000a050a7210 */ /* 0x000fe20007f1e0ff */
[----:B------:R-:W-:Y:S04]  /*1280*/  BSSY.RECONVERGENT B1, `(.L_x_31) ;  /* 0x0000024000017945 */ /* 0x000fe80003800200 */
        /* <DEDUP_REMOVED lines=25> */
[--C-:B------:R-:W-:Y:S02]  /*1420*/  IMAD.MOV R21, RZ, RZ, -R13.reuse ;  /* 0x000000ffff157224 */ /* 0x100fe400078e0a0d */
[----:B------:R-:W-:Y:S02]  /*1430*/  IMAD.MOV.U32 R19, RZ, RZ, R13 ;  /* 0x000000ffff137224 */ /* 0x000fe400078e000d */
[----:B------:R-:W-:Y:S01]  /*1440*/  IMAD R21, R12, R21, R9 ;  /* 0x000000150c157224 */ /* 0x000fe200078e0209 */
[----:B------:R-:W-:Y:S06]  /*1450*/  BRA `(.L_x_33) ;  /* 0x0000000000187947 */ /* 0x000fec0003800000 */
.L_x_32:
[----:B------:R-:W-:Y:S01]  /*1460*/  IMAD.MOV.U32 R26, RZ, RZ, R9 ;  /* 0x000000ffff1a7224 */ /* 0x000fe200078e0009 */
[----:B------:R-:W-:-:S07]  /*1470*/  MOV R20, 0x1490 ;  /* 0x0000149000147802 */ /* 0x000fce0000000f00 */
[----:B012---:R-:W-:Y:S05]  /*1480*/  CALL.REL.NOINC `($__internal_0_$__cuda_sm20_div_s64) ;  /* 0x0000000000d47944 */ /* 0x007fea0003c00000 */
[----:B------:R-:W-:Y:S01]  /*1490*/  IADD3 R12, PT, PT, -R16, RZ, RZ ;  /* 0x000000ff100c7210 */ /* 0x000fe20007ffe1ff */
[----:B------:R-:W-:-:S04]  /*14a0*/  IMAD.MOV.U32 R19, RZ, RZ, R16 ;  /* 0x000000ffff137224 */ /* 0x000fc800078e0010 */
[----:B------:R-:W-:-:S07]  /*14b0*/  IMAD R21, R12, UR15, R9 ;  /* 0x0000000f0c157c24 */ /* 0x000fce000f8e0209 */
.L_x_33:
[----:B------:R-:W-:Y:S05]  /*14c0*/  BSYNC.RECONVERGENT B1 ;  /* 0x0000000000017941 */ /* 0x000fea0003800200 */
.L_x_31:
[----:B------:R-:W-:Y:S02]  /*14d0*/  ISETP.GE.U32.AND P0, PT, R21, UR16, PT ;  /* 0x0000001015007c0c */ /* 0x000fe4000bf06070 */
[----:B------:R-:W-:-:S04]  /*14e0*/  SHF.R.S32.HI R17, RZ, 0x1f, R21 ;  /* 0x0000001fff117819 */ /* 0x000fc80000011415 */
[----:B------:R-:W-:-:S13]  /*14f0*/  ISETP.GE.AND.EX P0, PT, R17, UR17, PT, P0 ;  /* 0x0000001111007c0c */ /* 0x000fda000bf06300 */
[----:B------:R-:W2:Y:S01]  /*1500*/  @!P0 LDC.64 R12, c[0x0][0x390] ;  /* 0x0000e400ff0c8b82 */ /* 0x000ea20000000a00 */
[----:B------:R-:W-:-:S05]  /*1510*/  @!P0 SHF.R.S32.HI R16, RZ, 0x1f, R19 ;  /* 0x0000001fff108819 */ /* 0x000fca0000011413 */
[----:B------:R-:W-:Y:S02]  /*1520*/  @!P0 IMAD R20, R16, UR16, RZ ;  /* 0x0000001010148c24 */ /* 0x000fe4000f8e02ff */
[----:B------:R-:W-:-:S04]  /*1530*/  @!P0 IMAD.MOV.U32 R16, RZ, RZ, R21 ;  /* 0x000000ffff108224 */ /* 0x000fc800078e0015 */
[----:B------:R-:W-:-:S04]  /*1540*/  @!P0 IMAD.WIDE.U32 R16, R19, UR16, R16 ;  /* 0x0000001013108c25 */ /* 0x000fc8000f8e0010 */
[----:B------:R-:W-:-:S04]  /*1550*/  @!P0 IMAD R19, R19, UR17, R20 ;  /* 0x0000001113138c24 */ /* 0x000fc8000f8e0214 */
[----:B------:R-:W-:Y:S01]  /*1560*/  @!P0 IMAD.IADD R17, R17, 0x1, R19 ;  /* 0x0000000111118824 */ /* 0x000fe200078e0213 */
[----:B--2---:R-:W-:-:S04]  /*1570*/  @!P0 LEA R12, P1, R16, R12, 0x1 ;  /* 0x0000000c100c8211 */ /* 0x004fc800078208ff */
[--C-:B------:R-:W-:Y:S02]  /*1580*/  @!P0 LEA.HI.X R13, R16, R13, R17.reuse, 0x1, P1 ;  /* 0x0000000d100d8211 */ /* 0x100fe400008f0c11 */
[----:B------:R-:W-:-:S06]  /*1590*/  @P0 PRMT R17, RZ, 0x7610, R17 ;  /* 0x00007610ff110816 */ /* 0x000fcc0000000011 */
[----:B------:R-:W2:Y:S01]  /*15a0*/  @!P0 LDG.E.U16 R17, desc[UR4][R12.64] ;  /* 0x000000040c118981 */ /* 0x000ea2000c1e1500 */
[----:B------:R-:W-:-:S05]  /*15b0*/  IADD3 R10, P0, PT, R5, R10, RZ ;  /* 0x0000000a050a7210 */ /* 0x000fca0007f1e0ff */
[----:B------:R-:W-:Y:S01]  /*15c0*/  IMAD.X R11, R6, 0x1, R11, P0 ;  /* 0x00000001060b7824 */ /* 0x000fe200000e060b */
[----:B------:R-:W-:-:S04]  /*15d0*/  IADD3 R5, P0, PT, R4, R9, RZ ;  /* 0x0000000904057210 */ /* 0x000fc80007f1e0ff */
[----:B------:R-:W-:Y:S02]  /*15e0*/  IADD3.X R18, PT, PT, RZ, R18, RZ, P0, !PT ;  /* 0x00000012ff127210 */ /* 0x000fe400007fe4ff */
[----:B------:R-:W-:-:S04]  /*15f0*/  ISETP.GE.U32.AND P0, PT, R5, R14, PT ;  /* 0x0000000e0500720c */ /* 0x000fc80003f06070 */
[----:B------:R-:W-:Y:S01]  /*1600*/  ISETP.GE.AND.EX P0, PT, R18, R2, PT, P0 ;  /* 0x000000021200720c */ /* 0x000fe20003f06300 */
[----:B--2---:R3:W-:-:S12]  /*1610*/  STG.E.U16 desc[UR4][R10.64], R17 ;  /* 0x000000110a007986 */ /* 0x0047d8000c101504 */
[----:B------:R-:W-:Y:S05]  /*1620*/  @!P0 BRA `(.L_x_34) ;  /* 0xfffffff000b48947 */ /* 0x000fea000383ffff */
.L_x_12:
[----:B------:R-:W-:Y:S05]  /*1630*/  BSYNC.RECONVERGENT B0 ;  /* 0x0000000000007941 */ /* 0x000fea0003800200 */
.L_x_11:
[----:B------:R-:W4:Y:S01]  /*1640*/  LDCU.64 UR6, c[0x0][0x3b0] ;  /* 0x00007600ff0677ac */ /* 0x000f220008000a00 */
[----:B------:R-:W-:Y:S02]  /*1650*/  SHF.R.S32.HI R2, RZ, 0x1f, R3 ;  /* 0x0000001fff027819 */ /* 0x000fe40000011403 */
[----:B----4-:R-:W-:-:S04]  /*1660*/  ISETP.GE.U32.AND P0, PT, R3, UR6, PT ;  /* 0x0000000603007c0c */ /* 0x010fc8000bf06070 */
[----:B------:R-:W-:-:S13]  /*1670*/  ISETP.GE.AND.EX P0, PT, R2, UR7, PT, P0 ;  /* 0x0000000702007c0c */ /* 0x000fda000bf06300 */
[----:B------:R-:W-:Y:S05]  /*1680*/  @P0 EXIT ;  /* 0x000000000000094d */ /* 0x000fea0003800000 */
[----:B------:R-:W4:Y:S01]  /*1690*/  LDCU UR6, c[0x0][0x370] ;  /* 0x00006e00ff0677ac */ /* 0x000f220008000800 */
[----:B------:R-:W0:Y:S01]  /*16a0*/  LDCU.64 UR10, c[0x0][0x3a8] ;  /* 0x00007500ff0a77ac */ /* 0x000e220008000a00 */
[----:B------:R-:W0:Y:S01]  /*16b0*/  LDCU.64 UR12, c[0x0][0x3b0] ;  /* 0x00007600ff0c77ac */ /* 0x000e220008000a00 */
[----:B------:R-:W0:Y:S01]  /*16c0*/  LDCU.64 UR8, c[0x0][0x388] ;  /* 0x00007100ff0877ac */ /* 0x000e220008000a00 */
[----:B----4-:R-:W-:-:S07]  /*16d0*/  IMAD R0, R0, UR6, RZ ;  /* 0x0000000600007c24 */ /* 0x010fce000f8e02ff */
.L_x_35:
[----:B0-----:R-:W-:-:S04]  /*16e0*/  ISETP.GE.U32.AND P0, PT, R3, UR10, PT ;  /* 0x0000000a03007c0c */ /* 0x001fc8000bf06070 */
[----:B------:R-:W-:-:S13]  /*16f0*/  ISETP.GE.AND.EX P0, PT, R2, UR11, PT, P0 ;  /* 0x0000000b02007c0c */ /* 0x000fda000bf06300 */
[----:B------:R-:W0:Y:S02]  /*1700*/  @!P0 LDC.64 R4, c[0x0][0x398] ;  /* 0x0000e600ff048b82 */ /* 0x000e240000000a00 */
[----:B0-----:R-:W-:-:S04]  /*1710*/  @!P0 LEA R4, P1, R3, R4, 0x1 ;  /* 0x0000000403048211 */ /* 0x001fc800078208ff */
[----:B------:R-:W-:-:S05]  /*1720*/  @!P0 LEA.HI.X R5, R3, R5, R2, 0x1, P1 ;  /* 0x0000000503058211 */ /* 0x000fca00008f0c02 */
[----:B------:R-:W4:Y:S01]  /*1730*/  @!P0 LDG.E.U16 R9, desc[UR4][R4.64] ;  /* 0x0000000404098981 */ /* 0x000f22000c1e1500 */
[----:B------:R-:W-:-:S04]  /*1740*/  LEA R6, P1, R3, UR8, 0x1 ;  /* 0x0000000803067c11 */ /* 0x000fc8000f8208ff */
[----:B------:R-:W-:Y:S01]  /*1750*/  LEA.HI.X R7, R3, UR9, R2, 0x1, P1 ;  /* 0x0000000903077c11 */ /* 0x000fe200088f0c02 */
[----:B------:R-:W-:-:S05]  /*1760*/  IMAD.IADD R3, R0, 0x1, R3 ;  /* 0x0000000100037824 */ /* 0x000fca00078e0203 */
[----:B------:R-:W-:Y:S02]  /*1770*/  SHF.R.S32.HI R2, RZ, 0x1f, R3 ;  /* 0x0000001fff027819 */ /* 0x000fe40000011403 */
[----:B------:R-:W-:Y:S02]  /*1780*/  @P0 PRMT R9, RZ, 0x7610, R9 ;  /* 0x00007610ff090816 */ /* 0x000fe40000000009 */
[----:B------:R-:W-:-:S03]  /*1790*/  ISETP.GE.U32.AND P0, PT, R3, UR12, PT ;  /* 0x0000000c03007c0c */ /* 0x000fc6000bf06070 */
[----:B----4-:R4:W-:Y:S01]  /*17a0*/  STG.E.U16 desc[UR4][R6.64], R9 ;  /* 0x0000000906007986 */ /* 0x0109e2000c101504 */
[----:B------:R-:W-:-:S13]  /*17b0*/  ISETP.GE.AND.EX P0, PT, R2, UR13, PT, P0 ;  /* 0x0000000d02007c0c */ /* 0x000fda000bf06300 */
[----:B----4-:R-:W-:Y:S05]  /*17c0*/  @!P0 BRA `(.L_x_35) ;  /* 0xfffffffc00c48947 */ /* 0x010fea000383ffff */
[----:B------:R-:W-:Y:S05]  /*17d0*/  EXIT ;  /* 0x000000000000794d */ /* 0x000fea0003800000 */
        .weak           $__internal_0_$__cuda_sm20_div_s64
        .type           $__internal_0_$__cuda_sm20_div_s64,@function
        .size           $__internal_0_$__cuda_sm20_div_s64,($__internal_1_$__cuda_sm20_div_u64 - $__internal_0_$__cuda_sm20_div_s64)
$__internal_0_$__cuda_sm20_div_s64:
[-C--:B------:R-:W-:Y:S01]  /*17e0*/  IADD3 R16, P2, PT, RZ, -R7.reuse, RZ ;  /* 0x80000007ff107210 */ /* 0x080fe20007f5e0ff */
[----:B------:R-:W-:Y:S01]  /*17f0*/  HFMA2 R27, -RZ, RZ, 0, 0 ;  /* 0x00000000ff1b7431 */ /* 0x000fe200000001ff */
[----:B------:R-:W-:Y:S02]  /*1800*/  ISETP.GE.AND P1, PT, R8, RZ, PT ;  /* 0x000000ff0800720c */ /* 0x000fe40003f26270 */
[----:B------:R-:W-:Y:S01]  /*1810*/  ISETP.GE.AND P4, PT, R18, RZ, PT ;  /* 0x000000ff1200720c */ /* 0x000fe20003f86270 */
[----:B------:R-:W-:Y:S01]  /*1820*/  IMAD.X R17, RZ, RZ, ~R8, P2 ;  /* 0x000000ffff117224 */ /* 0x000fe200010e0e08 */
[----:B------:R-:W-:-:S04]  /*1830*/  SEL R16, R16, R7, !P1 ;  /* 0x0000000710107207 */ /* 0x000fc80004800000 */
[----:B------:R-:W-:-:S04]  /*1840*/  SEL R17, R17, R8, !P1 ;  /* 0x0000000811117207 */ /* 0x000fc80004800000 */
[----:B------:R-:W0:Y:S02]  /*1850*/  I2F.U64.RP R21, R16 ;  /* 0x0000001000157312 */ /* 0x000e240000309000 */
[----:B0-----:R-:W0:Y:S02]  /*1860*/  MUFU.RCP R22, R21 ;  /* 0x0000001500167308 */ /* 0x001e240000001000 */
[----:B0-----:R-:W-:-:S15]  /*1870*/  VIADD R22, R22, 0x1ffffffe ;  /* 0x1ffffffe16167836 */ /* 0x001fde0000000000 */
[----:B------:R-:W-:-:S15]  /*1880*/  NOP ;  /* 0x0000000000007918 */ /* 0x000fde0000000000 */
[----:B------:R-:W-:-:S15]  /*1890*/  NOP ;  /* 0x0000000000007918 */ /* 0x000fde0000000000 */
[----:B------:R-:W-:-:S15]  /*18a0*/  NOP ;  /* 0x0000000000007918 */ /* 0x000fde0000000000 */
[----:B------:R-:W0:Y:S02]  /*18b0*/  F2I.U64.TRUNC R22, R22 ;  /* 0x0000001600167311 */ /* 0x000e24000020d800 */
[----:B0-----:R-:W-:-:S04]  /*18c0*/  IMAD.WIDE.U32 R24, R22, R16, RZ ;  /* 0x0000001016187225 */ /* 0x001fc800078e00ff */
[C---:B------:R-:W-:Y:S01]  /*18d0*/  IMAD R19, R22.reuse, R17, R25 ;  /* 0x0000001116137224 */ /* 0x040fe200078e0219 */
[----:B------:R-:W-:Y:S02]  /*18e0*/  IADD3 R29, P1, PT, RZ, -R24, RZ ;  /* 0x80000018ff1d7210 */ /* 0x000fe40007f3e0ff */
[----:B------:R-:W-:Y:S01]  /*18f0*/  MOV R25, R22 ;  /* 0x0000001600197202 */ /* 0x000fe20000000f00 */
[----:B------:R-:W-:Y:S02]  /*1900*/  IMAD R19, R23, R16, R19 ;  /* 0x0000001017137224 */ /* 0x000fe400078e0213 */
[----:B------:R-:W-:-:S04]  /*1910*/  IMAD.HI.U32 R24, R22, R29, RZ ;  /* 0x0000001d16187227 */ /* 0x000fc800078e00ff */
[----:B------:R-:W-:-:S04]  /*1920*/  IMAD.X R19, RZ, RZ, ~R19, P1 ;  /* 0x000000ffff137224 */ /* 0x000fc800008e0e13 */
[----:B------:R-:W-:-:S04]  /*1930*/  IMAD.WIDE.U32 R24, P1, R22, R19, R24 ;  /* 0x0000001316187225 */ /* 0x000fc80007820018 */
[C---:B------:R-:W-:Y:S02]  /*1940*/  IMAD R28, R23.reuse, R19, RZ ;  /* 0x00000013171c7224 */ /* 0x040fe400078e02ff */
[----:B------:R-:W-:-:S04]  /*1950*/  IMAD.HI.U32 R29, P2, R23, R29, R24 ;  /* 0x0000001d171d7227 */ /* 0x000fc80007840018 */
[----:B------:R-:W-:Y:S01]  /*1960*/  IMAD.HI.U32 R19, R23, R19, RZ ;  /* 0x0000001317137227 */ /* 0x000fe200078e00ff */
[----:B------:R-:W-:-:S03]  /*1970*/  IADD3 R29, P3, PT, R28, R29, RZ ;  /* 0x0000001d1c1d7210 */ /* 0x000fc60007f7e0ff */
[----:B------:R-:W-:Y:S02]  /*1980*/  IMAD.X R19, R19, 0x1, R23, P1 ;  /* 0x0000000113137824 */ /* 0x000fe400008e0617 */
[----:B------:R-:W-:-:S03]  /*1990*/  IMAD.WIDE.U32 R22, R29, R16, RZ ;  /* 0x000000101d167225 */ /* 0x000fc600078e00ff */
[----:B------:R-:W-:Y:S01]  /*19a0*/  IADD3.X R21, PT, PT, RZ, RZ, R19, P3, P2 ;  /* 0x000000ffff157210 */ /* 0x000fe20001fe4413 */
[----:B------:R-:W-:Y:S01]  /*19b0*/  IMAD R24, R29, R17, R23 ;  /* 0x000000111d187224 */ /* 0x000fe200078e0217 */
[----:B------:R-:W-:Y:S02]  /*19c0*/  IADD3 R22, P1, PT, RZ, -R22, RZ ;  /* 0x80000016ff167210 */ /* 0x000fe40007f3e0ff */
[----:B------:R-:W-:Y:S01]  /*19d0*/  IADD3 R19, P5, PT, RZ, -R26, RZ ;  /* 0x8000001aff137210 */ /* 0x000fe20007fbe0ff */
[----:B------:R-:W-:Y:S02]  /*19e0*/  IMAD R24, R21, R16, R24 ;  /* 0x0000001015187224 */ /* 0x000fe400078e0218 */
[----:B------:R-:W-:Y:S01]  /*19f0*/  IMAD.HI.U32 R28, R29, R22, RZ ;  /* 0x000000161d1c7227 */ /* 0x000fe200078e00ff */
[----:B------:R-:W-:-:S03]  /*1a00*/  SEL R19, R19, R26, !P4 ;  /* 0x0000001a13137207 */ /* 0x000fc60006000000 */
[----:B------:R-:W-:Y:S02]  /*1a10*/  IMAD.X R24, RZ, RZ, ~R24, P1 ;  /* 0x000000ffff187224 */ /* 0x000fe400008e0e18 */
[----:B------:R-:W-:Y:S02]  /*1a20*/  IMAD.X R25, RZ, RZ, ~R18, P5 ;  /* 0x000000ffff197224 */ /* 0x000fe400028e0e12 */
[----:B------:R-:W-:-:S04]  /*1a30*/  IMAD.WIDE.U32 R28, P1, R29, R24, R28 ;  /* 0x000000181d1c7225 */ /* 0x000fc8000782001c */
[----:B------:R-:W-:-:S04]  /*1a40*/  IMAD.HI.U32 R23, P2, R21, R22, R28 ;  /* 0x0000001615177227 */ /* 0x000fc8000784001c */
[CC--:B------:R-:W-:Y:S02]  /*1a50*/  IMAD R22, R21.reuse, R24.reuse, RZ ;  /* 0x0000001815167224 */ /* 0x0c0fe400078e02ff */
[----:B------:R-:W-:-:S03]  /*1a60*/  IMAD.HI.U32 R24, R21, R24, RZ ;  /* 0x0000001815187227 */ /* 0x000fc600078e00ff */
[----:B------:R-:W-:Y:S01]  /*1a70*/  IADD3 R23, P3, PT, R22, R23, RZ ;  /* 0x0000001716177210 */ /* 0x000fe20007f7e0ff */
[----:B------:R-:W-:Y:S01]  /*1a80*/  IMAD.X R24, R24, 0x1, R21, P1 ;  /* 0x0000000118187824 */ /* 0x000fe200008e0615 */
[----:B------:R-:W-:-:S03]  /*1a90*/  SEL R22, R25, R18, !P4 ;  /* 0x0000001219167207 */ /* 0x000fc60006000000 */
[----:B------:R-:W-:-:S04]  /*1aa0*/  IMAD.HI.U32 R26, R23, R19, RZ ;  /* 0x00000013171a7227 */ /* 0x000fc800078e00ff */
[----:B------:R-:W-:Y:S01]  /*1ab0*/  IMAD.WIDE.U32 R26, R23, R22, R26 ;  /* 0x00000016171a7225 */ /* 0x000fe200078e001a */
[----:B------:R-:W-:-:S05]  /*1ac0*/  IADD3.X R23, PT, PT, RZ, RZ, R24, P3, P2 ;  /* 0x000000ffff177210 */ /* 0x000fca0001fe4418 */
[----:B------:R-:W-:-:S04]  /*1ad0*/  IMAD.HI.U32 R24, P1, R23, R19, R26 ;  /* 0x0000001317187227 */ /* 0x000fc8000782001a */
[CC--:B------:R-:W-:Y:S02]  /*1ae0*/  IMAD R21, R23.reuse, R22.reuse, RZ ;  /* 0x0000001617157224 */ /* 0x0c0fe400078e02ff */
[----:B------:R-:W-:-:S03]  /*1af0*/  IMAD.HI.U32 R23, R23, R22, RZ ;  /* 0x0000001617177227 */ /* 0x000fc600078e00ff */
[----:B------:R-:W-:Y:S01]  /*1b00*/  IADD3 R21, P2, PT, R21, R24, RZ ;  /* 0x0000001815157210 */ /* 0x000fe20007f5e0ff */
[----:B------:R-:W-:-:S04]  /*1b10*/  IMAD.X R23, RZ, RZ, R23, P1 ;  /* 0x000000ffff177224 */ /* 0x000fc800008e0617 */
[----:B------:R-:W-:-:S04]  /*1b20*/  IMAD.WIDE.U32 R26, R21, R16, RZ ;  /* 0x00000010151a7225 */ /* 0x000fc800078e00ff */
[----:B------:R-:W-:Y:S01]  /*1b30*/  IMAD.X R23, RZ, RZ, R23, P2 ;  /* 0x000000ffff177224 */ /* 0x000fe200010e0617 */
[----:B------:R-:W-:Y:S01]  /*1b40*/  IADD3 R19, P2, PT, -R26, R19, RZ ;  /* 0x000000131a137210 */ /* 0x000fe20007f5e1ff */
[----:B------:R-:W-:-:S03]  /*1b50*/  IMAD R24, R21, R17, R27 ;  /* 0x0000001115187224 */ /* 0x000fc600078e021b */
[-C--:B------:R-:W-:Y:S01]  /*1b60*/  ISETP.GE.U32.AND P1, PT, R19, R16.reuse, PT ;  /* 0x000000101300720c */ /* 0x080fe20003f26070 */
[----:B------:R-:W-:-:S04]  /*1b70*/  IMAD R23, R23, R16, R24 ;  /* 0x0000001017177224 */ /* 0x000fc800078e0218 */
[----:B------:R-:W-:Y:S01]  /*1b80*/  IMAD.X R23, R22, 0x1, ~R23, P2 ;  /* 0x0000000116177824 */ /* 0x000fe200010e0e17 */
[----:B------:R-:W-:-:S04]  /*1b90*/  IADD3 R24, P2, PT, R19, -R16, RZ ;  /* 0x8000001013187210 */ /* 0x000fc80007f5e0ff */
[C---:B------:R-:W-:Y:S01]  /*1ba0*/  ISETP.GE.U32.AND.EX P1, PT, R23.reuse, R17, PT, P1 ;  /* 0x000000111700720c */ /* 0x040fe20003f26110 */
[----:B------:R-:W-:-:S03]  /*1bb0*/  IMAD.X R22, R23, 0x1, ~R17, P2 ;  /* 0x0000000117167824 */ /* 0x000fc600010e0e11 */
[----:B------:R-:W-:Y:S02]  /*1bc0*/  SEL R19, R24, R19, P1 ;  /* 0x0000001318137207 */ /* 0x000fe40000800000 */
[----:B------:R-:W-:Y:S02]  /*1bd0*/  IADD3 R24, PT, PT, R21, 0x1, RZ ;  /* 0x0000000115187810 */ /* 0x000fe40007ffe0ff */
[----:B------:R-:W-:Y:S02]  /*1be0*/  SEL R23, R22, R23, P1 ;  /* 0x0000001716177207 */ /* 0x000fe40000800000 */
[----:B------:R-:W-:Y:S01]  /*1bf0*/  SEL R24, R24, R21, P1 ;  /* 0x0000001518187207 */ /* 0x000fe20000800000 */
[----:B------:R-:W-:Y:S01]  /*1c00*/  IMAD.MOV.U32 R21, RZ, RZ, 0x0 ;  /* 0x00000000ff157424 */ /* 0x000fe200078e00ff */
[----:B------:R-:W-:Y:S02]  /*1c10*/  ISETP.GE.U32.AND P1, PT, R19, R16, PT ;  /* 0x000000101300720c */ /* 0x000fe40003f26070 */
[----:B------:R-:W-:Y:S01]  /*1c20*/  LOP3.LUT R16, R8, R18, RZ, 0x3c, !PT ;  /* 0x0000001208107212 */ /* 0x000fe200078e3cff */
[----:B------:R-:W-:Y:S01]  /*1c30*/  VIADD R19, R24, 0x1 ;  /* 0x0000000118137836 */ /* 0x000fe20000000000 */
[----:B------:R-:W-:-:S02]  /*1c40*/  ISETP.GE.U32.AND.EX P1, PT, R23, R17, PT, P1 ;  /* 0x000000111700720c */ /* 0x000fc40003f26110 */
[----:B------:R-:W-:Y:S02]  /*1c50*/  ISETP.GE.AND P2, PT, R16, RZ, PT ;  /* 0x000000ff1000720c */ /* 0x000fe40003f46270 */
[----:B------:R-:W-:Y:S02]  /*1c60*/  SEL R19, R19, R24, P1 ;  /* 0x0000001813137207 */ /* 0x000fe40000800000 */
[----:B------:R-:W-:-:S03]  /*1c70*/  ISETP.NE.U32.AND P1, PT, R7, RZ, PT ;  /* 0x000000ff0700720c */ /* 0x000fc60003f25070 */
[----:B------:R-:W-:Y:S01]  /*1c80*/  IMAD.MOV R16, RZ, RZ, -R19 ;  /* 0x000000ffff107224 */ /* 0x000fe200078e0a13 */
[----:B------:R-:W-:-:S04]  /*1c90*/  ISETP.NE.AND.EX P1, PT, R8, RZ, PT, P1 ;  /* 0x000000ff0800720c */ /* 0x000fc80003f25310 */
[----:B------:R-:W-:-:S04]  /*1ca0*/  SEL R16, R16, R19, !P2 ;  /* 0x0000001310107207 */ /* 0x000fc80005000000 */
[----:B------:R-:W-:Y:S01]  /*1cb0*/  SEL R16, R16, 0xffffffff, P1 ;  /* 0xffffffff10107807 */ /* 0x000fe20000800000 */
[----:B------:R-:W-:Y:S06]  /*1cc0*/  RET.REL.NODEC R20 `(_ZN17fastertransformer16paddingEmbeddingI6__halfEEvPT_S3_PKS2_S5_lll) ;  /* 0xffffffe014cc7950 */ /* 0x000fec0003c3ffff */
        .weak           $__internal_1_$__cuda_sm20_div_u64
        .type           $__internal_1_$__cuda_sm20_div_u64,@function
        .size           $__internal_1_$__cuda_sm20_div_u64,(.L_x_688 - $__internal_1_$__cuda_sm20_div_u64)
$__internal_1_$__cuda_sm20_div_u64:
[----:B------:R-:W-:Y:S01]  /*1cd0*/  IMAD.MOV.U32 R16, RZ, RZ, R4 ;  /* 0x000000ffff107224 */ /* 0x000fe200078e0004 */
[----:B------:R-:W-:-:S05]  /*1ce0*/  MOV R17, RZ ;  /* 0x000000ff00117202 */ /* 0x000fca0000000f00 */
        /* <DEDUP_REMOVED lines=8> */
[----:B------:R-:W-:Y:S01]  /*1d70*/  IMAD R13, R7, R4, R13 ;  /* 0x00000004070d7224 */ /* 0x000fe200078e020d */
[----:B------:R-:W-:-:S05]  /*1d80*/  IADD3 R19, P0, PT, RZ, -R12, RZ ;  /* 0x8000000cff137210 */ /* 0x000fca0007f1e0ff */
[----:B------:R-:W-:-:S04]  /*1d90*/  IMAD.HI.U32 R12, R6, R19, RZ ;  /* 0x00000013060c7227 */ /* 0x000fc800078e00ff */
[----:B------:R-:W-:Y:S02]  /*1da0*/  IMAD.X R21, RZ, RZ, ~R13, P0 ;  /* 0x000000ffff157224 */ /* 0x000fe400000e0e0d */
[----:B------:R-:W-:Y:S02]  /*1db0*/  IMAD.MOV.U32 R13, RZ, RZ, R6 ;  /* 0x000000ffff0d7224 */ /* 0x000fe400078e0006 */
[-C--:B------:R-:W-:Y:S02]  /*1dc0*/  IMAD R17, R7, R21.reuse, RZ ;  /* 0x0000001507117224 */ /* 0x080fe400078e02ff */
[----:B------:R-:W-:-:S04]  /*1dd0*/  IMAD.WIDE.U32 R12, P0, R6, R21, R12 ;  /* 0x00000015060c7225 */ /* 0x000fc8000780000c */
[----:B------:R-:W-:-:S04]  /*1de0*/  IMAD.HI.U32 R21, R7, R21, RZ ;  /* 0x0000001507157227 */ /* 0x000fc800078e00ff */
[----:B------:R-:W-:-:S05]  /*1df0*/  IMAD.HI.U32 R12, P1, R7, R19, R12 ;  /* 0x00000013070c7227 */ /* 0x000fca000782000c */
[----:B------:R-:W-:Y:S01]  /*1e00*/  IADD3 R13, P2, PT, R17, R12, RZ ;  /* 0x0000000c110d7210 */ /* 0x000fe20007f5e0ff */
[----:B------:R-:W-:-:S04]  /*1e10*/  IMAD.X R12, R21, 0x1, R7, P0 ;  /* 0x00000001150c7824 */ /* 0x000fc800000e0607 */
[----:B------:R-:W-:Y:S01]  /*1e20*/  IMAD.WIDE.U32 R6, R13, R4, RZ ;  /* 0x000000040d067225 */ /* 0x000fe200078e00ff */
[----:B------:R-:W-:Y:S02]  /*1e30*/  IADD3.X R17, PT, PT, RZ, RZ, R12, P2, P1 ;  /* 0x000000ffff117210 */ /* 0x000fe400017e240c */
[----:B------:R-:W-:-:S03]  /*1e40*/  IADD3 R19, P0, PT, RZ, -R6, RZ ;  /* 0x80000006ff137210 */ /* 0x000fc60007f1e0ff */
[----:B------:R-:W-:Y:S02]  /*1e50*/  IMAD R6, R17, R4, R7 ;  /* 0x0000000411067224 */ /* 0x000fe400078e0207 */
[----:B------:R-:W-:-:S03]  /*1e60*/  IMAD.HI.U32 R12, R13, R19, RZ ;  /* 0x000000130d0c7227 */ /* 0x000fc600078e00ff */
[----:B------:R-:W-:-:S05]  /*1e70*/  IADD3.X R6, PT, PT, RZ, ~R6, RZ, P0, !PT ;  /* 0x80000006ff067210 */ /* 0x000fca00007fe4ff */
[----:B------:R-:W-:-:S04]  /*1e80*/  IMAD.WIDE.U32 R12, P0, R13, R6, R12 ;  /* 0x000000060d0c7225 */ /* 0x000fc8000780000c */
[C---:B------:R-:W-:Y:S02]  /*1e90*/  IMAD R7, R17.reuse, R6, RZ ;  /* 0x0000000611077224 */ /* 0x040fe400078e02ff */
[----:B------:R-:W-:-:S04]  /*1ea0*/  IMAD.HI.U32 R12, P1, R17, R19, R12 ;  /* 0x00000013110c7227 */ /* 0x000fc8000782000c */
[----:B------:R-:W-:Y:S01]  /*1eb0*/  IMAD.HI.U32 R6, R17, R6, RZ ;  /* 0x0000000611067227 */ /* 0x000fe200078e00ff */
[----:B------:R-:W-:-:S03]  /*1ec0*/  IADD3 R12, P2, PT, R7, R12, RZ ;  /* 0x0000000c070c7210 */ /* 0x000fc60007f5e0ff */
[----:B------:R-:W-:Y:S02]  /*1ed0*/  IMAD.X R17, R6, 0x1, R17, P0 ;  /* 0x0000000106117824 */ /* 0x000fe400000e0611 */
[----:B------:R-:W-:-:S03]  /*1ee0*/  IMAD.HI.U32 R6, R12, R11, RZ ;  /* 0x0000000b0c067227 */ /* 0x000fc600078e00ff */
[----:B------:R-:W-:Y:S01]  /*1ef0*/  IADD3.X R16, PT, PT, RZ, RZ, R17, P2, P1 ;  /* 0x000000ffff107210 */ /* 0x000fe200017e2411 */
[----:B------:R-:W-:Y:S02]  /*1f00*/  IMAD.MOV.U32 R7, RZ, RZ, RZ ;  /* 0x000000ffff077224 */ /* 0x000fe400078e00ff */
[----:B------:R-:W-:-:S04]  /*1f10*/  IMAD.WIDE.U32 R6, R12, R9, R6 ;  /* 0x000000090c067225 */ /* 0x000fc800078e0006 */
[C---:B------:R-:W-:Y:S02]  /*1f20*/  IMAD R13, R16.reuse, R9, RZ ;  /* 0x00000009100d7224 */ /* 0x040fe400078e02ff */
[----:B------:R-:W-:-:S04]  /*1f30*/  IMAD.HI.U32 R6, P0, R16, R11, R6 ;  /* 0x0000000b10067227 */ /* 0x000fc80007800006 */
[----:B------:R-:W-:Y:S01]  /*1f40*/  IMAD.HI.U32 R16, R16, R9, RZ ;  /* 0x0000000910107227 */ /* 0x000fe200078e00ff */
[----:B------:R-:W-:-:S03]  /*1f50*/  IADD3 R13, P1, PT, R13, R6, RZ ;  /* 0x000000060d0d7210 */ /* 0x000fc60007f3e0ff */
[----:B------:R-:W-:-:S04]  /*1f60*/  IMAD.X R6, RZ, RZ, R16, P0 ;  /* 0x000000ffff067224 */ /* 0x000fc800000e0610 */
[----:B------:R-:W-:Y:S02]  /*1f70*/  IMAD.X R17, RZ, RZ, R6, P1 ;  /* 0x000000ffff117224 */ /* 0x000fe400008e0606 */
[----:B------:R-:W-:-:S04]  /*1f80*/  IMAD.WIDE.U32 R6, R13, R4, RZ ;  /* 0x000000040d067225 */ /* 0x000fc800078e00ff */
[-C--:B------:R-:W-:Y:S01]  /*1f90*/  IMAD R12, R17, R4.reuse, R7 ;  /* 0x00000004110c7224 */ /* 0x080fe200078e0207 */
[----:B------:R-:W-:Y:S02]  /*1fa0*/  IADD3 R11, P0, PT, -R6, R11, RZ ;  /* 0x0000000b060b7210 */ /* 0x000fe40007f1e1ff */
[----:B------:R-:W-:Y:S02]  /*1fb0*/  IADD3 R6, P2, PT, R13, 0x1, RZ ;  /* 0x000000010d067810 */ /* 0x000fe40007f5e0ff */
[----:B------:R-:W-:Y:S02]  /*1fc0*/  IADD3.X R16, PT, PT, ~R12, R9, RZ, P0, !PT ;  /* 0x000000090c107210 */ /* 0x000fe400007fe5ff */
[----:B------:R-:W-:Y:S01]  /*1fd0*/  ISETP.GE.U32.AND P0, PT, R11, R4, PT ;  /* 0x000000040b00720c */ /* 0x000fe20003f06070 */
[----:B------:R-:W-:Y:S01]  /*1fe0*/  IMAD.X R12, RZ, RZ, R17, P2 ;  /* 0x000000ffff0c7224 */ /* 0x000fe200010e0611 */
[----:B------:R-:W-:Y:S02]  /*1ff0*/  IADD3 R7, P1, PT, -R4, R11, RZ ;  /* 0x0000000b04077210 */ /* 0x000fe40007f3e1ff */
[----:B------:R-:W-:-:S02]  /*2000*/  ISETP.GE.U32.AND.EX P0, PT, R16, RZ, PT, P0 ;  /* 0x000000ff1000720c */ /* 0x000fc40003f06100 */
[----:B------:R-:W-:Y:S02]  /*2010*/  IADD3.X R9, PT, PT, R16, -0x1, RZ, P1, !PT ;  /* 0xffffffff10097810 */ /* 0x000fe40000ffe4ff */
[----:B------:R-:W-:Y:S02]  /*2020*/  SEL R13, R6, R13, P0 ;  /* 0x0000000d060d7207 */ /* 0x000fe40000000000 */
[----:B------:R-:W-:Y:S01]  /*2030*/  SEL R7, R7, R11, P0 ;  /* 0x0000000b07077207 */ /* 0x000fe20000000000 */
[----:B------:R-:W-:Y:S01]  /*2040*/  IMAD.MOV.U32 R11, RZ, RZ, 0x0 ;  /* 0x00000000ff0b7424 */ /* 0x000fe200078e00ff */
[----:B------:R-:W-:Y:S02]  /*2050*/  SEL R12, R12, R17, P0 ;  /* 0x000000110c0c7207 */ /* 0x000fe40000000000 */
[----:B------:R-:W-:Y:S02]  /*2060*/  IADD3 R6, P2, PT, R13, 0x1, RZ ;  /* 0x000000010d067810 */ /* 0x000fe40007f5e0ff */
[----:B------:R-:W-:-:S02]  /*2070*/  SEL R9, R9, R16, P0 ;  /* 0x0000001009097207 */ /* 0x000fc40000000000 */
[----:B------:R-:W-:Y:S01]  /*2080*/  ISETP.GE.U32.AND P0, PT, R7, R4, PT ;  /* 0x000000040700720c */ /* 0x000fe20003f06070 */
[----:B------:R-:W-:Y:S01]  /*2090*/  IMAD.X R7, RZ, RZ, R12, P2 ;  /* 0x000000ffff077224 */ /* 0x000fe200010e060c */
[----:B------:R-:W-:Y:S02]  /*20a0*/  ISETP.NE.U32.AND P1, PT, R4, RZ, PT ;  /* 0x000000ff0400720c */ /* 0x000fe40003f25070 */
[----:B------:R-:W-:Y:S02]  /*20b0*/  ISETP.GE.U32.AND.EX P0, PT, R9, RZ, PT, P0 ;  /* 0x000000ff0900720c */ /* 0x000fe40003f06100 */
[----:B------:R-:W-:Y:S02]  /*20c0*/  ISETP.NE.AND.EX P1, PT, RZ, RZ, PT, P1 ;  /* 0x000000ffff00720c */ /* 0x000fe40003f25310 */
[----:B------:R-:W-:Y:S02]  /*20d0*/  SEL R6, R6, R13, P0 ;  /* 0x0000000d06067207 */ /* 0x000fe40000000000 */
[----:B------:R-:W-:-:S02]  /*20e0*/  SEL R7, R7, R12, P0 ;  /* 0x0000000c07077207 */ /* 0x000fc40000000000 */
[----:B------:R-:W-:Y:S02]  /*20f0*/  SEL R6, R6, 0xffffffff, P1 ;  /* 0xffffffff06067807 */ /* 0x000fe40000800000 */
[----:B------:R-:W-:Y:S01]  /*2100*/  SEL R7, R7, 0xffffffff, P1 ;  /* 0xffffffff07077807 */ /* 0x000fe20000800000 */
[----:B------:R-:W-:Y:S06]  /*2110*/  RET.REL.NODEC R10 `(_ZN17fastertransformer16paddingEmbeddingI6__halfEEvPT_S3_PKS2_S5_lll) ;  /* 0xffffffdc0ab87950 */ /* 0x000fec0003c3ffff */
.L_x_36:
        /* <DEDUP_REMOVED lines=14> */
.L_x_688:


//--------------------- .text._ZN17fastertransformer16paddingEmbeddingIfEEvPT_S2_PKS1_S4_lll --------------------------
	.section	.text._ZN17fastertransformer16paddingEmbeddingIfEEvPT_S2_PKS1_S4_lll,"ax",@progbits
	.align	128
        .global         _ZN17fastertransformer16paddingEmbeddingIfEEvPT_S2_PKS1_S4_lll
        .type           _ZN17fastertransformer16paddingEmbeddingIfEEvPT_S2_PKS1_S4_lll,@function
        .size           _ZN17fastertransformer16paddingEmbeddingIfEEvPT_S2_PKS1_S4_lll,(.L_x_690 - _ZN17fastertransformer16paddingEmbeddingIfEEvPT_S2_PKS1_S4_lll)
        .other          _ZN17fastertransformer16paddingEmbeddingIfEEvPT_S2_PKS1_S4_lll,@"STO_CUDA_ENTRY STV_DEFAULT"
_ZN17fastertransformer16paddingEmbeddingIfEEvPT_S2_PKS1_S4_lll:
.text._ZN17fastertransformer16paddingEmbeddingIfEEvPT_S2_PKS1_S4_lll:
        /* <DEDUP_REMOVED lines=42> */
[----:B------:R-:W-:Y:S01]  /*02a0*/  IMAD.MOV R13, RZ, RZ, -R4 ;  /* 0x000000ffff0d7224 */ /* 0x000fe200078e0a04 */
[----:B------:R-:W-:-:S06]  /*02b0*/  ISETP.NE.U32.AND P2, PT, R4, RZ, PT ;  /* 0x000000ff0400720c */ /* 0x000fcc0003f45070 */
[----:B0-----:R-:W0:Y:S02]  /*02c0*/  MUFU.RCP R9, R9 ;  /* 0x0000000900097308 */ /* 0x001e240000001000 */
[----:B0-----:R-:W-:-:S06]  /*02d0*/  IADD3 R6, PT, PT, R9, 0xffffffe, RZ ;  /* 0x0ffffffe09067810 */ /* 0x001fcc0007ffe0ff */
        /* <DEDUP_REMOVED lines=8> */
[----:B------:R-:W-:Y:S01]  /*0360*/  @P0 IMAD.IADD R11, R11, 0x1, -R4 ;  /* 0x000000010b0b0824 */ /* 0x000fe200078e0a04 */
[----:B------:R-:W-:-:S04]  /*0370*/  @P0 IADD3 R10, PT, PT, R10, 0x1, RZ ;  /* 0x000000010a0a0810 */ /* 0x000fc80007ffe0ff */
[----:B------:R-:W-:Y:S01]  /*0380*/  ISETP.GE.U32.AND P1, PT, R11, R4, PT ;  /* 0x000000040b00720c */ /* 0x000fe20003f26070 */
[----:B------:R-:W-:-:S12]  /*0390*/  IMAD.MOV.U32 R11, RZ, RZ, RZ ;  /* 0x000000ffff0b7224 */ /* 0x000fd800078e00ff */
[----:B------:R-:W-:Y:S01]  /*03a0*/  @P1 VIADD R10, R10, 0x1 ;  /* 0x000000010a0a1836 */ /* 0x000fe20000000000 */
[----:B------:R-:W-:Y:S01]  /*03b0*/  @!P2 LOP3.LUT R10, RZ, R4, RZ, 0x33, !PT ;  /* 0x00000004ff0aa212 */ /* 0x000fe200078e33ff */
[----:B------:R-:W-:Y:S06]  /*03c0*/  BRA `(.L_x_41) ;  /* 0x0000000000107947 */ /* 0x000fec0003800000 */
.L_x_40:
[----:B------:R-:W-:-:S07]  /*03d0*/  MOV R10, 0x3f0 ;  /* 0x000003f0000a7802 */ /* 0x000fce0000000f00 */
[----:B------:R-:W-:Y:S05]  /*03e0*/  CALL.REL.NOINC `($__internal_3_$__cuda_sm20_div_u64) ;  /* 0x0000001800387944 */ /* 0x000fea0003c00000 */
[----:B------:R-:W-:Y:S02]  /*03f0*/  IMAD.MOV.U32 R10, RZ, RZ, R6 ;  /* 0x000000ffff0a7224 */ /* 0x000fe400078e0006 */
[----:B------:R-:W-:-:S07]  /*0400*/  IMAD.MOV.U32 R11, RZ, RZ, R7 ;  /* 0x000000ffff0b7224 */ /* 0x000fce00078e0007 */
.L_x_41:
[----:B------:R-:W-:Y:S05]  /*0410*/  BSYNC.RECONVERGENT B1 ;  /* 0x0000000000017941 */ /* 0x000fea0003800200 */
.L_x_39:
[----:B------:R-:W-:Y:S01]  /*0420*/  IADD3 R6, P1, PT, R10, R8, RZ ;  /* 0x000000080a067210 */ /* 0x000fe20007f3e0ff */
[----:B------:R-:W0:Y:S01]  /*0430*/  LDC R7, c[0x0][0x3b0] ;  /* 0x0000ec00ff077b82 */ /* 0x000e220000000800 */
[----:B------:R-:W-:Y:S02]  /*0440*/  BSSY.RECONVERGENT B1, `(.L_x_42) ;  /* 0x0000048000017945 */ /* 0x000fe40003800200 */
[----:B------:R-:W-:-:S04]  /*0450*/  LOP3.LUT R9, R6, 0x3, RZ, 0xc0, !PT ;  /* 0x0000000306097812 */ /* 0x000fc800078ec0ff */
[----:B------:R-:W-:Y:S01]  /*0460*/  ISETP.NE.U32.AND P0, PT, R9, 0x3, PT ;  /* 0x000000030900780c */ /* 0x000fe20003f05070 */
[----:B------:R-:W1:Y:S01]  /*0470*/  LDC R8, c[0x0][0x3b4] ;  /* 0x0000ed00ff087b82 */ /* 0x000e620000000800 */
[----:B------:R-:W-:Y:S02]  /*0480*/  IADD3.X R9, PT, PT, RZ, R11, RZ, P1, !PT ;  /* 0x0000000bff097210 */ /* 0x000fe40000ffe4ff */
        /* <DEDUP_REMOVED lines=8> */
.L_x_47:
        /* <DEDUP_REMOVED lines=11> */
[----:B--2---:R-:W-:-:S06]  /*05c0*/  VIADD R16, R19, 0xffffffe ;  /* 0x0ffffffe13107836 */ /* 0x004fcc0000000000 */
[----:B------:R2:W3:Y:S02]  /*05d0*/  F2I.FTZ.U32.TRUNC.NTZ R17, R16 ;  /* 0x0000001000117305 */ /* 0x0004e4000021f000 */
[----:B--2---:R-:W-:Y:S02]  /*05e0*/  HFMA2 R16, -RZ, RZ, 0, 0 ;  /* 0x00000000ff107431 */ /* 0x004fe400000001ff */
        /* <DEDUP_REMOVED lines=10> */
[----:B------:R-:W-:Y:S01]  /*0690*/  @P2 VIADD R20, R20, 0x1 ;  /* 0x0000000114142836 */ /* 0x000fe20000000000 */
[----:B------:R-:W-:-:S04]  /*06a0*/  @!P3 LOP3.LUT R20, RZ, UR13, RZ, 0x33, !PT ;  /* 0x0000000dff14bc12 */ /* 0x000fc8000f8e33ff */
[----:B------:R-:W-:Y:S01]  /*06b0*/  IADD3 R16, PT, PT, -R20, RZ, RZ ;  /* 0x000000ff14107210 */ /* 0x000fe20007ffe1ff */
[----:B------:R-:W-:-:S04]  /*06c0*/  IMAD.MOV.U32 R19, RZ, RZ, R20 ;  /* 0x000000ffff137224 */ /* 0x000fc800078e0014 */
[----:B------:R-:W-:Y:S01]  /*06d0*/  IMAD R23, R16, UR13, R5 ;  /* 0x0000000d10177c24 */ /* 0x000fe2000f8e0205 */
[----:B------:R-:W-:Y:S06]  /*06e0*/  BRA `(.L_x_46) ;  /* 0x0000000000187947 */ /* 0x000fec0003800000 */
.L_x_45:
[----:B------:R-:W-:Y:S01]  /*06f0*/  IMAD.MOV.U32 R26, RZ, RZ, R5 ;  /* 0x000000ffff1a7224 */ /* 0x000fe200078e0005 */
[----:B------:R-:W-:-:S07]  /*0700*/  MOV R20, 0x720 ;  /* 0x0000072000147802 */ /* 0x000fce0000000f00 */
[----:B01----:R-:W-:Y:S05]  /*0710*/  CALL.REL.NOINC `($__internal_2_$__cuda_sm20_div_s64) ;  /* 0x0000001000307944 */ /* 0x003fea0003c00000 */
[--C-:B------:R-:W-:Y:S02]  /*0720*/  IMAD.MOV R20, RZ, RZ, -R16.reuse ;  /* 0x000000ffff147224 */ /* 0x100fe400078e0a10 */
[----:B------:R-:W-:Y:S02]  /*0730*/  IMAD.MOV.U32 R19, RZ, RZ, R16 ;  /* 0x000000ffff137224 */ /* 0x000fe400078e0010 */
[----:B------:R-:W-:-:S07]  /*0740*/  IMAD R23, R20, UR13, R5 ;  /* 0x0000000d14177c24 */ /* 0x000fce000f8e0205 */
.L_x_46:
[----:B------:R-:W-:Y:S05]  /*0750*/  BSYNC.RECONVERGENT B2 ;  /* 0x0000000000027941 */ /* 0x000fea0003800200 */
.L_x_44:
        /* <DEDUP_REMOVED lines=11> */
[----:B------:R-:W-:Y:S01]  /*0810*/  @!P1 LEA.HI.X R17, R20, R17, R19, 0x2, P2 ;  /* 0x0000001114119211 */ /* 0x000fe200010f1413 */
[----:B------:R-:W-:-:S06]  /*0820*/  IMAD.MOV.U32 R19, RZ, RZ, RZ ;  /* 0x000000ffff137224 */ /* 0x000fcc00078e00ff */
[----:B------:R2:W3:Y:S01]  /*0830*/  @!P1 LDG.E R19, desc[UR4][R16.64] ;  /* 0x0000000410139981 */ /* 0x0004e2000c1e1900 */
[----:B------:R-:W-:-:S04]  /*0840*/  IADD3 R5, P1, PT, R4, R5, RZ ;  /* 0x0000000504057210 */ /* 0x000fc80007f3e0ff */
[----:B------:R-:W-:Y:S01]  /*0850*/  IADD3.X R18, PT, PT, RZ, R18, RZ, P1, !PT ;  /* 0x00000012ff127210 */ /* 0x000fe20000ffe4ff */
[----:B--2---:R-:W-:Y:S01]  /*0860*/  IMAD.MOV.U32 R16, RZ, RZ, R10 ;  /* 0x000000ffff107224 */ /* 0x004fe200078e000a */
[----:B------:R-:W-:Y:S01]  /*0870*/  LEA R10, P2, R4, R10, 0x2 ;  /* 0x0000000a040a7211 */ /* 0x000fe200078410ff */
[----:B------:R-:W-:-:S03]  /*0880*/  IMAD.MOV.U32 R17, RZ, RZ, R13 ;  /* 0x000000ffff117224 */ /* 0x000fc600078e000d */
[----:B------:R-:W-:Y:S02]  /*0890*/  LEA.HI.X R13, R4, R13, RZ, 0x2, P2 ;  /* 0x0000000d040d7211 */ /* 0x000fe400010f14ff */
[----:B---3--:R2:W-:Y:S01]  /*08a0*/  STG.E desc[UR4][R16.64], R19 ;  /* 0x0000001310007986 */ /* 0x0085e2000c101904 */
[----:B------:R-:W-:Y:S06]  /*08b0*/  @P0 BRA `(.L_x_47) ;  /* 0xfffffffc00140947 */ /* 0x000fec000383ffff */
.L_x_43:
[----:B------:R-:W-:Y:S05]  /*08c0*/  BSYNC.RECONVERGENT B1 ;  /* 0x0000000000017941 */ /* 0x000fea0003800200 */
.L_x_42:
[----:B------:R-:W-:-:S04]  /*08d0*/  ISETP.GE.U32.AND P0, PT, R6, 0x3, PT ;  /* 0x000000030600780c */ /* 0x000fc80003f06070 */
[----:B------:R-:W-:-:S13]  /*08e0*/  ISETP.GE.U32.AND.EX P0, PT, R9, RZ, PT, P0 ;  /* 0x000000ff0900720c */ /* 0x000fda0003f06100 */
[----:B------:R-:W-:Y:S05]  /*08f0*/  @!P0 BRA `(.L_x_38) ;  /* 0x0000000c004c8947 */ /* 0x000fea0003800000 */
.L_x_60:
        /* <DEDUP_REMOVED lines=8> */
[----:B---3--:R-:W-:-:S06]  /*0980*/  VIADD R10, R13, 0xffffffe ;  /* 0x0ffffffe0d0a7836 */ /* 0x008fcc0000000000 */
[----:B------:R3:W4:Y:S02]  /*0990*/  F2I.FTZ.U32.TRUNC.NTZ R11, R10 ;  /* 0x0000000a000b7305 */ /* 0x000724000021f000 */
[----:B---3--:R-:W-:Y:S02]  /*09a0*/  IMAD.MOV.U32 R10, RZ, RZ, RZ ;  /* 0x000000ffff0a7224 */ /* 0x008fe400078e00ff */
[----:B----4-:R-:W-:-:S04]  /*09b0*/  IMAD R6, R11, R12, RZ ;  /* 0x0000000c0b067224 */ /* 0x010fc800078e02ff */
[----:B------:R-:W-:-:S04]  /*09c0*/  IMAD.MOV R9, RZ, RZ, -R6 ;  /* 0x000000ffff097224 */ /* 0x000fc800078e0a06 */
[----:B------:R-:W-:-:S06]  /*09d0*/  IMAD.HI.U32 R6, R11, R9, R10 ;  /* 0x000000090b067227 */ /* 0x000fcc00078e000a */
[----:B------:R-:W-:-:S05]  /*09e0*/  IMAD.HI.U32 R6, R6, R5, RZ ;  /* 0x0000000506067227 */ /* 0x000fca00078e00ff */
[----:B------:R-:W-:-:S05]  /*09f0*/  IADD3 R9, PT, PT, -R6, RZ, RZ ;  /* 0x000000ff06097210 */ /* 0x000fca0007ffe1ff */
[----:B------:R-:W-:-:S05]  /*0a00*/  IMAD R9, R12, R9, R5 ;  /* 0x000000090c097224 */ /* 0x000fca00078e0205 */
[----:B------:R-:W-:-:S13]  /*0a10*/  ISETP.GE.U32.AND P0, PT, R9, R12, PT ;  /* 0x0000000c0900720c */ /* 0x000fda0003f06070 */
[----:B------:R-:W-:Y:S02]  /*0a20*/  @P0 IMAD.IADD R9, R9, 0x1, -R12 ;  /* 0x0000000109090824 */ /* 0x000fe400078e0a0c */
[----:B------:R-:W-:-:S03]  /*0a30*/  @P0 VIADD R6, R6, 0x1 ;  /* 0x0000000106060836 */ /* 0x000fc60000000000 */
[----:B------:R-:W-:-:S13]  /*0a40*/  ISETP.GE.U32.AND P1, PT, R9, R12, PT ;  /* 0x0000000c0900720c */ /* 0x000fda0003f26070 */
[----:B------:R-:W-:Y:S01]  /*0a50*/  @P1 VIADD R6, R6, 0x1 ;  /* 0x0000000106061836 */ /* 0x000fe20000000000 */
[----:B------:R-:W-:-:S05]  /*0a60*/  @!P2 LOP3.LUT R6, RZ, R12, RZ, 0x33, !PT ;  /* 0x0000000cff06a212 */ /* 0x000fca00078e33ff */
[----:B------:R-:W-:-:S04]  /*0a70*/  IMAD.MOV R20, RZ, RZ, -R6 ;  /* 0x000000ffff147224 */ /* 0x000fc800078e0a06 */
[----:B------:R-:W-:Y:S01]  /*0a80*/  IMAD R20, R12, R20, R5 ;  /* 0x000000140c147224 */ /* 0x000fe200078e0205 */
[----:B------:R-:W-:Y:S06]  /*0a90*/  BRA `(.L_x_50) ;  /* 0x00000000001c7947 */ /* 0x000fec0003800000 */
.L_x_49:
[----:B------:R-:W-:Y:S02]  /*0aa0*/  MOV R26, R5 ;  /* 0x00000005001a7202 */ /* 0x000fe40000000f00 */
[----:B------:R-:W-:-:S07]  /*0ab0*/  MOV R20, 0xad0 ;  /* 0x00000ad000147802 */ /* 0x000fce0000000f00 */
[----:B012---:R-:W-:Y:S05]  /*0ac0*/  CALL.REL.NOINC `($__internal_2_$__cuda_sm20_div_s64) ;  /* 0x0000000c00447944 */ /* 0x007fea0003c00000 */
[--C-:B------:R-:W-:Y:S02]  /*0ad0*/  IMAD.MOV R20, RZ, RZ, -R16.reuse ;  /* 0x000000ffff147224 */ /* 0x100fe400078e0a10 */
[----:B------:R-:W-:Y:S02]  /*0ae0*/  IMAD.U32 R12, RZ, RZ, UR15 ;  /* 0x0000000fff0c7e24 */ /* 0x000fe4000f8e00ff */
[----:B------:R-:W-:Y:S02]  /*0af0*/  IMAD.MOV.U32 R6, RZ, RZ, R16 ;  /* 0x000000ffff067224 */ /* 0x000fe400078e0010 */
[----:B------:R-:W-:-:S07]  /*0b00*/  IMAD R20, R20, R12, R5 ;  /* 0x0000000c14147224 */ /* 0x000fce00078e0205 */
.L_x_50:
[----:B------:R-:W-:Y:S05]  /*0b10*/  BSYNC.RECONVERGENT B1 ;  /* 0x0000000000017941 */ /* 0x000fea0003800200 */
.L_x_48:
[----:B------:R-:W-:Y:S01]  /*0b20*/  ISETP.GE.U32.AND P0, PT, R20, UR16, PT ;  /* 0x0000001014007c0c */ /* 0x000fe2000bf06070 */
[----:B------:R-:W-:Y:S01]  /*0b30*/  HFMA2 R13, -RZ, RZ, 0, 0 ;  /* 0x00000000ff0d7431 */ /* 0x000fe200000001ff */
        /* <DEDUP_REMOVED lines=9> */
[----:B------:R-:W-:-:S05]  /*0bd0*/  @!P0 LEA.HI.X R17, R20, R11, R6, 0x2, P1 ;  /* 0x0000000b14118211 */ /* 0x000fca00008f1406 */
[----:B------:R-:W2:Y:S01]  /*0be0*/  @!P0 LDG.E R13, desc[UR4][R16.64] ;  /* 0x00000004100d8981 */ /* 0x000ea2000c1e1900 */
[C---:B------:R-:W-:Y:S01]  /*0bf0*/  LEA R10, P0, R5.reuse, UR8, 0x2 ;  /* 0x00000008050a7c11 */ /* 0x040fe2000f8010ff */
[----:B------:R-:W-:Y:S03]  /*0c00*/  BSSY.RECONVERGENT B1, `(.L_x_51) ;  /* 0x0000024000017945 */ /* 0x000fe60003800200 */
[----:B------:R-:W-:Y:S02]  /*0c10*/  LEA.HI.X R11, R5, UR9, R18, 0x2, P0 ;  /* 0x00000009050b7c11 */ /* 0x000fe400080f1412 */
[----:B------:R-:W-:-:S05]  /*0c20*/  IADD3 R9, P0, PT, R4, R5, RZ ;  /* 0x0000000504097210 */ /* 0x000fca0007f1e0ff */
[----:B------:R-:W-:-:S05]  /*0c30*/  IMAD.X R18, RZ, RZ, R18, P0 ;  /* 0x000000ffff127224 */ /* 0x000fca00000e0612 */
[----:B------:R-:W-:-:S04]  /*0c40*/  LOP3.LUT R5, R18, UR14, RZ, 0xfc, !PT ;  /* 0x0000000e12057c12 */ /* 0x000fc8000f8efcff */
[----:B------:R-:W-:Y:S01]  /*0c50*/  ISETP.NE.U32.AND P0, PT, R5, RZ, PT ;  /* 0x000000ff0500720c */ /* 0x000fe20003f05070 */
[----:B--2---:R2:W-:-:S12]  /*0c60*/  STG.E desc[UR4][R10.64], R13 ;  /* 0x0000000d0a007986 */ /* 0x0045d8000c101904 */
[----:B------:R-:W-:Y:S05]  /*0c70*/  @P0 BRA `(.L_x_52) ;  /* 0x0000000000540947 */ /* 0x000fea0003800000 */
[----:B------:R-:W3:Y:S01]  /*0c80*/  I2F.U32.RP R6, R12 ;  /* 0x0000000c00067306 */ /* 0x000ee20000209000 */
[----:B------:R-:W-:-:S07]  /*0c90*/  ISETP.NE.U32.AND P2, PT, R12, RZ, PT ;  /* 0x000000ff0c00720c */ /* 0x000fce0003f45070 */
[----:B---3--:R-:W3:Y:S02]  /*0ca0*/  MUFU.RCP R6, R6 ;  /* 0x0000000600067308 */ /* 0x008ee40000001000 */
[----:B---3--:R-:W-:-:S06]  /*0cb0*/  VIADD R16, R6, 0xffffffe ;  /* 0x0ffffffe06107836 */ /* 0x008fcc0000000000 */
[----:B------:R3:W4:Y:S02]  /*0cc0*/  F2I.FTZ.U32.TRUNC.NTZ R17, R16 ;  /* 0x0000001000117305 */ /* 0x000724000021f000 */
[----:B---3--:R-:W-:Y:S02]  /*0cd0*/  IMAD.MOV.U32 R16, RZ, RZ, RZ ;  /* 0x000000ffff107224 */ /* 0x008fe400078e00ff */
[----:B----4-:R-:W-:-:S04]  /*0ce0*/  IMAD.MOV R5, RZ, RZ, -R17 ;  /* 0x000000ffff057224 */ /* 0x010fc800078e0a11 */
[----:B------:R-:W-:-:S04]  /*0cf0*/  IMAD R5, R5, R12, RZ ;  /* 0x0000000c05057224 */ /* 0x000fc800078e02ff */
[----:B------:R-:W-:-:S06]  /*0d00*/  IMAD.HI.U32 R20, R17, R5, R16 ;  /* 0x0000000511147227 */ /* 0x000fcc00078e0010 */
[----:B------:R-:W-:-:S05]  /*0d10*/  IMAD.HI.U32 R5, R20, R9, RZ ;  /* 0x0000000914057227 */ /* 0x000fca00078e00ff */
[----:B--2---:R-:W-:-:S05]  /*0d20*/  IADD3 R13, PT, PT, -R5, RZ, RZ ;  /* 0x000000ff050d7210 */ /* 0x004fca0007ffe1ff */
        /* <DEDUP_REMOVED lines=10> */
.L_x_52:
[----:B------:R-:W-:Y:S02]  /*0dd0*/  MOV R26, R9 ;  /* 0x00000009001a7202 */ /* 0x000fe40000000f00 */
[----:B------:R-:W-:-:S07]  /*0de0*/  MOV R20, 0xe00 ;  /* 0x00000e0000147802 */ /* 0x000fce0000000f00 */
[----:B012---:R-:W-:Y:S05]  /*0df0*/  CALL.REL.NOINC `($__internal_2_$__cuda_sm20_div_s64) ;  /* 0x0000000800787944 */ /* 0x007fea0003c00000 */
[--C-:B------:R-:W-:Y:S02]  /*0e00*/  IMAD.MOV R20, RZ, RZ, -R16.reuse ;  /* 0x000000ffff147224 */ /* 0x100fe400078e0a10 */
[----:B------:R-:W-:Y:S02]  /*0e10*/  IMAD.U32 R12, RZ, RZ, UR15 ;  /* 0x0000000fff0c7e24 */ /* 0x000fe4000f8e00ff */
[----:B------:R-:W-:Y:S02]  /*0e20*/  IMAD.MOV.U32 R5, RZ, RZ, R16 ;  /* 0x000000ffff057224 */ /* 0x000fe400078e0010 */
[----:B------:R-:W-:-:S07]  /*0e30*/  IMAD R20, R20, R12, R9 ;  /* 0x0000000c14147224 */ /* 0x000fce00078e0209 */
.L_x_53:
[----:B------:R-:W-:Y:S05]  /*0e40*/  BSYNC.RECONVERGENT B1 ;  /* 0x0000000000017941 */ /* 0x000fea0003800200 */
.L_x_51:
[----:B------:R-:W-:Y:S02]  /*0e50*/  ISETP.GE.U32.AND P0, PT, R20, UR16, PT ;  /* 0x0000001014007c0c */ /* 0x000fe4000bf06070 */
[----:B------:R-:W-:Y:S02]  /*0e60*/  SHF.R.S32.HI R21, RZ, 0x1f, R20 ;  /* 0x0000001fff157819 */ /* 0x000fe40000011414 */
[----:B------:R-:W-:Y:S02]  /*0e70*/  MOV R13, RZ ;  /* 0x000000ff000d7202 */ /* 0x000fe40000000f00 */
        /* <DEDUP_REMOVED lines=25> */
[----:B------:R3:W2:Y:S02]  /*1010*/  F2I.FTZ.U32.TRUNC.NTZ R17, R16 ;  /* 0x0000001000117305 */ /* 0x0006a4000021f000 */
[----:B---3--:R-:W-:Y:S01]  /*1020*/  IMAD.MOV.U32 R16, RZ, RZ, RZ ;  /* 0x000000ffff107224 */ /* 0x008fe200078e00ff */
[----:B--2---:R-:W-:-:S05]  /*1030*/  IADD3 R13, PT, PT, RZ, -R17, RZ ;  /* 0x80000011ff0d7210 */ /* 0x004fca0007ffe0ff */
[----:B------:R-:W-:-:S04]  /*1040*/  IMAD R13, R13, R12, RZ ;  /* 0x0000000c0d0d7224 */ /* 0x000fc800078e02ff */
        /* <DEDUP_REMOVED lines=10> */
[----:B------:R-:W-:-:S04]  /*10f0*/  IMAD.MOV R20, RZ, RZ, -R13 ;  /* 0x000000ffff147224 */ /* 0x000fc800078e0a0d */
[----:B------:R-:W-:Y:S01]  /*1100*/  IMAD R20, R12, R20, R9 ;  /* 0x000000140c147224 */ /* 0x000fe200078e0209 */
[----:B------:R-:W-:Y:S06]  /*1110*/  BRA `(.L_x_56) ;  /* 0x00000000001c7947 */ /* 0x000fec0003800000 */
.L_x_55:
[----:B------:R-:W-:Y:S01]  /*1120*/  IMAD.MOV.U32 R26, RZ, RZ, R9 ;  /* 0x000000ffff1a7224 */ /* 0x000fe200078e0009 */
[----:B------:R-:W-:-:S07]  /*1130*/  MOV R20, 0x1150 ;  /* 0x0000115000147802 */ /* 0x000fce0000000f00 */
[----:B012---:R-:W-:Y:S05]  /*1140*/  CALL.REL.NOINC `($__internal_2_$__cuda_sm20_div_s64) ;  /* 0x0000000400a47944 */ /* 0x007fea0003c00000 */
[----:B------:R-:W-:Y:S01]  /*1150*/  IMAD.MOV R20, RZ, RZ, -R16 ;  /* 0x000000ffff147224 */ /* 0x000fe200078e0a10 */
[----:B------:R-:W-:Y:S01]  /*1160*/  MOV R13, R16 ;  /* 0x00000010000d7202 */ /* 0x000fe20000000f00 */
[----:B------:R-:W-:-:S04]  /*1170*/  IMAD.U32 R12, RZ, RZ, UR15 ;  /* 0x0000000fff0c7e24 */ /* 0x000fc8000f8e00ff */
[----:B------:R-:W-:-:S07]  /*1180*/  IMAD R20, R20, R12, R9 ;  /* 0x0000000c14147224 */ /* 0x000fce00078e0209 */
.L_x_56:
[----:B------:R-:W-:Y:S05]  /*1190*/  BSYNC.RECONVERGENT B1 ;  /* 0x0000000000017941 */ /* 0x000fea0003800200 */
.L_x_54:
        /* <DEDUP_REMOVED lines=10> */
[----:B------:R-:W-:Y:S01]  /*1240*/  @!P0 LEA.HI.X R17, R20, R17, R13, 0x2, P1 ;  /* 0x0000001114118211 */ /* 0x000fe200008f140d */
[----:B------:R-:W-:-:S06]  /*1250*/  IMAD.MOV.U32 R13, RZ, RZ, RZ ;  /* 0x000000ffff0d7224 */ /* 0x000fcc00078e00ff */
[----:B------:R-:W2:Y:S01]  /*1260*/  @!P0 LDG.E R13, desc[UR4][R16.64] ;  /* 0x00000004100d8981 */ /* 0x000ea2000c1e1900 */
[----:B------:R-:W-:Y:S01]  /*1270*/  IADD3 R10, P0, PT, R5, R10, RZ ;  /* 0x0000000a050a7210 */ /* 0x000fe20007f1e0ff */
[----:B------:R-:W-:Y:S04]  /*1280*/  BSSY.RECONVERGENT B1, `(.L_x_57) ;  /* 0x0000024000017945 */ /* 0x000fe80003800200 */
        /* <DEDUP_REMOVED lines=24> */
[----:B------:R-:W-:-:S04]  /*1410*/  @!P2 LOP3.LUT R13, RZ, R12, RZ, 0x33, !PT ;  /* 0x0000000cff0da212 */ /* 0x000fc800078e33ff */
[----:B------:R-:W-:Y:S01]  /*1420*/  MOV R19, R13 ;  /* 0x0000000d00137202 */ /* 0x000fe20000000f00 */
[----:B------:R-:W-:-:S04]  /*1430*/  IMAD.MOV R21, RZ, RZ, -R13 ;  /* 0x000000ffff157224 */ /* 0x000fc800078e0a0d */
[----:B------:R-:W-:Y:S01]  /*1440*/  IMAD R21, R12, R21, R9 ;  /* 0x000000150c157224 */ /* 0x000fe200078e0209 */
[----:B------:R-:W-:Y:S06]  /*1450*/  BRA `(.L_x_59) ;  /* 0x0000000000187947 */ /* 0x000fec0003800000 */
.L_x_58:
[----:B------:R-:W-:Y:S01]  /*1460*/  IMAD.MOV.U32 R26, RZ, RZ, R9 ;  /* 0x000000ffff1a7224 */ /* 0x000fe200078e0009 */
[----:B------:R-:W-:-:S07]  /*1470*/  MOV R20, 0x1490 ;  /* 0x0000149000147802 */ /* 0x000fce0000000f00 */
[----:B012---:R-:W-:Y:S05]  /*1480*/  CALL.REL.NOINC `($__internal_2_$__cuda_sm20_div_s64) ;  /* 0x0000000000d47944 */ /* 0x007fea0003c00000 */
[--C-:B------:R-:W-:Y:S02]  /*1490*/  IMAD.MOV R12, RZ, RZ, -R16.reuse ;  /* 0x000000ffff0c7224 */ /* 0x100fe400078e0a10 */
[----:B------:R-:W-:Y:S02]  /*14a0*/  IMAD.MOV.U32 R19, RZ, RZ, R16 ;  /* 0x000000ffff137224 */ /* 0x000fe400078e0010 */
[----:B------:R-:W-:-:S07]  /*14b0*/  IMAD R21, R12, UR15, R9 ;  /* 0x0000000f0c157c24 */ /* 0x000fce000f8e0209 */
.L_x_59:
[----:B------:R-:W-:Y:S05]  /*14c0*/  BSYNC.RECONVERGENT B1 ;  /* 0x0000000000017941 */ /* 0x000fea0003800200 */
.L_x_57:
        /* <DEDUP_REMOVED lines=13> */
[----:B------:R-:W2:Y:S01]  /*15a0*/  @!P0 LDG.E R17, desc[UR4][R12.64] ;  /* 0x000000040c118981 */ /* 0x000ea2000c1e1900 */
[----:B------:R-:W-:-:S05]  /*15b0*/  IADD3 R10, P0, PT, R5, R10, RZ ;  /* 0x0000000a050a7210 */ /* 0x000fca0007f1e0ff */
[----:B------:R-:W-:Y:S01]  /*15c0*/  IMAD.X R11, R6, 0x1, R11, P0 ;  /* 0x00000001060b7824 */ /* 0x000fe200000e060b */
[----:B------:R-:W-:-:S04]  /*15d0*/  IADD3 R5, P0, PT, R4, R9, RZ ;  /* 0x0000000904057210 */ /* 0x000fc80007f1e0ff */
[----:B------:R-:W-:Y:S02]  /*15e0*/  IADD3.X R18, PT, PT, RZ, R18, RZ, P0, !PT ;  /* 0x00000012ff127210 */ /* 0x000fe400007fe4ff */
[----:B------:R-:W-:-:S04]  /*15f0*/  ISETP.GE.U32.AND P0, PT, R5, R14, PT ;  /* 0x0000000e0500720c */ /* 0x000fc80003f06070 */
[----:B------:R-:W-:Y:S01]  /*1600*/  ISETP.GE.AND.EX P0, PT, R18, R2, PT, P0 ;  /* 0x000000021200720c */ /* 0x000fe20003f06300 */
[----:B--2---:R3:W-:-:S12]  /*1610*/  STG.E desc[UR4][R10.64], R17 ;  /* 0x000000110a007986 */ /* 0x0047d8000c101904 */
[----:B------:R-:W-:Y:S05]  /*1620*/  @!P0 BRA `(.L_x_60) ;  /* 0xfffffff000b48947 */ /* 0x000fea000383ffff */
.L_x_38:
[----:B------:R-:W-:Y:S05]  /*1630*/  BSYNC.RECONVERGENT B0 ;  /* 0x0000000000007941 */ /* 0x000fea0003800200 */
.L_x_37:
        /* <DEDUP_REMOVED lines=10> */
.L_x_61:
[----:B0-----:R-:W-:Y:S01]  /*16e0*/  ISETP.GE.U32.AND P0, PT, R3, UR10, PT ;  /* 0x0000000a03007c0c */ /* 0x001fe2000bf06070 */
[----:B----4-:R-:W-:-:S03]  /*16f0*/  IMAD.MOV.U32 R9, RZ, RZ, RZ ;  /* 0x000000ffff097224 */ /* 0x010fc600078e00ff */
[----:B------:R-:W-:-:S13]  /*1700*/  ISETP.GE.AND.EX P0, PT, R2, UR11, PT, P0 ;  /* 0x0000000b02007c0c */ /* 0x000fda000bf06300 */
[----:B------:R-:W0:Y:S02]  /*1710*/  @!P0 LDC.64 R4, c[0x0][0x398] ;  /* 0x0000e600ff048b82 */ /* 0x000e240000000a00 */
[----:B0-----:R-:W-:-:S04]  /*1720*/  @!P0 LEA R4, P1, R3, R4, 0x2 ;  /* 0x0000000403048211 */ /* 0x001fc800078210ff */
[----:B------:R-:W-:-:S05]  /*1730*/  @!P0 LEA.HI.X R5, R3, R5, R2, 0x2, P1 ;  /* 0x0000000503058211 */ /* 0x000fca00008f1402 */
[----:B------:R-:W4:Y:S01]  /*1740*/  @!P0 LDG.E R9, desc[UR4][R4.64] ;  /* 0x0000000404098981 */ /* 0x000f22000c1e1900 */
[----:B------:R-:W-:-:S04]  /*1750*/  LEA R6, P0, R3, UR8, 0x2 ;  /* 0x0000000803067c11 */ /* 0x000fc8000f8010ff */
[----:B------:R-:W-:Y:S01]  /*1760*/  LEA.HI.X R7, R3, UR9, R2, 0x2, P0 ;  /* 0x0000000903077c11 */ /* 0x000fe200080f1402 */
[----:B------:R-:W-:-:S05]  /*1770*/  IMAD.IADD R3, R0, 0x1, R3 ;  /* 0x0000000100037824 */ /* 0x000fca00078e0203 */
[----:B------:R-:W-:Y:S02]  /*1780*/  ISETP.GE.U32.AND P0, PT, R3, UR12, PT ;  /* 0x0000000c03007c0c */ /* 0x000fe4000bf06070 */
[----:B------:R-:W-:-:S04]  /*1790*/  SHF.R.S32.HI R2, RZ, 0x1f, R3 ;  /* 0x0000001fff027819 */ /* 0x000fc80000011403 */
[----:B------:R-:W-:Y:S01]  /*17a0*/  ISETP.GE.AND.EX P0, PT, R2, UR13, PT, P0 ;  /* 0x0000000d02007c0c */ /* 0x000fe2000bf06300 */
[----:B----4-:R4:W-:-:S12]  /*17b0*/  STG.E desc[UR4][R6.64], R9 ;  /* 0x0000000906007986 */ /* 0x0109d8000c101904 */
[----:B------:R-:W-:Y:S05]  /*17c0*/  @!P0 BRA `(.L_x_61) ;  /* 0xfffffffc00c48947 */ /* 0x000fea000383ffff */
[----:B------:R-:W-:Y:S05]  /*17d0*/  EXIT ;  /* 0x000000000000794d */ /* 0x000fea0003800000 */
        .weak           $__internal_2_$__cuda_sm20_div_s64
        .type           $__internal_2_$__cuda_sm20_div_s64,@function
        .size           $__internal_2_$__cuda_sm20_div_s64,($__internal_3_$__cuda_sm20_div_u64 - $__internal_2_$__cuda_sm20_div_s64)
$__internal_2_$__cuda_sm20_div_s64:
[-C--:B------:R-:W-:Y:S01]  /*17e0*/  IADD3 R16, P2, PT, RZ, -R7.reuse, RZ ;  /* 0x80000007ff107210 */ /* 0x080fe20007f5e0ff */
[----:B------:R-:W-:Y:S01]  /*17f0*/  IMAD.MOV.U32 R27, RZ, RZ, RZ ;  /* 0x000000ffff1b7224 */ /* 0x000fe200078e00ff */
[----:B------:R-:W-:Y:S02]  /*1800*/  ISETP.GE.AND P1, PT, R8, RZ, PT ;  /* 0x000000ff0800720c */ /* 0x000fe40003f26270 */
[----:B------:R-:W-:Y:S01]  /*1810*/  ISETP.GE.AND P4, PT, R18, RZ, PT ;  /* 0x000000ff1200720c */ /* 0x000fe20003f86270 */
[----:B------:R-:W-:Y:S01]  /*1820*/  IMAD.X R17, RZ, RZ, ~R8, P2 ;  /* 0x000000ffff117224 */ /* 0x000fe200010e0e08 */
[----:B------:R-:W-:-:S04]  /*1830*/  SEL R16, R16, R7, !P1 ;  /* 0x0000000710107207 */ /* 0x000fc80004800000 */
[----:B------:R-:W-:-:S04]  /*1840*/  SEL R17, R17, R8, !P1 ;  /* 0x0000000811117207 */ /* 0x000fc80004800000 */
[----:B------:R-:W0:Y:S02]  /*1850*/  I2F.U64.RP R21, R16 ;  /* 0x0000001000157312 */ /* 0x000e240000309000 */
[----:B0-----:R-:W0:Y:S02]  /*1860*/  MUFU.RCP R22, R21 ;  /* 0x0000001500167308 */ /* 0x001e240000001000 */
[----:B0-----:R-:W-:-:S15]  /*1870*/  IADD3 R22, PT, PT, R22, 0x1ffffffe, RZ ;  /* 0x1ffffffe16167810 */ /* 0x001fde0007ffe0ff */
[----:B------:R-:W-:-:S15]  /*1880*/  NOP ;  /* 0x0000000000007918 */ /* 0x000fde0000000000 */
[----:B------:R-:W-:-:S15]  /*1890*/  NOP ;  /* 0x0000000000007918 */ /* 0x000fde0000000000 */
[----:B------:R-:W-:-:S15]  /*18a0*/  NOP ;  /* 0x0000000000007918 */ /* 0x000fde0000000000 */
[----:B------:R-:W0:Y:S02]  /*18b0*/  F2I.U64.TRUNC R22, R22 ;  /* 0x0000001600167311 */ /* 0x000e24000020d800 */
[----:B0-----:R-:W-:-:S04]  /*18c0*/  IMAD.WIDE.U32 R24, R22, R16, RZ ;  /* 0x0000001016187225 */ /* 0x001fc800078e00ff */
[C---:B------:R-:W-:Y:S01]  /*18d0*/  IMAD R19, R22.reuse, R17, R25 ;  /* 0x0000001116137224 */ /* 0x040fe200078e0219 */
[----:B------:R-:W-:Y:S01]  /*18e0*/  IADD3 R29, P1, PT, RZ, -R24, RZ ;  /* 0x80000018ff1d7210 */ /* 0x000fe20007f3e0ff */
[----:B------:R-:W-:Y:S02]  /*18f0*/  IMAD.MOV.U32 R25, RZ, RZ, R22 ;  /* 0x000000ffff197224 */ /* 0x000fe400078e0016 */
        /* <DEDUP_REMOVED lines=16> */
[----:B------:R-:W-:Y:S02]  /*1a00*/  SEL R19, R19, R26, !P4 ;  /* 0x0000001a13137207 */ /* 0x000fe40006000000 */
[----:B------:R-:W-:Y:S01]  /*1a10*/  IADD3.X R24, PT, PT, RZ, ~R24, RZ, P1, !PT ;  /* 0x80000018ff187210 */ /* 0x000fe20000ffe4ff */
[----:B------:R-:W-:-:S04]  /*1a20*/  IMAD.X R25, RZ, RZ, ~R18, P5 ;  /* 0x000000ffff197224 */ /* 0x000fc800028e0e12 */
        /* <DEDUP_REMOVED lines=13> */
[----:B------:R-:W-:Y:S02]  /*1b00*/  IADD3 R21, P2, PT, R21, R24, RZ ;  /* 0x0000001815157210 */ /* 0x000fe40007f5e0ff */
[----:B------:R-:W-:-:S03]  /*1b10*/  IADD3.X R23, PT, PT, R23, RZ, RZ, P1, !PT ;  /* 0x000000ff17177210 */ /* 0x000fc60000ffe4ff */
        /* <DEDUP_REMOVED lines=26> */
[----:B------:R-:W-:Y:S06]  /*1cc0*/  RET.REL.NODEC R20 `(_ZN17fastertransformer16paddingEmbeddingIfEEvPT_S2_PKS1_S4_lll) ;  /* 0xffffffe014cc7950 */ /* 0x000fec0003c3ffff */
        .weak           $__internal_3_$__cuda_sm20_div_u64
        .type           $__internal_3_$__cuda_sm20_div_u64,@function
        .size           $__internal_3_$__cuda_sm20_div_u64,(.L_x_690 - $__internal_3_$__cuda_sm20_div_u64)
$__internal_3_$__cuda_sm20_div_u64:
[----:B------:R-:W-:Y:S01]  /*1cd0*/  MOV R16, R4 ;  /* 0x0000000400107202 */ /* 0x000fe20000000f00 */
[----:B------:R-:W-:-:S05]  /*1ce0*/  IMAD.MOV.U32 R17, RZ, RZ, RZ ;  /* 0x000000ffff117224 */ /* 0x000fca00078e00ff */
        /* <DEDUP_REMOVED lines=11> */
[----:B------:R-:W-:Y:S01]  /*1da0*/  IMAD.X R21, RZ, RZ, ~R13, P0 ;  /* 0x000000ffff157224 */ /* 0x000fe200000e0e0d */
[----:B------:R-:W-:-:S03]  /*1db0*/  MOV R13, R6 ;  /* 0x00000006000d7202 */ /* 0x000fc60000000f00 */
        /* <DEDUP_REMOVED lines=17> */
[----:B------:R-:W-:Y:S02]  /*1ed0*/  HFMA2 R7, -RZ, RZ, 0, 0 ;  /* 0x00000000ff077431 */ /* 0x000fe400000001ff */
[----:B------:R-:W-:Y:S02]  /*1ee0*/  IMAD.X R17, R6, 0x1, R17, P0 ;  /* 0x0000000106117824 */ /* 0x000fe400000e0611 */
[----:B------:R-:W-:-:S03]  /*1ef0*/  IMAD.HI.U32 R6, R12, R11, RZ ;  /* 0x0000000b0c067227 */ /* 0x000fc600078e00ff */
[----:B------:R-:W-:Y:S01]  /*1f00*/  IADD3.X R16, PT, PT, RZ, RZ, R17, P2, P1 ;  /* 0x000000ffff107210 */ /* 0x000fe200017e2411 */
        /* <DEDUP_REMOVED lines=11> */
[----:B------:R-:W-:Y:S01]  /*1fc0*/  IADD3 R7, P1, PT, -R4, R11, RZ ;  /* 0x0000000b04077210 */ /* 0x000fe20007f3e1ff */
[----:B------:R-:W-:Y:S01]  /*1fd0*/  IMAD.X R16, R9, 0x1, ~R12, P0 ;  /* 0x0000000109107824 */ /* 0x000fe200000e0e0c */
[----:B------:R-:W-:Y:S02]  /*1fe0*/  ISETP.GE.U32.AND P0, PT, R11, R4, PT ;  /* 0x000000040b00720c */ /* 0x000fe40003f06070 */
[----:B------:R-:W-:Y:S02]  /*1ff0*/  IADD3.X R12, PT, PT, RZ, R17, RZ, P2, !PT ;  /* 0x00000011ff0c7210 */ /* 0x000fe400017fe4ff */
        /* <DEDUP_REMOVED lines=17> */
[----:B------:R-:W-:Y:S06]  /*2110*/  RET.REL.NODEC R10 `(_ZN17fastertransformer16paddingEmbeddingIfEEvPT_S2_PKS1_S4_lll) ;  /* 0xffffffdc0ab87950 */ /* 0x000fec0003c3ffff */
.L_x_62:
        /* <DEDUP_REMOVED lines=14> */
.L_x_690:


//--------------------- .text._ZN17fastertransformer15embeddingLookupI6__halfLi0EEEvPT_PKS2_PKiNS_18pPromptTuningParamIS2_EEiliiiiS2_ --------------------------
	.section	.text._ZN17fastertransformer15embeddingLookupI6__halfLi0EEEvPT_PKS2_PKiNS_18pPromptTuningParamIS2_EEiliiiiS2_,"ax",@progbits
	.align	128
        .global         _ZN17fastertransformer15embeddingLookupI6__halfLi0EEEvPT_PKS2_PKiNS_18pPromptTuningParamIS2_EEiliiiiS2_
        .type           _ZN17fastertransformer15embeddingLookupI6__halfLi0EEEvPT_PKS2_PKiNS_18pPromptTuningParamIS2_EEiliiiiS2_,@function
        .size           _ZN17fastertransformer15embeddingLookupI6__halfLi0EEEvPT_PKS2_PKiNS_18pPromptTuningParamIS2_EEiliiiiS2_,(.L_x_692 - _ZN17fastertransformer15embeddingLookupI6__halfLi0EEEvPT_PKS2_PKiNS_18pPromptTuningParamIS2_EEiliiiiS2_)
        .other          _ZN17fastertransformer15embeddingLookupI6__halfLi0EEEvPT_PKS2_PKiNS_18pPromptTuningParamIS2_EEiliiiiS2_,@"STO_CUDA_ENTRY STV_DEFAULT"
_ZN17fastertransformer15embeddingLookupI6__halfLi0EEEvPT_PKS2_PKiNS_18pPromptTuningParamIS2_EEiliiiiS2_:
.text._ZN17fastertransformer15embeddingLookupI6__halfLi0EEEvPT_PKS2_PKiNS_18pPromptTuningParamIS2_EEiliiiiS2_:
[----:B------:R-:W-:Y:S01]  /*0000*/  LDC R1, c[0x0][0x37c] ;  /* 0x0000df00ff017b82 */ /* 0x000fe20000000800 */
[----:B------:R-:W0:Y:S01]  /*0010*/  S2R R2, SR_TID.X ;  /* 0x0000000000027919 */ /* 0x000e220000002100 */
[----:B------:R-:W1:Y:S06]  /*0020*/  LDCU UR6, c[0x0][0x3b8] ;  /* 0x00007700ff0677ac */ /* 0x000e6c0008000800 */
[----:B------:R-:W2:Y:S08]  /*0030*/  LDC.64 R4, c[0x0][0x3c0] ;  /* 0x0000f000ff047b82 */ /* 0x000eb00000000a00 */
[----:B------:R-:W0:Y:S08]  /*0040*/  S2UR UR4, SR_CTAID.X ;  /* 0x00000000000479c3 */ /* 0x000e300000002500 */
[----:B------:R-:W0:Y:S01]  /*0050*/  LDC R3, c[0x0][0x360] ;  /* 0x0000d800ff037b82 */ /* 0x000e220000000800 */
[----:B-1----:R-:W-:-:S06]  /*0060*/  USHF.R.S32.HI UR5, URZ, 0x1f, UR6 ;  /* 0x0000001fff057899 */ /* 0x002fcc0008011406 */
[C---:B--2---:R-:W-:Y:S02]  /*0070*/  IMAD R0, R4.reuse, UR5, RZ ;  /* 0x0000000504007c24 */ /* 0x044fe4000f8e02ff */
[----:B------:R-:W-:-:S04]  /*0080*/  IMAD.WIDE.U32 R14, R4, UR6, RZ ;  /* 0x00000006040e7c25 */ /* 0x000fc8000f8e00ff */
[----:B------:R-:W-:-:S04]  /*0090*/  IMAD R5, R5, UR6, R0 ;  /* 0x0000000605057c24 */ /* 0x000fc8000f8e0200 */
[----:B------:R-:W-:Y:S02]  /*00a0*/  IMAD.IADD R0, R15, 0x1, R5 ;  /* 0x000000010f007824 */ /* 0x000fe400078e0205 */
[----:B0-----:R-:W-:-:S05]  /*00b0*/  IMAD R2, R3, UR4, R2 ;  /* 0x0000000403027c24 */ /* 0x001fca000f8e0202 */
[----:B------:R-:W-:-:S04]  /*00c0*/  ISETP.GT.U32.AND P0, PT, R14, R2, PT ;  /* 0x000000020e00720c */ /* 0x000fc80003f04070 */
[----:B------:R-:W-:-:S13]  /*00d0*/  ISETP.GT.AND.EX P0, PT, R0, RZ, PT, P0 ;  /* 0x000000ff0000720c */ /* 0x000fda0003f04300 */
[----:B------:R-:W-:Y:S05]  /*00e0*/  @!P0 EXIT ;  /* 0x000000000000894d */ /* 0x000fea0003800000 */
[----:B------:R-:W0:Y:S01]  /*00f0*/  LDCU.64 UR6, c[0x0][0x390] ;  /* 0x00007200ff0677ac */ /* 0x000e220008000a00 */
[----:B------:R-:W-:Y:S01]  /*0100*/  IMAD.MOV.U32 R7, RZ, RZ, RZ ;  /* 0x000000ffff077224 */ /* 0x000fe200078e00ff */
[----:B------:R-:W1:Y:S01]  /*0110*/  LDCU UR4, c[0x0][0x370] ;  /* 0x00006e00ff0477ac */ /* 0x000e620008000800 */
[----:B------:R-:W2:Y:S01]  /*0120*/  LDCU.64 UR8, c[0x0][0x358] ;  /* 0x00006b00ff0877ac */ /* 0x000ea20008000a00 */
[----:B------:R-:W3:Y:S01]  /*0130*/  LDCU.64 UR10, c[0x0][0x3c0] ;  /* 0x00007800ff0a77ac */ /* 0x000ee20008000a00 */
[----:B0-----:R-:W-:-:S04]  /*0140*/  UISETP.NE.U32.AND UP0, UPT, UR6, URZ, UPT ;  /* 0x000000ff0600728c */ /* 0x001fc8000bf05070 */
[----:B------:R-:W-:Y:S01]  /*0150*/  UISETP.NE.AND.EX UP0, UPT, UR7, URZ, UPT, UP0 ;  /* 0x000000ff0700728c */ /* 0x000fe2000bf05300 */
[----:B-1----:R-:W-:Y:S01]  /*0160*/  IMAD R3, R3, UR4, RZ ;  /* 0x0000000403037c24 */ /* 0x002fe2000f8e02ff */
[----:B------:R-:W-:-:S07]  /*0170*/  UMOV UR4, URZ ;  /* 0x000000ff00047c82 */ /* 0x000fce0008000000 */
[----:B--23--:R-:W-:Y:S05]  /*0180*/  BRA.U UP0, `(.L_x_63) ;  /* 0x0000001500307547 */ /* 0x00cfea000b800000 */
[----:B------:R-:W-:Y:S01]  /*0190*/  IADD3 R9, P1, PT, R3, R2, RZ ;  /* 0x0000000203097210 */ /* 0x000fe20007f3e0ff */
[----:B------:R-:W-:Y:S03]  /*01a0*/  BSSY.RECONVERGENT B0, `(.L_x_64) ;  /* 0x0000027000007945 */ /* 0x000fe60003800200 */
        /* <DEDUP_REMOVED lines=20> */
[----:B------:R-:W-:-:S04]  /*02f0*/  IMAD.HI.U32 R5, R5, R9, R4 ;  /* 0x0000000905057227 */ /* 0x000fc800078e0004 */
[----:B------:R-:W-:Y:S02]  /*0300*/  HFMA2 R9, -RZ, RZ, 0, 0 ;  /* 0x00000000ff097431 */ /* 0x000fe400000001ff */
[----:B------:R-:W-:-:S04]  /*0310*/  IMAD.HI.U32 R5, R5, R12, RZ ;  /* 0x0000000c05057227 */ /* 0x000fc800078e00ff */
[----:B------:R-:W-:-:S04]  /*0320*/  IMAD.MOV R10, RZ, RZ, -R5 ;  /* 0x000000ffff0a7224 */ /* 0x000fc800078e0a05 */
[----:B------:R-:W-:-:S05]  /*0330*/  IMAD R10, R3, R10, R12 ;  /* 0x0000000a030a7224 */ /* 0x000fca00078e020c */
[----:B------:R-:W-:-:S13]  /*0340*/  ISETP.GE.U32.AND P0, PT, R10, R3, PT ;  /* 0x000000030a00720c */ /* 0x000fda0003f06070 */
[----:B------:R-:W-:Y:S01]  /*0350*/  @P0 IADD3 R10, PT, PT, -R3, R10, RZ ;  /* 0x0000000a030a0210 */ /* 0x000fe20007ffe1ff */
[----:B------:R-:W-:-:S03]  /*0360*/  @P0 VIADD R5, R5, 0x1 ;  /* 0x0000000105050836 */ /* 0x000fc60000000000 */
[----:B------:R-:W-:-:S13]  /*0370*/  ISETP.GE.U32.AND P1, PT, R10, R3, PT ;  /* 0x000000030a00720c */ /* 0x000fda0003f26070 */
[----:B------:R-:W-:Y:S01]  /*0380*/  @P1 VIADD R5, R5, 0x1 ;  /* 0x0000000105051836 */ /* 0x000fe20000000000 */
[----:B------:R-:W-:-:S05]  /*0390*/  @!P2 LOP3.LUT R5, RZ, R3, RZ, 0x33, !PT ;  /* 0x00000003ff05a212 */ /* 0x000fca00078e33ff */
[----:B------:R-:W-:Y:S01]  /*03a0*/  IMAD.MOV.U32 R8, RZ, RZ, R5 ;  /* 0x000000ffff087224 */ /* 0x000fe200078e0005 */
[----:B------:R-:W-:Y:S06]  /*03b0*/  BRA `(.L_x_66) ;  /* 0x0000000000147947 */ /* 0x000fec0003800000 */
.L_x_65:
[----:B------:R-:W-:Y:S01]  /*03c0*/  IMAD.MOV.U32 R9, RZ, RZ, R12 ;  /* 0x000000ffff097224 */ /* 0x000fe200078e000c */
[----:B------:R-:W-:-:S07]  /*03d0*/  MOV R8, 0x3f0 ;  /* 0x000003f000087802 */ /* 0x000fce0000000f00 */
[----:B------:R-:W-:Y:S05]  /*03e0*/  CALL.REL.NOINC `($__internal_5_$__cuda_sm20_div_u64) ;  /* 0x0000002c00407944 */ /* 0x000fea0003c00000 */
[----:B------:R-:W-:Y:S02]  /*03f0*/  IMAD.MOV.U32 R8, RZ, RZ, R4 ;  /* 0x000000ffff087224 */ /* 0x000fe400078e0004 */
[----:B------:R-:W-:-:S07]  /*0400*/  IMAD.MOV.U32 R9, RZ, RZ, R5 ;  /* 0x000000ffff097224 */ /* 0x000fce00078e0005 */
.L_x_66:
[----:B------:R-:W-:Y:S05]  /*0410*/  BSYNC.RECONVERGENT B0 ;  /* 0x0000000000007941 */ /* 0x000fea0003800200 */
.L_x_64:
[----:B------:R-:W-:Y:S01]  /*0420*/  IADD3 R5, P1, PT, R8, R6, RZ ;  /* 0x0000000608057210 */ /* 0x000fe20007f3e0ff */
[----:B------:R-:W0:Y:S01]  /*0430*/  LDCU UR13, c[0x0][0x3c4] ;  /* 0x00007880ff0d77ac */ /* 0x000e220008000800 */
[----:B------:R-:W-:Y:S02]  /*0440*/  BSSY.RECONVERGENT B0, `(.L_x_67) ;  /* 0x0000049000007945 */ /* 0x000fe40003800200 */
[----:B------:R-:W-:Y:S01]  /*0450*/  LOP3.LUT R4, R5, 0x3, RZ, 0xc0, !PT ;  /* 0x0000000305047812 */ /* 0x000fe200078ec0ff */
[----:B------:R-:W1:Y:S01]  /*0460*/  LDCU UR22, c[0x0][0x3c0] ;  /* 0x00007800ff1677ac */ /* 0x000e620008000800 */
[----:B------:R-:W-:Y:S02]  /*0470*/  IADD3.X R6, PT, PT, RZ, R9, RZ, P1, !PT ;  /* 0x00000009ff067210 */ /* 0x000fe40000ffe4ff */
[----:B------:R-:W-:Y:S01]  /*0480*/  ISETP.NE.U32.AND P0, PT, R4, 0x3, PT ;  /* 0x000000030400780c */ /* 0x000fe20003f05070 */
[----:B------:R-:W2:Y:S03]  /*0490*/  LDCU.U16 UR12, c[0x0][0x3d8] ;  /* 0x00007b00ff0c77ac */ /* 0x000ea60008000400 */
[----:B------:R-:W-:Y:S01]  /*04a0*/  ISETP.NE.AND.EX P0, PT, RZ, RZ, PT, P0 ;  /* 0x000000ffff00720c */ /* 0x000fe20003f05300 */
[----:B------:R-:W3:-:S12]  /*04b0*/  LDCU.64 UR6, c[0x0][0x388] ;  /* 0x00007100ff0677ac */ /* 0x000ed80008000a00 */
[----:B01----:R-:W-:Y:S05]  /*04c0*/  @!P0 BRA `(.L_x_68) ;  /* 0x0000000400008947 */ /* 0x003fea0003800000 */
[----:B------:R-:W0:Y:S01]  /*04d0*/  LDCU.64 UR4, c[0x0][0x380] ;  /* 0x00007000ff0477ac */ /* 0x000e220008000a00 */
[----:B------:R-:W-:Y:S02]  /*04e0*/  VIADD R18, R5, 0x1 ;  /* 0x0000000105127836 */ /* 0x000fe40000000000 */
[----:B------:R-:W-:-:S03]  /*04f0*/  IMAD.MOV.U32 R17, RZ, RZ, RZ ;  /* 0x000000ffff117224 */ /* 0x000fc600078e00ff */
[----:B------:R-:W-:Y:S02]  /*0500*/  LOP3.LUT R18, R18, 0x3, RZ, 0xc0, !PT ;  /* 0x0000000312127812 */ /* 0x000fe400078ec0ff */
[----:B0-----:R-:W-:-:S04]  /*0510*/  LEA R16, P0, R2, UR4, 0x1 ;  /* 0x0000000402107c11 */ /* 0x001fc8000f8008ff */
[----:B------:R-:W-:-:S09]  /*0520*/  LEA.HI.X R19, R2, UR5, R7, 0x1, P0 ;  /* 0x0000000502137c11 */ /* 0x000fd200080f0c07 */
.L_x_72:
[----:B0-----:R-:W-:Y:S01]  /*0530*/  LOP3.LUT R4, R7, UR13, RZ, 0xfc, !PT ;  /* 0x0000000d07047c12 */ /* 0x001fe2000f8efcff */
[----:B------:R-:W-:Y:S03]  /*0540*/  BSSY.RECONVERGENT B1, `(.L_x_69) ;  /* 0x0000021000017945 */ /* 0x000fe60003800200 */
[----:B------:R-:W-:-:S13]  /*0550*/  ISETP.NE.U32.AND P0, PT, R4, RZ, PT ;  /* 0x000000ff0400720c */ /* 0x000fda0003f05070 */
[----:B------:R-:W-:Y:S05]  /*0560*/  @P0 BRA `(.L_x_70) ;  /* 0x00000000005c0947 */ /* 0x000fea0003800000 */
[----:B------:R-:W-:-:S04]  /*0570*/  IMAD.U32 R11, RZ, RZ, UR22 ;  /* 0x00000016ff0b7e24 */ /* 0x000fc8000f8e00ff */
[----:B------:R-:W0:Y:S01]  /*0580*/  I2F.U32.RP R4, R11 ;  /* 0x0000000b00047306 */ /* 0x000e220000209000 */
[----:B------:R-:W-:-:S07]  /*0590*/  ISETP.NE.U32.AND P2, PT, R11, RZ, PT ;  /* 0x000000ff0b00720c */ /* 0x000fce0003f45070 */
[----:B0-----:R-:W0:Y:S02]  /*05a0*/  MUFU.RCP R4, R4 ;  /* 0x0000000400047308 */ /* 0x001e240000001000 */
[----:B0-----:R-:W-:-:S06]  /*05b0*/  IADD3 R8, PT, PT, R4, 0xffffffe, RZ ;  /* 0x0ffffffe04087810 */ /* 0x001fcc0007ffe0ff */
[----:B------:R0:W1:Y:S02]  /*05c0*/  F2I.FTZ.U32.TRUNC.NTZ R9, R8 ;  /* 0x0000000800097305 */ /* 0x000064000021f000 */
[----:B0-----:R-:W-:Y:S02]  /*05d0*/  IMAD.MOV.U32 R8, RZ, RZ, RZ ;  /* 0x000000ffff087224 */ /* 0x001fe400078e00ff */
[----:B-1----:R-:W-:-:S04]  /*05e0*/  IMAD R10, R9, R11, RZ ;  /* 0x0000000b090a7224 */ /* 0x002fc800078e02ff */
[----:B------:R-:W-:-:S04]  /*05f0*/  IMAD.MOV R13, RZ, RZ, -R10 ;  /* 0x000000ffff0d7224 */ /* 0x000fc800078e0a0a */
        /* <DEDUP_REMOVED lines=14> */
.L_x_70:
[----:B------:R-:W-:Y:S01]  /*06e0*/  IMAD.MOV.U32 R12, RZ, RZ, R2 ;  /* 0x000000ffff0c7224 */ /* 0x000fe200078e0002 */
[----:B------:R-:W-:-:S07]  /*06f0*/  MOV R4, 0x710 ;  /* 0x0000071000047802 */ /* 0x000fce0000000f00 */
[----:B--23--:R-:W-:Y:S05]  /*0700*/  CALL.REL.NOINC `($__internal_4_$__cuda_sm20_div_s64) ;  /* 0x0000002400387944 */ /* 0x00cfea0003c00000 */
[----:B------:R-:W-:Y:S01]  /*0710*/  IMAD.MOV R13, RZ, RZ, -R9 ;  /* 0x000000ffff0d7224 */ /* 0x000fe200078e0a09 */
[----:B------:R-:W-:Y:S01]  /*0720*/  MOV R4, R9 ;  /* 0x0000000900047202 */ /* 0x000fe20000000f00 */
[----:B------:R-:W-:-:S04]  /*0730*/  IMAD.U32 R11, RZ, RZ, UR22 ;  /* 0x00000016ff0b7e24 */ /* 0x000fc8000f8e00ff */
[----:B------:R-:W-:-:S07]  /*0740*/  IMAD R13, R13, R11, R2 ;  /* 0x0000000b0d0d7224 */ /* 0x000fce00078e0202 */
.L_x_71:
[----:B--23--:R-:W-:Y:S05]  /*0750*/  BSYNC.RECONVERGENT B1 ;  /* 0x0000000000017941 */ /* 0x00cfea0003800200 */
.L_x_69:
[----:B------:R-:W-:Y:S02]  /*0760*/  SHF.R.S32.HI R8, RZ, 0x1f, R4 ;  /* 0x0000001fff087819 */ /* 0x000fe40000011404 */
[----:B------:R-:W-:-:S03]  /*0770*/  SHF.R.S32.HI R9, RZ, 0x1f, R13 ;  /* 0x0000001fff097819 */ /* 0x000fc6000001140d */
[-C--:B------:R-:W-:Y:S02]  /*0780*/  IMAD R21, R8, R11.reuse, RZ ;  /* 0x0000000b08157224 */ /* 0x080fe400078e02ff */
[----:B------:R-:W-:Y:S02]  /*0790*/  IMAD.MOV.U32 R8, RZ, RZ, R13 ;  /* 0x000000ffff087224 */ /* 0x000fe400078e000d */
[C---:B------:R-:W-:Y:S02]  /*07a0*/  IMAD R21, R4.reuse, UR13, R21 ;  /* 0x0000000d04157c24 */ /* 0x040fe4000f8e0215 */
[----:B------:R-:W-:-:S04]  /*07b0*/  IMAD.WIDE.U32 R8, R4, R11, R8 ;  /* 0x0000000b04087225 */ /* 0x000fc800078e0008 */
[----:B------:R-:W-:Y:S01]  /*07c0*/  IMAD.IADD R9, R9, 0x1, R21 ;  /* 0x0000000109097824 */ /* 0x000fe200078e0215 */
[----:B------:R-:W-:-:S04]  /*07d0*/  LEA R10, P0, R8, UR6, 0x1 ;  /* 0x00000006080a7c11 */ /* 0x000fc8000f8008ff */
[----:B------:R-:W-:-:S05]  /*07e0*/  LEA.HI.X R11, R8, UR7, R9, 0x1, P0 ;  /* 0x00000007080b7c11 */ /* 0x000fca00080f0c09 */
[----:B------:R-:W2:Y:S01]  /*07f0*/  LDG.E.U16 R10, desc[UR8][R10.64] ;  /* 0x000000080a0a7981 */ /* 0x000ea2000c1e1500 */
[----:B------:R-:W-:Y:S01]  /*0800*/  IMAD.MOV.U32 R8, RZ, RZ, R16 ;  /* 0x000000ffff087224 */ /* 0x000fe200078e0010 */
[----:B------:R-:W-:Y:S02]  /*0810*/  MOV R9, R19 ;  /* 0x0000001300097202 */ /* 0x000fe40000000f00 */
[----:B------:R-:W-:Y:S02]  /*0820*/  IADD3 R18, P0, PT, R18, -0x1, RZ ;  /* 0xffffffff12127810 */ /* 0x000fe40007f1e0ff */
[----:B------:R-:W-:Y:S02]  /*0830*/  IADD3 R2, P1, PT, R3, R2, RZ ;  /* 0x0000000203027210 */ /* 0x000fe40007f3e0ff */
[----:B------:R-:W-:Y:S02]  /*0840*/  IADD3.X R17, PT, PT, R17, -0x1, RZ, P0, !PT ;  /* 0xffffffff11117810 */ /* 0x000fe400007fe4ff */
[----:B------:R-:W-:Y:S01]  /*0850*/  ISETP.NE.U32.AND P0, PT, R18, RZ, PT ;  /* 0x000000ff1200720c */ /* 0x000fe20003f05070 */
[----:B------:R-:W-:Y:S01]  /*0860*/  IMAD.X R7, RZ, RZ, R7, P1 ;  /* 0x000000ffff077224 */ /* 0x000fe200008e0607 */
[----:B------:R-:W-:-:S02]  /*0870*/  LEA R16, P2, R3, R16, 0x1 ;  /* 0x0000001003107211 */ /* 0x000fc400078408ff */
[----:B------:R-:W-:Y:S02]  /*0880*/  ISETP.NE.AND.EX P0, PT, R17, RZ, PT, P0 ;  /* 0x000000ff1100720c */ /* 0x000fe40003f05300 */
[----:B------:R-:W-:Y:S01]  /*0890*/  LEA.HI.X R19, R3, R19, RZ, 0x1, P2 ;  /* 0x0000001303137211 */ /* 0x000fe200010f0cff */
[----:B--2---:R-:W-:-:S05]  /*08a0*/  HMUL2 R4, R10.H0_H0, UR12.H0_H0 ;  /* 0x2000000c0a047c32 */ /* 0x004fca0008000800 */
[----:B------:R0:W-:Y:S05]  /*08b0*/  STG.E.U16 desc[UR8][R8.64], R4 ;  /* 0x0000000408007986 */ /* 0x0001ea000c101508 */
[----:B------:R-:W-:Y:S05]  /*08c0*/  @P0 BRA `(.L_x_72) ;  /* 0xfffffffc00180947 */ /* 0x000fea000383ffff */
.L_x_68:
[----:B--23--:R-:W-:Y:S05]  /*08d0*/  BSYNC.RECONVERGENT B0 ;  /* 0x0000000000007941 */ /* 0x00cfea0003800200 */
.L_x_67:
[----:B------:R-:W-:Y:S01]  /*08e0*/  ISETP.GE.U32.AND P0, PT, R5, 0x3, PT ;  /* 0x000000030500780c */ /* 0x000fe20003f06070 */
[----:B------:R-:W1:Y:S03]  /*08f0*/  LDCU UR14, c[0x0][0x3c4] ;  /* 0x00007880ff0e77ac */ /* 0x000e660008000800 */
[----:B------:R-:W-:Y:S01]  /*0900*/  ISETP.GE.U32.AND.EX P0, PT, R6, RZ, PT, P0 ;  /* 0x000000ff0600720c */ /* 0x000fe20003f06100 */
[----:B------:R-:W2:Y:S01]  /*0910*/  LDCU UR23, c[0x0][0x3c0] ;  /* 0x00007800ff1777ac */ /* 0x000ea20008000800 */
[----:B------:R-:W3:Y:S01]  /*0920*/  LDCU.U16 UR15, c[0x0][0x3d8] ;  /* 0x00007b00ff0f77ac */ /* 0x000ee20008000400 */
[----:B------:R-:W4:Y:S01]  /*0930*/  LDCU.64 UR20, c[0x0][0x388] ;  /* 0x00007100ff1477ac */ /* 0x000f220008000a00 */
[----:B------:R-:W0:Y:S09]  /*0940*/  LDCU.128 UR16, c[0x0][0x380] ;  /* 0x00007000ff1077ac */ /* 0x000e320008000c00 */
[----:B01234-:R-:W-:Y:S05]  /*0950*/  @!P0 EXIT ;  /* 0x000000000000894d */ /* 0x01ffea0003800000 */
[----:B------:R-:W-:Y:S01]  /*0960*/  BSSY.RECONVERGENT B0, `(.L_x_73) ;  /* 0x00000cd000007945 */ /* 0x000fe20003800200 */
.L_x_86:
        /* <DEDUP_REMOVED lines=8> */
[----:B0-----:R-:W-:-:S06]  /*09f0*/  VIADD R5, R8, 0xffffffe ;  /* 0x0ffffffe08057836 */ /* 0x001fcc0000000000 */
[----:B------:R-:W0:Y:S02]  /*0a00*/  F2I.FTZ.U32.TRUNC.NTZ R5, R5 ;  /* 0x0000000500057305 */ /* 0x000e24000021f000 */
[----:B0-----:R-:W-:-:S05]  /*0a10*/  IMAD R4, R5, R11, RZ ;  /* 0x0000000b05047224 */ /* 0x001fca00078e02ff */
[----:B------:R-:W-:Y:S01]  /*0a20*/  IADD3 R9, PT, PT, -R4, RZ, RZ ;  /* 0x000000ff04097210 */ /* 0x000fe20007ffe1ff */
[----:B------:R-:W-:-:S04]  /*0a30*/  IMAD.MOV.U32 R4, RZ, RZ, RZ ;  /* 0x000000ffff047224 */ /* 0x000fc800078e00ff */
        /* <DEDUP_REMOVED lines=14> */
.L_x_75:
[----:B------:R-:W-:Y:S02]  /*0b20*/  MOV R12, R2 ;  /* 0x00000002000c7202 */ /* 0x000fe40000000f00 */
[----:B------:R-:W-:-:S07]  /*0b30*/  MOV R4, 0xb50 ;  /* 0x00000b5000047802 */ /* 0x000fce0000000f00 */
[----:B------:R-:W-:Y:S05]  /*0b40*/  CALL.REL.NOINC `($__internal_4_$__cuda_sm20_div_s64) ;  /* 0x0000002000287944 */ /* 0x000fea0003c00000 */
[----:B------:R-:W-:Y:S02]  /*0b50*/  IMAD.MOV R13, RZ, RZ, -R9 ;  /* 0x000000ffff0d7224 */ /* 0x000fe400078e0a09 */
[----:B------:R-:W-:-:S04]  /*0b60*/  IMAD.U32 R11, RZ, RZ, UR23 ;  /* 0x00000017ff0b7e24 */ /* 0x000fc8000f8e00ff */
[----:B------:R-:W-:-:S07]  /*0b70*/  IMAD R13, R13, R11, R2 ;  /* 0x0000000b0d0d7224 */ /* 0x000fce00078e0202 */
.L_x_76:
[----:B------:R-:W-:Y:S05]  /*0b80*/  BSYNC.RECONVERGENT B1 ;  /* 0x0000000000017941 */ /* 0x000fea0003800200 */
.L_x_74:
[----:B------:R-:W-:Y:S02]  /*0b90*/  SHF.R.S32.HI R4, RZ, 0x1f, R9 ;  /* 0x0000001fff047819 */ /* 0x000fe40000011409 */
[----:B------:R-:W-:-:S03]  /*0ba0*/  SHF.R.S32.HI R5, RZ, 0x1f, R13 ;  /* 0x0000001fff057819 */ /* 0x000fc6000001140d */
[----:B------:R-:W-:Y:S02]  /*0bb0*/  IMAD R6, R4, R11, RZ ;  /* 0x0000000b04067224 */ /* 0x000fe400078e02ff */
[----:B------:R-:W-:-:S04]  /*0bc0*/  IMAD.MOV.U32 R4, RZ, RZ, R13 ;  /* 0x000000ffff047224 */ /* 0x000fc800078e000d */
[----:B------:R-:W-:-:S04]  /*0bd0*/  IMAD.WIDE.U32 R4, R9, R11, R4 ;  /* 0x0000000b09047225 */ /* 0x000fc800078e0004 */
[----:B------:R-:W-:Y:S01]  /*0be0*/  IMAD R9, R9, UR14, R6 ;  /* 0x0000000e09097c24 */ /* 0x000fe2000f8e0206 */
[----:B------:R-:W-:-:S04]  /*0bf0*/  LEA R8, P0, R4, UR18, 0x1 ;  /* 0x0000001204087c11 */ /* 0x000fc8000f8008ff */
[----:B------:R-:W-:-:S04]  /*0c00*/  IADD3 R5, PT, PT, R5, R9, RZ ;  /* 0x0000000905057210 */ /* 0x000fc80007ffe0ff */
[----:B------:R-:W-:-:S05]  /*0c10*/  LEA.HI.X R9, R4, UR19, R5, 0x1, P0 ;  /* 0x0000001304097c11 */ /* 0x000fca00080f0c05 */
[----:B------:R-:W2:Y:S01]  /*0c20*/  LDG.E.U16 R8, desc[UR8][R8.64] ;  /* 0x0000000808087981 */ /* 0x000ea2000c1e1500 */
[C---:B------:R-:W-:Y:S01]  /*0c30*/  LEA R16, P0, R2.reuse, UR16, 0x1 ;  /* 0x0000001002107c11 */ /* 0x040fe2000f8008ff */
[----:B------:R-:W-:Y:S03]  /*0c40*/  BSSY.RECONVERGENT B1, `(.L_x_77) ;  /* 0x0000025000017945 */ /* 0x000fe60003800200 */
[----:B------:R-:W-:Y:S02]  /*0c50*/  LEA.HI.X R17, R2, UR17, R7, 0x1, P0 ;  /* 0x0000001102117c11 */ /* 0x000fe400080f0c07 */
[----:B------:R-:W-:-:S05]  /*0c60*/  IADD3 R6, P0, PT, R3, R2, RZ ;  /* 0x0000000203067210 */ /* 0x000fca0007f1e0ff */
[----:B------:R-:W-:-:S05]  /*0c70*/  IMAD.X R7, RZ, RZ, R7, P0 ;  /* 0x000000ffff077224 */ /* 0x000fca00000e0607 */
[----:B------:R-:W-:-:S04]  /*0c80*/  LOP3.LUT R2, R7, UR14, RZ, 0xfc, !PT ;  /* 0x0000000e07027c12 */ /* 0x000fc8000f8efcff */
[----:B------:R-:W-:Y:S01]  /*0c90*/  ISETP.NE.U32.AND P0, PT, R2, RZ, PT ;  /* 0x000000ff0200720c */ /* 0x000fe20003f05070 */
[----:B--2---:R-:W-:-:S05]  /*0ca0*/  HMUL2 R4, R8.H0_H0, UR15.H0_H0 ;  /* 0x2000000f08047c32 */ /* 0x004fca0008000800 */
[----:B------:R0:W-:Y:S07]  /*0cb0*/  STG.E.U16 desc[UR8][R16.64], R4 ;  /* 0x0000000410007986 */ /* 0x0001ee000c101508 */
[----:B------:R-:W-:Y:S05]  /*0cc0*/  @P0 BRA `(.L_x_78) ;  /* 0x0000000000540947 */ /* 0x000fea0003800000 */
[----:B------:R-:W1:Y:S01]  /*0cd0*/  I2F.U32.RP R8, R11 ;  /* 0x0000000b00087306 */ /* 0x000e620000209000 */
[----:B0-----:R-:W-:Y:S01]  /*0ce0*/  HFMA2 R4, -RZ, RZ, 0, 0 ;  /* 0x00000000ff047431 */ /* 0x001fe200000001ff */
[----:B------:R-:W-:-:S06]  /*0cf0*/  ISETP.NE.U32.AND P2, PT, R11, RZ, PT ;  /* 0x000000ff0b00720c */ /* 0x000fcc0003f45070 */
[----:B-1----:R-:W0:Y:S02]  /*0d00*/  MUFU.RCP R8, R8 ;  /* 0x0000000800087308 */ /* 0x002e240000001000 */
[----:B0-----:R-:W-:-:S06]  /*0d10*/  VIADD R5, R8, 0xffffffe ;  /* 0x0ffffffe08057836 */ /* 0x001fcc0000000000 */
[----:B------:R-:W0:Y:S02]  /*0d20*/  F2I.FTZ.U32.TRUNC.NTZ R5, R5 ;  /* 0x0000000500057305 */ /* 0x000e24000021f000 */
[----:B0-----:R-:W-:-:S04]  /*0d30*/  IMAD.MOV R2, RZ, RZ, -R5 ;  /* 0x000000ffff027224 */ /* 0x001fc800078e0a05 */
        /* <DEDUP_REMOVED lines=14> */
.L_x_78:
[----:B------:R-:W-:Y:S01]  /*0e20*/  IMAD.MOV.U32 R12, RZ, RZ, R6 ;  /* 0x000000ffff0c7224 */ /* 0x000fe200078e0006 */
[----:B0-----:R-:W-:-:S07]  /*0e30*/  MOV R4, 0xe50 ;  /* 0x00000e5000047802 */ /* 0x001fce0000000f00 */
[----:B------:R-:W-:Y:S05]  /*0e40*/  CALL.REL.NOINC `($__internal_4_$__cuda_sm20_div_s64) ;  /* 0x0000001c00687944 */ /* 0x000fea0003c00000 */
[----:B------:R-:W-:Y:S01]  /*0e50*/  MOV R11, UR23 ;  /* 0x00000017000b7c02 */ /* 0x000fe20008000f00 */
[--C-:B------:R-:W-:Y:S02]  /*0e60*/  IMAD.MOV R4, RZ, RZ, -R9.reuse ;  /* 0x000000ffff047224 */ /* 0x100fe400078e0a09 */
[----:B------:R-:W-:Y:S02]  /*0e70*/  IMAD.MOV.U32 R2, RZ, RZ, R9 ;  /* 0x000000ffff027224 */ /* 0x000fe400078e0009 */
[----:B------:R-:W-:-:S07]  /*0e80*/  IMAD R9, R4, R11, R6 ;  /* 0x0000000b04097224 */ /* 0x000fce00078e0206 */
.L_x_79:
[----:B------:R-:W-:Y:S05]  /*0e90*/  BSYNC.RECONVERGENT B1 ;  /* 0x0000000000017941 */ /* 0x000fea0003800200 */
.L_x_77:
        /* <DEDUP_REMOVED lines=10> */
[----:B------:R-:W-:Y:S01]  /*0f40*/  SHF.L.U32 R5, R3, 0x1, RZ ;  /* 0x0000000103057819 */ /* 0x000fe200000006ff */
[----:B------:R-:W-:Y:S01]  /*0f50*/  BSSY.RECONVERGENT B1, `(.L_x_80) ;  /* 0x0000028000017945 */ /* 0x000fe20003800200 */
[----:B------:R-:W-:Y:S02]  /*0f60*/  SHF.R.U32.HI R2, RZ, 0x1f, R3 ;  /* 0x0000001fff027819 */ /* 0x000fe40000011603 */
[----:B------:R-:W-:-:S05]  /*0f70*/  IADD3 R16, P0, PT, R5, R16, RZ ;  /* 0x0000001005107210 */ /* 0x000fca0007f1e0ff */
[----:B------:R-:W-:Y:S01]  /*0f80*/  IMAD.X R17, R2, 0x1, R17, P0 ;  /* 0x0000000102117824 */ /* 0x000fe200000e0611 */
[----:B------:R-:W-:-:S05]  /*0f90*/  IADD3 R6, P0, PT, R3, R6, RZ ;  /* 0x0000000603067210 */ /* 0x000fca0007f1e0ff */
[----:B------:R-:W-:Y:S02]  /*0fa0*/  IMAD.X R7, RZ, RZ, R7, P0 ;  /* 0x000000ffff077224 */ /* 0x000fe400000e0607 */
[----:B--2---:R-:W-:-:S05]  /*0fb0*/  HMUL2 R4, R8.H0_H0, UR15.H0_H0 ;  /* 0x2000000f08047c32 */ /* 0x004fca0008000800 */
[----:B------:R-:W-:Y:S02]  /*0fc0*/  PRMT R9, R4, 0x7610, R9 ;  /* 0x0000761004097816 */ /* 0x000fe40000000009 */
[----:B------:R-:W-:-:S03]  /*0fd0*/  LOP3.LUT R4, R7, UR14, RZ, 0xfc, !PT ;  /* 0x0000000e07047c12 */ /* 0x000fc6000f8efcff */
[----:B------:R0:W-:Y:S01]  /*0fe0*/  STG.E.U16 desc[UR8][R16.64], R9 ;  /* 0x0000000910007986 */ /* 0x0001e2000c101508 */
[----:B------:R-:W-:-:S13]  /*0ff0*/  ISETP.NE.U32.AND P0, PT, R4, RZ, PT ;  /* 0x000000ff0400720c */ /* 0x000fda0003f05070 */
[----:B0-----:R-:W-:Y:S05]  /*1000*/  @P0 BRA `(.L_x_81) ;  /* 0x0000000000540947 */ /* 0x001fea0003800000 */
[----:B------:R-:W0:Y:S01]  /*1010*/  I2F.U32.RP R10, R11 ;  /* 0x0000000b000a7306 */ /* 0x000e220000209000 */
[----:B------:R-:W-:Y:S01]  /*1020*/  IMAD.MOV.U32 R8, RZ, RZ, RZ ;  /* 0x000000ffff087224 */ /* 0x000fe200078e00ff */
[----:B------:R-:W-:-:S06]  /*1030*/  ISETP.NE.U32.AND P2, PT, R11, RZ, PT ;  /* 0x000000ff0b00720c */ /* 0x000fcc0003f45070 */
[----:B0-----:R-:W0:Y:S02]  /*1040*/  MUFU.RCP R10, R10 ;  /* 0x0000000a000a7308 */ /* 0x001e240000001000 */
[----:B0-----:R-:W-:-:S06]  /*1050*/  VIADD R9, R10, 0xffffffe ;  /* 0x0ffffffe0a097836 */ /* 0x001fcc0000000000 */
[----:B------:R-:W0:Y:S02]  /*1060*/  F2I.FTZ.U32.TRUNC.NTZ R9, R9 ;  /* 0x0000000900097305 */ /* 0x000e24000021f000 */
[----:B0-----:R-:W-:-:S05]  /*1070*/  IADD3 R4, PT, PT, RZ, -R9, RZ ;  /* 0x80000009ff047210 */ /* 0x001fca0007ffe0ff */
        /* <DEDUP_REMOVED lines=14> */
.L_x_81:
[----:B------:R-:W-:Y:S02]  /*1160*/  MOV R12, R6 ;  /* 0x00000006000c7202 */ /* 0x000fe40000000f00 */
[----:B------:R-:W-:-:S07]  /*1170*/  MOV R4, 0x1190 ;  /* 0x0000119000047802 */ /* 0x000fce0000000f00 */
[----:B------:R-:W-:Y:S05]  /*1180*/  CALL.REL.NOINC `($__internal_4_$__cuda_sm20_div_s64) ;  /* 0x0000001800987944 */ /* 0x000fea0003c00000 */
[----:B------:R-:W-:Y:S01]  /*1190*/  IMAD.MOV R13, RZ, RZ, -R9 ;  /* 0x000000ffff0d7224 */ /* 0x000fe200078e0a09 */
[----:B------:R-:W-:Y:S01]  /*11a0*/  MOV R4, R9 ;  /* 0x0000000900047202 */ /* 0x000fe20000000f00 */
[----:B------:R-:W-:-:S04]  /*11b0*/  IMAD.U32 R11, RZ, RZ, UR23 ;  /* 0x00000017ff0b7e24 */ /* 0x000fc8000f8e00ff */
[----:B------:R-:W-:-:S07]  /*11c0*/  IMAD R13, R13, R11, R6 ;  /* 0x0000000b0d0d7224 */ /* 0x000fce00078e0206 */
.L_x_82:
[----:B------:R-:W-:Y:S05]  /*11d0*/  BSYNC.RECONVERGENT B1 ;  /* 0x0000000000017941 */ /* 0x000fea0003800200 */
.L_x_80:
        /* <DEDUP_REMOVED lines=10> */
[----:B------:R-:W-:Y:S01]  /*1280*/  IADD3 R16, P0, PT, R5, R16, RZ ;  /* 0x0000001005107210 */ /* 0x000fe20007f1e0ff */
[----:B------:R-:W-:Y:S03]  /*1290*/  BSSY.RECONVERGENT B1, `(.L_x_83) ;  /* 0x0000026000017945 */ /* 0x000fe60003800200 */
[----:B------:R-:W-:Y:S02]  /*12a0*/  IADD3.X R17, PT, PT, R2, R17, RZ, P0, !PT ;  /* 0x0000001102117210 */ /* 0x000fe400007fe4ff */
        /* <DEDUP_REMOVED lines=26> */
[----:B------:R-:W-:-:S05]  /*1450*/  IADD3 R13, PT, PT, -R4, RZ, RZ ;  /* 0x000000ff040d7210 */ /* 0x000fca0007ffe1ff */
[----:B------:R-:W-:Y:S01]  /*1460*/  IMAD R13, R11, R13, R6 ;  /* 0x0000000d0b0d7224 */ /* 0x000fe200078e0206 */
[----:B------:R-:W-:Y:S06]  /*1470*/  BRA `(.L_x_85) ;  /* 0x00000000001c7947 */ /* 0x000fec0003800000 */
.L_x_84:
[----:B------:R-:W-:Y:S01]  /*1480*/  IMAD.MOV.U32 R12, RZ, RZ, R6 ;  /* 0x000000ffff0c7224 */ /* 0x000fe200078e0006 */
[----:B------:R-:W-:-:S07]  /*1490*/  MOV R4, 0x14b0 ;  /* 0x000014b000047802 */ /* 0x000fce0000000f00 */
[----:B------:R-:W-:Y:S05]  /*14a0*/  CALL.REL.NOINC `($__internal_4_$__cuda_sm20_div_s64) ;  /* 0x0000001400d07944 */ /* 0x000fea0003c00000 */
[----:B------:R-:W-:Y:S01]  /*14b0*/  MOV R11, UR23 ;  /* 0x00000017000b7c02 */ /* 0x000fe20008000f00 */
[--C-:B------:R-:W-:Y:S02]  /*14c0*/  IMAD.MOV R13, RZ, RZ, -R9.reuse ;  /* 0x000000ffff0d7224 */ /* 0x100fe400078e0a09 */
[----:B------:R-:W-:Y:S02]  /*14d0*/  IMAD.MOV.U32 R4, RZ, RZ, R9 ;  /* 0x000000ffff047224 */ /* 0x000fe400078e0009 */
[----:B------:R-:W-:-:S07]  /*14e0*/  IMAD R13, R13, R11, R6 ;  /* 0x0000000b0d0d7224 */ /* 0x000fce00078e0206 */
.L_x_85:
[----:B------:R-:W-:Y:S05]  /*14f0*/  BSYNC.RECONVERGENT B1 ;  /* 0x0000000000017941 */ /* 0x000fea0003800200 */
.L_x_83:
[----:B------:R-:W-:Y:S02]  /*1500*/  SHF.R.S32.HI R8, RZ, 0x1f, R4 ;  /* 0x0000001fff087819 */ /* 0x000fe40000011404 */
[----:B------:R-:W-:-:S03]  /*1510*/  SHF.R.S32.HI R9, RZ, 0x1f, R13 ;  /* 0x0000001fff097819 */ /* 0x000fc6000001140d */
[-C--:B------:R-:W-:Y:S02]  /*1520*/  IMAD R19, R8, R11.reuse, RZ ;  /* 0x0000000b08137224 */ /* 0x080fe400078e02ff */
[----:B------:R-:W-:Y:S02]  /*1530*/  IMAD.MOV.U32 R8, RZ, RZ, R13 ;  /* 0x000000ffff087224 */ /* 0x000fe400078e000d */
[C---:B------:R-:W-:Y:S02]  /*1540*/  IMAD R19, R4.reuse, UR14, R19 ;  /* 0x0000000e04137c24 */ /* 0x040fe4000f8e0213 */
[----:B------:R-:W-:-:S05]  /*1550*/  IMAD.WIDE.U32 R8, R4, R11, R8 ;  /* 0x0000000b04087225 */ /* 0x000fca00078e0008 */
[----:B------:R-:W-:Y:S02]  /*1560*/  IADD3 R9, PT, PT, R9, R19, RZ ;  /* 0x0000001309097210 */ /* 0x000fe40007ffe0ff */
[----:B------:R-:W-:-:S04]  /*1570*/  LEA R10, P0, R8, UR20, 0x1 ;  /* 0x00000014080a7c11 */ /* 0x000fc8000f8008ff */
[----:B------:R-:W-:-:S05]  /*1580*/  LEA.HI.X R11, R8, UR21, R9, 0x1, P0 ;  /* 0x00000015080b7c11 */ /* 0x000fca00080f0c09 */
[----:B------:R-:W2:Y:S01]  /*1590*/  LDG.E.U16 R10, desc[UR8][R10.64] ;  /* 0x000000080a0a7981 */ /* 0x000ea2000c1e1500 */
[----:B------:R-:W-:-:S05]  /*15a0*/  IADD3 R4, P0, PT, R5, R16, RZ ;  /* 0x0000001005047210 */ /* 0x000fca0007f1e0ff */
[----:B------:R-:W-:Y:S01]  /*15b0*/  IMAD.X R5, R2, 0x1, R17, P0 ;  /* 0x0000000102057824 */ /* 0x000fe200000e0611 */
[----:B------:R-:W-:-:S05]  /*15c0*/  IADD3 R2, P0, PT, R3, R6, RZ ;  /* 0x0000000603027210 */ /* 0x000fca0007f1e0ff */
[----:B------:R-:W-:Y:S01]  /*15d0*/  IMAD.X R7, RZ, RZ, R7, P0 ;  /* 0x000000ffff077224 */ /* 0x000fe200000e0607 */
[----:B------:R-:W-:-:S04]  /*15e0*/  ISETP.GE.U32.AND P0, PT, R2, R14, PT ;  /* 0x0000000e0200720c */ /* 0x000fc80003f06070 */
[----:B------:R-:W-:Y:S01]  /*15f0*/  ISETP.GE.AND.EX P0, PT, R7, R0, PT, P0 ;  /* 0x000000000700720c */ /* 0x000fe20003f06300 */
[----:B--2---:R-:W-:-:S05]  /*1600*/  HMUL2 R8, R10.H0_H0, UR15.H0_H0 ;  /* 0x2000000f0a087c32 */ /* 0x004fca0008000800 */
[----:B------:R0:W-:Y:S07]  /*1610*/  STG.E.U16 desc[UR8][R4.64], R8 ;  /* 0x0000000804007986 */ /* 0x0001ee000c101508 */
[----:B------:R-:W-:Y:S05]  /*1620*/  @!P0 BRA `(.L_x_86) ;  /* 0xfffffff000d08947 */ /* 0x000fea000383ffff */
[----:B------:R-:W-:Y:S05]  /*1630*/  BSYNC.RECONVERGENT B0 ;  /* 0x0000000000007941 */ /* 0x000fea0003800200 */
.L_x_73:
[----:B------:R-:W-:Y:S05]  /*1640*/  EXIT ;  /* 0x000000000000794d */ /* 0x000fea0003800000 */
.L_x_63:
[----:B------:R-:W-:Y:S01]  /*1650*/  IADD3 R9, P0, PT, R3, R2, RZ ;  /* 0x0000000203097210 */ /* 0x000fe20007f1e0ff */
[----:B------:R-:W-:Y:S03]  /*1660*/  BSSY.RECONVERGENT B0, `(.L_x_87) ;  /* 0x0000025000007945 */ /* 0x000fe60003800200 */
[----:B------:R-:W-:Y:S02]  /*1670*/  IADD3.X R5, PT, PT, RZ, R7, RZ, P0, !PT ;  /* 0x00000007ff057210 */ /* 0x000fe400007fe4ff */
[----:B------:R-:W-:Y:S02]  /*1680*/  ISETP.GE.U32.AND P1, PT, R9, R14, PT ;  /* 0x0000000e0900720c */ /* 0x000fe40003f26070 */
[----:B------:R-:W-:Y:S02]  /*1690*/  ISETP.GT.U32.AND P0, PT, R14, R9, PT ;  /* 0x000000090e00720c */ /* 0x000fe40003f04070 */
[----:B------:R-:W-:-:S02]  /*16a0*/  ISETP.GE.U32.AND.EX P1, PT, R5, R0, PT, P1 ;  /* 0x000000000500720c */ /* 0x000fc40003f26110 */
        /* <DEDUP_REMOVED lines=9> */
[----:B------:R-:W-:Y:S02]  /*1740*/  IMAD.MOV R11, RZ, RZ, -R3 ;  /* 0x000000ffff0b7224 */ /* 0x000fe400078e0a03 */
[----:B------:R-:W-:Y:S01]  /*1750*/  HFMA2 R4, -RZ, RZ, 0, 0 ;  /* 0x00000000ff047431 */ /* 0x000fe200000001ff */
[----:B------:R-:W-:-:S04]  /*1760*/  ISETP.NE.U32.AND P2, PT, R3, RZ, PT ;  /* 0x000000ff0300720c */ /* 0x000fc80003f45070 */
[----:B0-----:R-:W0:Y:S02]  /*1770*/  MUFU.RCP R10, R10 ;  /* 0x0000000a000a7308 */ /* 0x001e240000001000 */
[----:B0-----:R-:W-:-:S06]  /*1780*/  VIADD R5, R10, 0xffffffe ;  /* 0x0ffffffe0a057836 */ /* 0x001fcc0000000000 */
[----:B------:R-:W0:Y:S02]  /*1790*/  F2I.FTZ.U32.TRUNC.NTZ R5, R5 ;  /* 0x0000000500057305 */ /* 0x000e24000021f000 */
[----:B0-----:R-:W-:-:S04]  /*17a0*/  IMAD R11, R11, R5, RZ ;  /* 0x000000050b0b7224 */ /* 0x001fc800078e02ff */
[----:B------:R-:W-:-:S06]  /*17b0*/  IMAD.HI.U32 R4, R5, R11, R4 ;  /* 0x0000000b05047227 */ /* 0x000fcc00078e0004 */
[----:B------:R-:W-:-:S04]  /*17c0*/  IMAD.HI.U32 R8, R4, R9, RZ ;  /* 0x0000000904087227 */ /* 0x000fc800078e00ff */
[----:B------:R-:W-:-:S04]  /*17d0*/  IMAD.MOV R4, RZ, RZ, -R8 ;  /* 0x000000ffff047224 */ /* 0x000fc800078e0a08 */
[----:B------:R-:W-:Y:S02]  /*17e0*/  IMAD R4, R3, R4, R9 ;  /* 0x0000000403047224 */ /* 0x000fe400078e0209 */
[----:B------:R-:W-:-:S03]  /*17f0*/  IMAD.MOV.U32 R9, RZ, RZ, RZ ;  /* 0x000000ffff097224 */ /* 0x000fc600078e00ff */
[----:B------:R-:W-:-:S13]  /*1800*/  ISETP.GE.U32.AND P0, PT, R4, R3, PT ;  /* 0x000000030400720c */ /* 0x000fda0003f06070 */
[----:B------:R-:W-:Y:S01]  /*1810*/  @P0 IMAD.IADD R4, R4, 0x1, -R3 ;  /* 0x0000000104040824 */ /* 0x000fe200078e0a03 */
[----:B------:R-:W-:-:S04]  /*1820*/  @P0 IADD3 R8, PT, PT, R8, 0x1, RZ ;  /* 0x0000000108080810 */ /* 0x000fc80007ffe0ff */
[----:B------:R-:W-:-:S13]  /*1830*/  ISETP.GE.U32.AND P1, PT, R4, R3, PT ;  /* 0x000000030400720c */ /* 0x000fda0003f26070 */
[----:B------:R-:W-:Y:S01]  /*1840*/  @P1 VIADD R8, R8, 0x1 ;  /* 0x0000000108081836 */ /* 0x000fe20000000000 */
[----:B------:R-:W-:Y:S01]  /*1850*/  @!P2 LOP3.LUT R8, RZ, R3, RZ, 0x33, !PT ;  /* 0x00000003ff08a212 */ /* 0x000fe200078e33ff */
[----:B------:R-:W-:Y:S06]  /*1860*/  BRA `(.L_x_89) ;  /* 0x0000000000107947 */ /* 0x000fec0003800000 */
.L_x_88:
[----:B------:R-:W-:-:S07]  /*1870*/  MOV R8, 0x1890 ;  /* 0x0000189000087802 */ /* 0x000fce0000000f00 */
[----:B------:R-:W-:Y:S05]  /*1880*/  CALL.REL.NOINC `($__internal_5_$__cuda_sm20_div_u64) ;  /* 0x0000001800187944 */ /* 0x000fea0003c00000 */
[----:B------:R-:W-:Y:S01]  /*1890*/  MOV R8, R4 ;  /* 0x0000000400087202 */ /* 0x000fe20000000f00 */
[----:B------:R-:W-:-:S07]  /*18a0*/  IMAD.MOV.U32 R9, RZ, RZ, R5 ;  /* 0x000000ffff097224 */ /* 0x000fce00078e0005 */
.L_x_89:
[----:B------:R-:W-:Y:S05]  /*18b0*/  BSYNC.RECONVERGENT B0 ;  /* 0x0000000000007941 */ /* 0x000fea0003800200 */
.L_x_87:
[----:B------:R-:W-:Y:S01]  /*18c0*/  IADD3 R5, P1, PT, R8, R6, RZ ;  /* 0x0000000608057210 */ /* 0x000fe20007f3e0ff */
[----:B------:R-:W0:Y:S01]  /*18d0*/  LDCU.64 UR4, c[0x0][0x3c8] ;  /* 0x00007900ff0477ac */ /* 0x000e220008000a00 */
[----:B------:R-:W-:Y:S02]  /*18e0*/  BSSY.RECONVERGENT B0, `(.L_x_90) ;  /* 0x0000050000007945 */ /* 0x000fe40003800200 */
[----:B------:R-:W-:Y:S01]  /*18f0*/  LOP3.LUT R4, R5, 0x3, RZ, 0xc0, !PT ;  /* 0x0000000305047812 */ /* 0x000fe200078ec0ff */
[----:B------:R-:W1:Y:S01]  /*1900*/  LDCU UR6, c[0x0][0x3d0] ;  /* 0x00007a00ff0677ac */ /* 0x000e620008000800 */
[----:B------:R-:W-:Y:S02]  /*1910*/  IMAD.X R6, RZ, RZ, R9, P1 ;  /* 0x000000ffff067224 */ /* 0x000fe400008e0609 */
[----:B------:R-:W-:Y:S01]  /*1920*/  ISETP.NE.U32.AND P0, PT, R4, 0x3, PT ;  /* 0x000000030400780c */ /* 0x000fe20003f05070 */
[----:B------:R-:W1:Y:S03]  /*1930*/  LDCU UR7, c[0x0][0x3b8] ;  /* 0x00007700ff0777ac */ /* 0x000e660008000800 */
[----:B------:R-:W-:Y:S01]  /*1940*/  ISETP.NE.AND.EX P0, PT, RZ, RZ, PT, P0 ;  /* 0x000000ffff00720c */ /* 0x000fe20003f05300 */
[----:B------:R-:W2:Y:S01]  /*1950*/  LDCU UR12, c[0x0][0x3c4] ;  /* 0x00007880ff0c77ac */ /* 0x000ea20008000800 */
[----:B------:R-:W3:Y:S01]  /*1960*/  LDCU UR17, c[0x0][0x3c0] ;  /* 0x00007800ff1177ac */ /* 0x000ee20008000800 */
[----:B0-----:R-:W-:Y:S01]  /*1970*/  UIMAD UR4, UR5, UR4, URZ ;  /* 0x00000004050472a4 */ /* 0x001fe2000f8e02ff */
[----:B------:R-:W0:Y:S01]  /*1980*/  LDCU.U16 UR13, c[0x0][0x3d8] ;  /* 0x00007b00ff0d77ac */ /* 0x000e220008000400 */
[----:B------:R-:W4:Y:S02]  /*1990*/  LDCU.64 UR14, c[0x0][0x388] ;  /* 0x00007100ff0e77ac */ /* 0x000f240008000a00 */
[----:B-1----:R-:W-:-:S06]  /*19a0*/  UIMAD UR6, UR7, UR6, UR4 ;  /* 0x00000006070672a4 */ /* 0x002fcc000f8e0204 */
[----:B------:R-:W-:Y:S06]  /*19b0*/  @!P0 BRA `(.L_x_91) ;  /* 0x0000000400088947 */ /* 0x000fec0003800000 */
[----:B------:R-:W1:Y:S01]  /*19c0*/  LDCU.64 UR4, c[0x0][0x380] ;  /* 0x00007000ff0477ac */ /* 0x000e620008000a00 */
[----:B------:R-:W0:Y:S01]  /*19d0*/  LDC.64 R16, c[0x0][0x390] ;  /* 0x0000e400ff107b82 */ /* 0x000e220000000a00 */
[----:B------:R-:W-:Y:S01]  /*19e0*/  IADD3 R21, PT, PT, R5, 0x1, RZ ;  /* 0x0000000105157810 */ /* 0x000fe20007ffe0ff */
[----:B------:R-:W-:-:S03]  /*19f0*/  IMAD.MOV.U32 R20, RZ, RZ, RZ ;  /* 0x000000ffff147224 */ /* 0x000fc600078e00ff */
[----:B------:R-:W-:Y:S02]  /*1a00*/  LOP3.LUT R21, R21, 0x3, RZ, 0xc0, !PT ;  /* 0x0000000315157812 */ /* 0x000fe400078ec0ff */
[----:B-1----:R-:W-:-:S04]  /*1a10*/  LEA R18, P0, R2, UR4, 0x1 ;  /* 0x0000000402127c11 */ /* 0x002fc8000f8008ff */
[----:B------:R-:W-:-:S09]  /*1a20*/  LEA.HI.X R19, R2, UR5, R7, 0x1, P0 ;  /* 0x0000000502137c11 */ /* 0x000fd200080f0c07 */
.L_x_95:
[----:B-12---:R-:W-:Y:S01]  /*1a30*/  LOP3.LUT R4, R7, UR12, RZ, 0xfc, !PT ;  /* 0x0000000c07047c12 */ /* 0x006fe2000f8efcff */
[----:B------:R-:W-:Y:S03]  /*1a40*/  BSSY.RECONVERGENT B1, `(.L_x_92) ;  /* 0x0000020000017945 */ /* 0x000fe60003800200 */
[----:B------:R-:W-:-:S13]  /*1a50*/  ISETP.NE.U32.AND P0, PT, R4, RZ, PT ;  /* 0x000000ff0400720c */ /* 0x000fda0003f05070 */
[----:B------:R-:W-:Y:S05]  /*1a60*/  @P0 BRA `(.L_x_93) ;  /* 0x0000000000580947 */ /* 0x000fea0003800000 */
[----:B---3--:R-:W-:Y:S02]  /*1a70*/  IMAD.U32 R11, RZ, RZ, UR17 ;  /* 0x00000011ff0b7e24 */ /* 0x008fe4000f8e00ff */
[----:B------:R-:W-:Y:S02]  /*1a80*/  IMAD.MOV.U32 R8, RZ, RZ, RZ ;  /* 0x000000ffff087224 */ /* 0x000fe400078e00ff */
[----:B------:R-:W1:Y:S01]  /*1a90*/  I2F.U32.RP R10, R11 ;  /* 0x0000000b000a7306 */ /* 0x000e620000209000 */
[----:B------:R-:W-:-:S07]  /*1aa0*/  ISETP.NE.U32.AND P2, PT, R11, RZ, PT ;  /* 0x000000ff0b00720c */ /* 0x000fce0003f45070 */
[----:B-1----:R-:W1:Y:S02]  /*1ab0*/  MUFU.RCP R10, R10 ;  /* 0x0000000a000a7308 */ /* 0x002e640000001000 */
[----:B-1----:R-:W-:-:S06]  /*1ac0*/  IADD3 R9, PT, PT, R10, 0xffffffe, RZ ;  /* 0x0ffffffe0a097810 */ /* 0x002fcc0007ffe0ff */
[----:B------:R-:W1:Y:S02]  /*1ad0*/  F2I.FTZ.U32.TRUNC.NTZ R9, R9 ;  /* 0x0000000900097305 */ /* 0x000e64000021f000 */
[----:B-1----:R-:W-:-:S04]  /*1ae0*/  IMAD R4, R9, R11, RZ ;  /* 0x0000000b09047224 */ /* 0x002fc800078e02ff */
        /* <DEDUP_REMOVED lines=14> */
.L_x_93:
[----:B------:R-:W-:Y:S01]  /*1bd0*/  IMAD.MOV.U32 R12, RZ, RZ, R2 ;  /* 0x000000ffff0c7224 */ /* 0x000fe200078e0002 */
[----:B------:R-:W-:-:S07]  /*1be0*/  MOV R4, 0x1c00 ;  /* 0x00001c0000047802 */ /* 0x000fce0000000f00 */
[----:B0--34-:R-:W-:Y:S05]  /*1bf0*/  CALL.REL.NOINC `($__internal_4_$__cuda_sm20_div_s64) ;  /* 0x0000000c00fc7944 */ /* 0x019fea0003c00000 */
[----:B------:R-:W-:Y:S01]  /*1c00*/  IADD3 R8, PT, PT, -R9, RZ, RZ ;  /* 0x000000ff09087210 */ /* 0x000fe20007ffe1ff */
[----:B------:R-:W-:Y:S02]  /*1c10*/  IMAD.U32 R11, RZ, RZ, UR17 ;  /* 0x00000011ff0b7e24 */ /* 0x000fe4000f8e00ff */
[----:B------:R-:W-:Y:S02]  /*1c20*/  IMAD.MOV.U32 R4, RZ, RZ, R9 ;  /* 0x000000ffff047224 */ /* 0x000fe400078e0009 */
[----:B------:R-:W-:-:S07]  /*1c30*/  IMAD R8, R8, R11, R2 ;  /* 0x0000000b08087224 */ /* 0x000fce00078e0202 */
.L_x_94:
[----:B0---4-:R-:W-:Y:S05]  /*1c40*/  BSYNC.RECONVERGENT B1 ;  /* 0x0000000000017941 */ /* 0x011fea0003800200 */
.L_x_92:
[----:B------:R-:W-:-:S05]  /*1c50*/  IADD3 R13, PT, PT, R4, UR6, RZ ;  /* 0x00000006040d7c10 */ /* 0x000fca000fffe0ff */
[----:B------:R-:W-:-:S06]  /*1c60*/  IMAD.WIDE R12, R13, 0x4, R16 ;  /* 0x000000040d0c7825 */ /* 0x000fcc00078e0210 */
[----:B------:R-:W2:Y:S01]  /*1c70*/  LDG.E R12, desc[UR8][R12.64] ;  /* 0x000000080c0c7981 */ /* 0x000ea2000c1e1900 */
[----:B------:R-:W-:Y:S02]  /*1c80*/  SHF.R.S32.HI R9, RZ, 0x1f, R8 ;  /* 0x0000001fff097819 */ /* 0x000fe40000011408 */
[----:B--2---:R-:W-:Y:S01]  /*1c90*/  SHF.R.S32.HI R4, RZ, 0x1f, R12 ;  /* 0x0000001fff047819 */ /* 0x004fe2000001140c */
[----:B------:R-:W-:-:S04]  /*1ca0*/  IMAD.WIDE.U32 R8, R12, R11, R8 ;  /* 0x0000000b0c087225 */ /* 0x000fc800078e0008 */
[----:B------:R-:W-:Y:S01]  /*1cb0*/  IMAD R23, R4, R11, RZ ;  /* 0x0000000b04177224 */ /* 0x000fe200078e02ff */
[----:B------:R-:W-:-:S03]  /*1cc0*/  LEA R10, P0, R8, UR14, 0x1 ;  /* 0x0000000e080a7c11 */ /* 0x000fc6000f8008ff */
[----:B------:R-:W-:-:S04]  /*1cd0*/  IMAD R23, R12, UR12, R23 ;  /* 0x0000000c0c177c24 */ /* 0x000fc8000f8e0217 */
[----:B------:R-:W-:-:S05]  /*1ce0*/  IMAD.IADD R9, R9, 0x1, R23 ;  /* 0x0000000109097824 */ /* 0x000fca00078e0217 */
        /* <DEDUP_REMOVED lines=15> */
.L_x_91:
[----:B0-234-:R-:W-:Y:S05]  /*1de0*/  BSYNC.RECONVERGENT B0 ;  /* 0x0000000000007941 */ /* 0x01dfea0003800200 */
.L_x_90:
[----:B------:R-:W0:Y:S01]  /*1df0*/  LDC.64 R16, c[0x0][0x390] ;  /* 0x0000e400ff107b82 */ /* 0x000e220000000a00 */
[----:B------:R-:W-:Y:S01]  /*1e00*/  ISETP.GE.U32.AND P0, PT, R5, 0x3, PT ;  /* 0x000000030500780c */ /* 0x000fe20003f06070 */
[----:B------:R-:W2:Y:S03]  /*1e10*/  LDCU UR7, c[0x0][0x3c4] ;  /* 0x00007880ff0777ac */ /* 0x000ea60008000800 */
[----:B------:R-:W-:Y:S01]  /*1e20*/  ISETP.GE.U32.AND.EX P0, PT, R6, RZ, PT, P0 ;  /* 0x000000ff0600720c */ /* 0x000fe20003f06100 */
[----:B------:R-:W3:Y:S01]  /*1e30*/  LDCU UR24, c[0x0][0x3c0] ;  /* 0x00007800ff1877ac */ /* 0x000ee20008000800 */
[----:B------:R-:W4:Y:S01]  /*1e40*/  LDCU.U16 UR16, c[0x0][0x3d8] ;  /* 0x00007b00ff1077ac */ /* 0x000f220008000400 */
[----:B------:R-:W0:Y:S01]  /*1e50*/  LDCU.64 UR18, c[0x0][0x388] ;  /* 0x00007100ff1277ac */ /* 0x000e220008000a00 */
[----:B------:R-:W0:Y:S09]  /*1e60*/  LDCU.128 UR20, c[0x0][0x380] ;  /* 0x00007000ff1477ac */ /* 0x000e320008000c00 */
[----:B0-234-:R-:W-:Y:S05]  /*1e70*/  @!P0 EXIT ;  /* 0x000000000000894d */ /* 0x01dfea0003800000 */
[----:B------:R-:W-:Y:S01]  /*1e80*/  BSSY.RECONVERGENT B0, `(.L_x_96) ;  /* 0x00000d5000007945 */ /* 0x000fe20003800200 */
.L_x_109:
[----:B01----:R-:W-:Y:S01]  /*1e90*/  LOP3.LUT R4, R7, UR7, RZ, 0xfc, !PT ;  /* 0x0000000707047c12 */ /* 0x003fe2000f8efcff */
        /* <DEDUP_REMOVED lines=8> */
[----:B------:R-:W0:Y:S02]  /*1f20*/  F2I.FTZ.U32.TRUNC.NTZ R5, R5 ;  /* 0x0000000500057305 */ /* 0x000e24000021f000 */
[----:B0-----:R-:W-:-:S04]  /*1f30*/  IMAD R4, R5, R11, RZ ;  /* 0x0000000b05047224 */ /* 0x001fc800078e02ff */
[----:B------:R-:W-:Y:S02]  /*1f40*/  IMAD.MOV R9, RZ, RZ, -R4 ;  /* 0x000000ffff097224 */ /* 0x000fe400078e0a04 */
[----:B------:R-:W-:-:S04]  /*1f50*/  IMAD.MOV.U32 R4, RZ, RZ, RZ ;  /* 0x000000ffff047224 */ /* 0x000fc800078e00ff */
        /* <DEDUP_REMOVED lines=13> */
.L_x_98:
[----:B------:R-:W-:Y:S01]  /*2030*/  IMAD.MOV.U32 R12, RZ, RZ, R2 ;  /* 0x000000ffff0c7224 */ /* 0x000fe200078e0002 */
[----:B------:R-:W-:-:S07]  /*2040*/  MOV R4, 0x2060 ;  /* 0x0000206000047802 */ /* 0x000fce0000000f00 */
[----:B------:R-:W-:Y:S05]  /*2050*/  CALL.REL.NOINC `($__internal_4_$__cuda_sm20_div_s64) ;  /* 0x0000000800e47944 */ /* 0x000fea0003c00000 */
[----:B------:R-:W-:Y:S01]  /*2060*/  IADD3 R8, PT, PT, -R9, RZ, RZ ;  /* 0x000000ff09087210 */ /* 0x000fe20007ffe1ff */
[----:B------:R-:W-:Y:S02]  /*2070*/  IMAD.U32 R11, RZ, RZ, UR24 ;  /* 0x00000018ff0b7e24 */ /* 0x000fe4000f8e00ff */
[----:B------:R-:W-:Y:S02]  /*2080*/  IMAD.MOV.U32 R4, RZ, RZ, R9 ;  /* 0x000000ffff047224 */ /* 0x000fe400078e0009 */
[----:B------:R-:W-:-:S07]  /*2090*/  IMAD R8, R8, R11, R2 ;  /* 0x0000000b08087224 */ /* 0x000fce00078e0202 */
.L_x_99:
[----:B------:R-:W-:Y:S05]  /*20a0*/  BSYNC.RECONVERGENT B1 ;  /* 0x0000000000017941 */ /* 0x000fea0003800200 */
.L_x_97:
        /* <DEDUP_REMOVED lines=23> */
[----:B0-----:R-:W-:Y:S01]  /*2220*/  IMAD.MOV.U32 R4, RZ, RZ, RZ ;  /* 0x000000ffff047224 */ /* 0x001fe200078e00ff */
[----:B------:R-:W-:-:S06]  /*2230*/  ISETP.NE.U32.AND P2, PT, R11, RZ, PT ;  /* 0x000000ff0b00720c */ /* 0x000fcc0003f45070 */
[----:B-1----:R-:W0:Y:S02]  /*2240*/  MUFU.RCP R8, R8 ;  /* 0x0000000800087308 */ /* 0x002e240000001000 */
[----:B0-----:R-:W-:-:S06]  /*2250*/  IADD3 R5, PT, PT, R8, 0xffffffe, RZ ;  /* 0x0ffffffe08057810 */ /* 0x001fcc0007ffe0ff */
[----:B------:R-:W0:Y:S02]  /*2260*/  F2I.FTZ.U32.TRUNC.NTZ R5, R5 ;  /* 0x0000000500057305 */ /* 0x000e24000021f000 */
[----:B0-----:R-:W-:-:S04]  /*2270*/  IMAD.MOV R2, RZ, RZ, -R5 ;  /* 0x000000ffff027224 */ /* 0x001fc800078e0a05 */
[----:B------:R-:W-:-:S04]  /*2280*/  IMAD R9, R2, R11, RZ ;  /* 0x0000000b02097224 */ /* 0x000fc800078e02ff */
        /* <DEDUP_REMOVED lines=13> */
.L_x_101:
[----:B------:R-:W-:Y:S01]  /*2360*/  IMAD.MOV.U32 R12, RZ, RZ, R6 ;  /* 0x000000ffff0c7224 */ /* 0x000fe200078e0006 */
[----:B0-----:R-:W-:-:S07]  /*2370*/  MOV R4, 0x2390 ;  /* 0x0000239000047802 */ /* 0x001fce0000000f00 */
[----:B------:R-:W-:Y:S05]  /*2380*/  CALL.REL.NOINC `($__internal_4_$__cuda_sm20_div_s64) ;  /* 0x0000000800187944 */ /* 0x000fea0003c00000 */
[----:B------:R-:W-:Y:S01]  /*2390*/  IADD3 R8, PT, PT, -R9, RZ, RZ ;  /* 0x000000ff09087210 */ /* 0x000fe20007ffe1ff */
[----:B------:R-:W-:Y:S02]  /*23a0*/  IMAD.U32 R11, RZ, RZ, UR24 ;  /* 0x00000018ff0b7e24 */ /* 0x000fe4000f8e00ff */
[----:B------:R-:W-:Y:S02]  /*23b0*/  IMAD.MOV.U32 R2, RZ, RZ, R9 ;  /* 0x000000ffff027224 */ /* 0x000fe400078e0009 */
[----:B------:R-:W-:-:S07]  /*23c0*/  IMAD R8, R8, R11, R6 ;  /* 0x0000000b08087224 */ /* 0x000fce00078e0206 */
.L_x_102:
[----:B------:R-:W-:Y:S05]  /*23d0*/  BSYNC.RECONVERGENT B1 ;  /* 0x0000000000017941 */ /* 0x000fea0003800200 */
.L_x_100:
        /* <DEDUP_REMOVED lines=12> */
[----:B------:R-:W-:Y:S01]  /*24a0*/  IMAD.SHL.U32 R5, R3, 0x2, RZ ;  /* 0x0000000203057824 */ /* 0x000fe200078e00ff */
[----:B------:R-:W-:Y:S01]  /*24b0*/  SHF.R.U32.HI R2, RZ, 0x1f, R3 ;  /* 0x0000001fff027819 */ /* 0x000fe20000011603 */
[----:B------:R-:W-:Y:S03]  /*24c0*/  BSSY.RECONVERGENT B1, `(.L_x_103) ;  /* 0x0000027000017945 */ /* 0x000fe60003800200 */
[----:B------:R-:W-:-:S04]  /*24d0*/  IADD3 R18, P0, PT, R5, R18, RZ ;  /* 0x0000001205127210 */ /* 0x000fc80007f1e0ff */
        /* <DEDUP_REMOVED lines=30> */
.L_x_104:
[----:B------:R-:W-:Y:S01]  /*26c0*/  IMAD.MOV.U32 R12, RZ, RZ, R6 ;  /* 0x000000ffff0c7224 */ /* 0x000fe200078e0006 */
[----:B------:R-:W-:-:S07]  /*26d0*/  MOV R4, 0x26f0 ;  /* 0x000026f000047802 */ /* 0x000fce0000000f00 */
[----:B------:R-:W-:Y:S05]  /*26e0*/  CALL.REL.NOINC `($__internal_4_$__cuda_sm20_div_s64) ;  /* 0x0000000400407944 */ /* 0x000fea0003c00000 */
[----:B------:R-:W-:Y:S01]  /*26f0*/  MOV R11, UR24 ;  /* 0x00000018000b7c02 */ /* 0x000fe20008000f00 */
[--C-:B------:R-:W-:Y:S02]  /*2700*/  IMAD.MOV R8, RZ, RZ, -R9.reuse ;  /* 0x000000ffff087224 */ /* 0x100fe400078e0a09 */
[----:B------:R-:W-:Y:S02]  /*2710*/  IMAD.MOV.U32 R4, RZ, RZ, R9 ;  /* 0x000000ffff047224 */ /* 0x000fe400078e0009 */
[----:B------:R-:W-:-:S07]  /*2720*/  IMAD R8, R8, R11, R6 ;  /* 0x0000000b08087224 */ /* 0x000fce00078e0206 */
.L_x_105:
[----:B------:R-:W-:Y:S05]  /*2730*/  BSYNC.RECONVERGENT B1 ;  /* 0x0000000000017941 */ /* 0x000fea0003800200 */
.L_x_103:
[----:B------:R-:W-:-:S04]  /*2740*/  VIADD R13, R4, UR6 ;  /* 0x00000006040d7c36 */ /* 0x000fc80008000000 */
[----:B------:R-:W-:-:S06]  /*2750*/  IMAD.WIDE R12, R13, 0x4, R16 ;  /* 0x000000040d0c7825 */ /* 0x000fcc00078e0210 */
[----:B------:R-:W2:Y:S01]  /*2760*/  LDG.E R12, desc[UR8][R12.64] ;  /* 0x000000080c0c7981 */ /* 0x000ea2000c1e1900 */
[----:B------:R-:W-:Y:S02]  /*2770*/  SHF.R.S32.HI R9, RZ, 0x1f, R8 ;  /* 0x0000001fff097819 */ /* 0x000fe40000011408 */
[----:B--2---:R-:W-:Y:S01]  /*2780*/  SHF.R.S32.HI R4, RZ, 0x1f, R12 ;  /* 0x0000001fff047819 */ /* 0x004fe2000001140c */
[----:B------:R-:W-:-:S04]  /*2790*/  IMAD.WIDE.U32 R8, R12, R11, R8 ;  /* 0x0000000b0c087225 */ /* 0x000fc800078e0008 */
[----:B------:R-:W-:Y:S01]  /*27a0*/  IMAD R21, R4, R11, RZ ;  /* 0x0000000b04157224 */ /* 0x000fe200078e02ff */
[----:B------:R-:W-:-:S03]  /*27b0*/  LEA R20, P0, R8, UR18, 0x1 ;  /* 0x0000001208147c11 */ /* 0x000fc6000f8008ff */
[----:B------:R-:W-:-:S05]  /*27c0*/  IMAD R21, R12, UR7, R21 ;  /* 0x000000070c157c24 */ /* 0x000fca000f8e0215 */
[----:B------:R-:W-:-:S04]  /*27d0*/  IADD3 R9, PT, PT, R9, R21, RZ ;  /* 0x0000001509097210 */ /* 0x000fc80007ffe0ff */
[----:B------:R-:W-:-:S05]  /*27e0*/  LEA.HI.X R21, R8, UR19, R9, 0x1, P0 ;  /* 0x0000001308157c11 */ /* 0x000fca00080f0c09 */
[----:B------:R-:W2:Y:S01]  /*27f0*/  LDG.E.U16 R20, desc[UR8][R20.64] ;  /* 0x0000000814147981 */ /* 0x000ea2000c1e1500 */
[----:B------:R-:W-:Y:S01]  /*2800*/  IADD3 R18, P0, PT, R5, R18, RZ ;  /* 0x0000001205127210 */ /* 0x000fe20007f1e0ff */
[----:B------:R-:W-:Y:S04]  /*2810*/  BSSY.RECONVERGENT B1, `(.L_x_106) ;  /* 0x0000026000017945 */ /* 0x000fe80003800200 */
        /* <DEDUP_REMOVED lines=30> */
.L_x_107:
[----:B------:R-:W-:Y:S01]  /*2a00*/  IMAD.MOV.U32 R12, RZ, RZ, R6 ;  /* 0x000000ffff0c7224 */ /* 0x000fe200078e0006 */
[----:B------:R-:W-:-:S07]  /*2a10*/  MOV R4, 0x2a30 ;  /* 0x00002a3000047802 */ /* 0x000fce0000000f00 */
[----:B------:R-:W-:Y:S05]  /*2a20*/  CALL.REL.NOINC `($__internal_4_$__cuda_sm20_div_s64) ;  /* 0x0000000000707944 */ /* 0x000fea0003c00000 */
[----:B------:R-:W-:Y:S01]  /*2a30*/  IADD3 R8, PT, PT, -R9, RZ, RZ ;  /* 0x000000ff09087210 */ /* 0x000fe20007ffe1ff */
[----:B------:R-:W-:Y:S02]  /*2a40*/  IMAD.U32 R11, RZ, RZ, UR24 ;  /* 0x00000018ff0b7e24 */ /* 0x000fe4000f8e00ff */
[----:B------:R-:W-:Y:S02]  /*2a50*/  IMAD.MOV.U32 R4, RZ, RZ, R9 ;  /* 0x000000ffff047224 */ /* 0x000fe400078e0009 */
[----:B------:R-:W-:-:S07]  /*2a60*/  IMAD R8, R8, R11, R6 ;  /* 0x0000000b08087224 */ /* 0x000fce00078e0206 */
.L_x_108:
[----:B------:R-:W-:Y:S05]  /*2a70*/  BSYNC.RECONVERGENT B1 ;  /* 0x0000000000017941 */ /* 0x000fea0003800200 */
.L_x_106:
        /* <DEDUP_REMOVED lines=12> */
[----:B------:R-:W-:-:S05]  /*2b40*/  IADD3 R4, P0, PT, R5, R18, RZ ;  /* 0x0000001205047210 */ /* 0x000fca0007f1e0ff */
[----:B------:R-:W-:Y:S01]  /*2b50*/  IMAD.X R5, R2, 0x1, R19, P0 ;  /* 0x0000000102057824 */ /* 0x000fe200000e0613 */
[----:B------:R-:W-:-:S04]  /*2b60*/  IADD3 R2, P0, PT, R3, R6, RZ ;  /* 0x0000000603027210 */ /* 0x000fc80007f1e0ff */
[----:B------:R-:W-:Y:S02]  /*2b70*/  IADD3.X R7, PT, PT, RZ, R7, RZ, P0, !PT ;  /* 0x00000007ff077210 */ /* 0x000fe400007fe4ff */
[----:B------:R-:W-:-:S04]  /*2b80*/  ISETP.GE.U32.AND P0, PT, R2, R14, PT ;  /* 0x0000000e0200720c */ /* 0x000fc80003f06070 */
[----:B------:R-:W-:Y:S01]  /*2b90*/  ISETP.GE.AND.EX P0, PT, R7, R0, PT, P0 ;  /* 0x000000000700720c */ /* 0x000fe20003f06300 */
[----:B--2---:R-:W-:-:S05]  /*2ba0*/  HMUL2 R8, R10.H0_H0, UR16.H0_H0 ;  /* 0x200000100a087c32 */ /* 0x004fca0008000800 */
[----:B------:R0:W-:Y:S07]  /*2bb0*/  STG.E.U16 desc[UR8][R4.64], R8 ;  /* 0x0000000804007986 */ /* 0x0001ee000c101508 */
[----:B------:R-:W-:Y:S05]  /*2bc0*/  @!P0 BRA `(.L_x_109) ;  /* 0xfffffff000b08947 */ /* 0x000fea000383ffff */
[----:B------:R-:W-:Y:S05]  /*2bd0*/  BSYNC.RECONVERGENT B0 ;  /* 0x0000000000007941 */ /* 0x000fea0003800200 */
.L_x_96:
[----:B------:R-:W-:Y:S05]  /*2be0*/  EXIT ;  /* 0x000000000000794d */ /* 0x000fea0003800000 */
        .weak           $__internal_4_$__cuda_sm20_div_s64
        .type           $__internal_4_$__cuda_sm20_div_s64,@function
        .size           $__internal_4_$__cuda_sm20_div_s64,($__internal_5_$__cuda_sm20_div_u64 - $__internal_4_$__cuda_sm20_div_s64)
$__internal_4_$__cuda_sm20_div_s64:
[----:B------:R-:W-:Y:S01]  /*2bf0*/  UIADD3 UR4, UP1, UPT, URZ, -UR10, URZ ;  /* 0x8000000aff047290 */ /* 0x000fe2000ff3e0ff */
[----:B------:R-:W-:Y:S01]  /*2c00*/  ISETP.GE.AND P3, PT, R7, RZ, PT ;  /* 0x000000ff0700720c */ /* 0x000fe20003f66270 */
[----:B------:R-:W-:Y:S02]  /*2c10*/  UISETP.GE.AND UP0, UPT, UR11, URZ, UPT ;  /* 0x000000ff0b00728c */ /* 0x000fe4000bf06270 */
[----:B------:R-:W-:Y:S02]  /*2c20*/  UIADD3.X UR5, UPT, UPT, URZ, ~UR11, URZ, UP1, !UPT ;  /* 0x8000000bff057290 */ /* 0x000fe40008ffe4ff */
[----:B------:R-:W-:Y:S02]  /*2c30*/  USEL UR4, UR4, UR10, !UP0 ;  /* 0x0000000a04047287 */ /* 0x000fe4000c000000 */
[----:B------:R-:W-:-:S09]  /*2c40*/  USEL UR5, UR5, UR11, !UP0 ;  /* 0x0000000b05057287 */ /* 0x000fd2000c000000 */
[----:B------:R-:W0:Y:S02]  /*2c50*/  I2F.U64.RP R8, UR4 ;  /* 0x0000000400087d12 */ /* 0x000e240008309000 */
[----:B0-----:R-:W0:Y:S02]  /*2c60*/  MUFU.RCP R10, R8 ;  /* 0x00000008000a7308 */ /* 0x001e240000001000 */
[----:B0-----:R-:W-:-:S15]  /*2c70*/  VIADD R10, R10, 0x1ffffffe ;  /* 0x1ffffffe0a0a7836 */ /* 0x001fde0000000000 */
[----:B------:R-:W-:-:S15]  /*2c80*/  NOP ;  /* 0x0000000000007918 */ /* 0x000fde0000000000 */
[----:B------:R-:W-:-:S15]  /*2c90*/  NOP ;  /* 0x0000000000007918 */ /* 0x000fde0000000000 */
[----:B------:R-:W-:-:S15]  /*2ca0*/  NOP ;  /* 0x0000000000007918 */ /* 0x000fde0000000000 */
[----:B------:R-:W0:Y:S02]  /*2cb0*/  F2I.U64.TRUNC R24, R10 ;  /* 0x0000000a00187311 */ /* 0x000e24000020d800 */
[----:B0-----:R-:W-:-:S04]  /*2cc0*/  IMAD.WIDE.U32 R22, R24, UR4, RZ ;  /* 0x0000000418167c25 */ /* 0x001fc8000f8e00ff */
[C---:B------:R-:W-:Y:S01]  /*2cd0*/  IMAD R9, R24.reuse, UR5, R23 ;  /* 0x0000000518097c24 */ /* 0x040fe2000f8e0217 */
[----:B------:R-:W-:Y:S02]  /*2ce0*/  IADD3 R11, P0, PT, RZ, -R22, RZ ;  /* 0x80000016ff0b7210 */ /* 0x000fe40007f1e0ff */
[----:B------:R-:W-:Y:S01]  /*2cf0*/  MOV R23, R24 ;  /* 0x0000001800177202 */ /* 0x000fe20000000f00 */
[----:B------:R-:W-:Y:S02]  /*2d00*/  IMAD R9, R25, UR4, R9 ;  /* 0x0000000419097c24 */ /* 0x000fe4000f8e0209 */
        /* <DEDUP_REMOVED lines=8> */
[----:B------:R-:W-:-:S03]  /*2d90*/  IMAD.WIDE.U32 R24, R23, UR4, RZ ;  /* 0x0000000417187c25 */ /* 0x000fc6000f8e00ff */
[----:B------:R-:W-:Y:S01]  /*2da0*/  IADD3.X R10, PT, PT, RZ, RZ, R9, P2, P1 ;  /* 0x000000ffff0a7210 */ /* 0x000fe200017e2409 */
[C---:B------:R-:W-:Y:S01]  /*2db0*/  IMAD R11, R23.reuse, UR5, R25 ;  /* 0x00000005170b7c24 */ /* 0x040fe2000f8e0219 */
[----:B------:R-:W-:Y:S02]  /*2dc0*/  IADD3 R13, P0, PT, RZ, -R24, RZ ;  /* 0x80000018ff0d7210 */ /* 0x000fe40007f1e0ff */
[-C--:B------:R-:W-:Y:S01]  /*2dd0*/  IADD3 R9, P4, PT, RZ, -R12.reuse, RZ ;  /* 0x8000000cff097210 */ /* 0x080fe20007f9e0ff */
[----:B------:R-:W-:Y:S02]  /*2de0*/  IMAD R11, R10, UR4, R11 ;  /* 0x000000040a0b7c24 */ /* 0x000fe4000f8e020b */
        /* <DEDUP_REMOVED lines=10> */
[----:B------:R-:W-:Y:S01]  /*2e90*/  SEL R10, R12, R7, !P3 ;  /* 0x000000070c0a7207 */ /* 0x000fe20005800000 */
[----:B------:R-:W-:Y:S02]  /*2ea0*/  IMAD.MOV.U32 R23, RZ, RZ, RZ ;  /* 0x000000ffff177224 */ /* 0x000fe400078e00ff */
[----:B------:R-:W-:Y:S01]  /*2eb0*/  IMAD.HI.U32 R22, R8, R9, RZ ;  /* 0x0000000908167227 */ /* 0x000fe200078e00ff */
[----:B------:R-:W-:-:S03]  /*2ec0*/  IADD3.X R11, PT, PT, RZ, RZ, R11, P2, P1 ;  /* 0x000000ffff0b7210 */ /* 0x000fc600017e240b */
[----:B------:R-:W-:-:S04]  /*2ed0*/  IMAD.WIDE.U32 R22, R8, R10, R22 ;  /* 0x0000000a08167225 */ /* 0x000fc800078e0016 */
[C---:B------:R-:W-:Y:S02]  /*2ee0*/  IMAD R8, R11.reuse, R10, RZ ;  /* 0x0000000a0b087224 */ /* 0x040fe400078e02ff */
[----:B------:R-:W-:-:S04]  /*2ef0*/  IMAD.HI.U32 R13, P0, R11, R9, R22 ;  /* 0x000000090b0d7227 */ /* 0x000fc80007800016 */
[----:B------:R-:W-:Y:S01]  /*2f00*/  IMAD.HI.U32 R11, R11, R10, RZ ;  /* 0x0000000a0b0b7227 */ /* 0x000fe200078e00ff */
[----:B------:R-:W-:-:S04]  /*2f10*/  IADD3 R8, P1, PT, R8, R13, RZ ;  /* 0x0000000d08087210 */ /* 0x000fc80007f3e0ff */
[----:B------:R-:W-:Y:S01]  /*2f20*/  IADD3.X R11, PT, PT, R11, RZ, RZ, P0, !PT ;  /* 0x000000ff0b0b7210 */ /* 0x000fe200007fe4ff */
[C---:B------:R-:W-:Y:S01]  /*2f30*/  IMAD.WIDE.U32 R22, R8.reuse, UR4, RZ ;  /* 0x0000000408167c25 */ /* 0x040fe2000f8e00ff */
[----:B------:R-:W-:-:S03]  /*2f40*/  IADD3 R13, PT, PT, R8, 0x1, RZ ;  /* 0x00000001080d7810 */ /* 0x000fc60007ffe0ff */
[----:B------:R-:W-:Y:S01]  /*2f50*/  IMAD.X R11, RZ, RZ, R11, P1 ;  /* 0x000000ffff0b7224 */ /* 0x000fe200008e060b */
[----:B------:R-:W-:Y:S01]  /*2f60*/  IADD3 R9, P1, PT, -R22, R9, RZ ;  /* 0x0000000916097210 */ /* 0x000fe20007f3e1ff */
[----:B------:R-:W-:-:S03]  /*2f70*/  IMAD R12, R8, UR5, R23 ;  /* 0x00000005080c7c24 */ /* 0x000fc6000f8e0217 */
[----:B------:R-:W-:Y:S01]  /*2f80*/  ISETP.GE.U32.AND P0, PT, R9, UR4, PT ;  /* 0x0000000409007c0c */ /* 0x000fe2000bf06070 */
[----:B------:R-:W-:-:S04]  /*2f90*/  IMAD R11, R11, UR4, R12 ;  /* 0x000000040b0b7c24 */ /* 0x000fc8000f8e020c */
[----:B------:R-:W-:Y:S01]  /*2fa0*/  IMAD.X R10, R10, 0x1, ~R11, P1 ;  /* 0x000000010a0a7824 */ /* 0x000fe200008e0e0b */
[----:B------:R-:W-:-:S04]  /*2fb0*/  IADD3 R12, P1, PT, R9, -UR4, RZ ;  /* 0x80000004090c7c10 */ /* 0x000fc8000ff3e0ff */
[C---:B------:R-:W-:Y:S02]  /*2fc0*/  ISETP.GE.U32.AND.EX P0, PT, R10.reuse, UR5, PT, P0 ;  /* 0x000000050a007c0c */ /* 0x040fe4000bf06100 */
[----:B------:R-:W-:Y:S02]  /*2fd0*/  IADD3.X R11, PT, PT, R10, ~UR5, RZ, P1, !PT ;  /* 0x800000050a0b7c10 */ /* 0x000fe40008ffe4ff */
[----:B------:R-:W-:Y:S02]  /*2fe0*/  SEL R12, R12, R9, P0 ;  /* 0x000000090c0c7207 */ /* 0x000fe40000000000 */
[----:B------:R-:W-:Y:S02]  /*2ff0*/  SEL R13, R13, R8, P0 ;  /* 0x000000080d0d7207 */ /* 0x000fe40000000000 */
[----:B------:R-:W-:Y:S02]  /*3000*/  SEL R11, R11, R10, P0 ;  /* 0x0000000a0b0b7207 */ /* 0x000fe40000000000 */
[----:B------:R-:W-:Y:S01]  /*3010*/  ISETP.GE.U32.AND P0, PT, R12, UR4, PT ;  /* 0x000000040c007c0c */ /* 0x000fe2000bf06070 */
[----:B------:R-:W-:Y:S01]  /*3020*/  VIADD R8, R13, 0x1 ;  /* 0x000000010d087836 */ /* 0x000fe20000000000 */
[----:B------:R-:W-:-:S02]  /*3030*/  LOP3.LUT R9, R7, UR11, RZ, 0x3c, !PT ;  /* 0x0000000b07097c12 */ /* 0x000fc4000f8e3cff */
[----:B------:R-:W-:Y:S01]  /*3040*/  ISETP.GE.U32.AND.EX P0, PT, R11, UR5, PT, P0 ;  /* 0x000000050b007c0c */ /* 0x000fe2000bf06100 */
[----:B------:R-:W-:Y:S01]  /*3050*/  IMAD.MOV.U32 R11, RZ, RZ, 0x0 ;  /* 0x00000000ff0b7424 */ /* 0x000fe200078e00ff */
[----:B------:R-:W-:Y:S02]  /*3060*/  ISETP.GE.AND P1, PT, R9, RZ, PT ;  /* 0x000000ff0900720c */ /* 0x000fe40003f26270 */
[----:B------:R-:W-:Y:S02]  /*3070*/  SEL R8, R8, R13, P0 ;  /* 0x0000000d08087207 */ /* 0x000fe40000000000 */
[----:B------:R-:W-:Y:S02]  /*3080*/  ISETP.NE.U32.AND P0, PT, RZ, UR10, PT ;  /* 0x0000000aff007c0c */ /* 0x000fe4000bf05070 */
[----:B------:R-:W-:Y:S01]  /*3090*/  MOV R10, R4 ;  /* 0x00000004000a7202 */ /* 0x000fe20000000f00 */
[----:B------:R-:W-:Y:S01]  /*30a0*/  IMAD.MOV R9, RZ, RZ, -R8 ;  /* 0x000000ffff097224 */ /* 0x000fe200078e0a08 */
[----:B------:R-:W-:-:S04]  /*30b0*/  ISETP.NE.AND.EX P0, PT, RZ, UR11, PT, P0 ;  /* 0x0000000bff007c0c */ /* 0x000fc8000bf05300 */
[----:B------:R-:W-:-:S04]  /*30c0*/  SEL R9, R9, R8, !P1 ;  /* 0x0000000809097207 */ /* 0x000fc80004800000 */
[----:B------:R-:W-:Y:S01]  /*30d0*/  SEL R9, R9, 0xffffffff, P0 ;  /* 0xffffffff09097807 */ /* 0x000fe20000000000 */
[----:B------:R-:W-:Y:S06]  /*30e0*/  RET.REL.NODEC R10 `(_ZN17fastertransformer15embeddingLookupI6__halfLi0EEEvPT_PKS2_PKiNS_18pPromptTuningParamIS2_EEiliiiiS2_) ;  /* 0xffffffcc0ac47950 */ /* 0x000fec0003c3ffff */
        .weak           $__internal_5_$__cuda_sm20_div_u64
        .type           $__internal_5_$__cuda_sm20_div_u64,@function
        .size           $__internal_5_$__cuda_sm20_div_u64,(.L_x_692 - $__internal_5_$__cuda_sm20_div_u64)
$__internal_5_$__cuda_sm20_div_u64:
[----:B------:R-:W-:Y:S01]  /*30f0*/  IMAD.U32 R17, RZ, RZ, UR4 ;  /* 0x00000004ff117e24 */ /* 0x000fe2000f8e00ff */
[----:B------:R-:W-:-:S04]  /*3100*/  MOV R16, R3 ;  /* 0x0000000300107202 */ /* 0x000fc80000000f00 */
        /* <DEDUP_REMOVED lines=8> */
[----:B------:R-:W-:Y:S01]  /*3190*/  IMAD R13, R4, UR4, R13 ;  /* 0x00000004040d7c24 */ /* 0x000fe2000f8e020d */
[----:B------:R-:W-:-:S03]  /*31a0*/  IADD3 R19, P0, PT, RZ, -R12, RZ ;  /* 0x8000000cff137210 */ /* 0x000fc60007f1e0ff */
[----:B------:R-:W-:Y:S02]  /*31b0*/  IMAD R13, R5, R3, R13 ;  /* 0x00000003050d7224 */ /* 0x000fe400078e020d */
[----:B------:R-:W-:-:S04]  /*31c0*/  IMAD.HI.U32 R12, R4, R19, RZ ;  /* 0x00000013040c7227 */ /* 0x000fc800078e00ff */
[----:B------:R-:W-:Y:S01]  /*31d0*/  IMAD.X R21, RZ, RZ, ~R13, P0 ;  /* 0x000000ffff157224 */ /* 0x000fe200000e0e0d */
[----:B------:R-:W-:-:S03]  /*31e0*/  MOV R13, R4 ;  /* 0x00000004000d7202 */ /* 0x000fc60000000f00 */
[-C--:B------:R-:W-:Y:S02]  /*31f0*/  IMAD R17, R5, R21.reuse, RZ ;  /* 0x0000001505117224 */ /* 0x080fe400078e02ff */
[----:B------:R-:W-:-:S04]  /*3200*/  IMAD.WIDE.U32 R12, P0, R4, R21, R12 ;  /* 0x00000015040c7225 */ /* 0x000fc8000780000c */
[----:B------:R-:W-:-:S04]  /*3210*/  IMAD.HI.U32 R11, R5, R21, RZ ;  /* 0x00000015050b7227 */ /* 0x000fc800078e00ff */
[----:B------:R-:W-:-:S04]  /*3220*/  IMAD.HI.U32 R12, P1, R5, R19, R12 ;  /* 0x00000013050c7227 */ /* 0x000fc8000782000c */
[----:B------:R-:W-:Y:S01]  /*3230*/  IMAD.X R11, R11, 0x1, R5, P0 ;  /* 0x000000010b0b7824 */ /* 0x000fe200000e0605 */
[----:B------:R-:W-:-:S04]  /*3240*/  IADD3 R13, P2, PT, R17, R12, RZ ;  /* 0x0000000c110d7210 */ /* 0x000fc80007f5e0ff */
[----:B------:R-:W-:Y:S01]  /*3250*/  IADD3.X R11, PT, PT, RZ, RZ, R11, P2, P1 ;  /* 0x000000ffff0b7210 */ /* 0x000fe200017e240b */
[----:B------:R-:W-:-:S04]  /*3260*/  IMAD.WIDE.U32 R4, R13, R3, RZ ;  /* 0x000000030d047225 */ /* 0x000fc800078e00ff */
[----:B------:R-:W-:Y:S01]  /*3270*/  IMAD R12, R13, UR4, R5 ;  /* 0x000000040d0c7c24 */ /* 0x000fe2000f8e0205 */
        /* <DEDUP_REMOVED lines=9> */
[----:B------:R-:W-:Y:S01]  /*3310*/  IMAD.MOV.U32 R5, RZ, RZ, RZ ;  /* 0x000000ffff057224 */ /* 0x000fe200078e00ff */
[----:B------:R-:W-:Y:S01]  /*3320*/  IADD3.X R11, PT, PT, R4, R11, RZ, P0, !PT ;  /* 0x0000000b040b7210 */ /* 0x000fe200007fe4ff */
[----:B------:R-:W-:-:S03]  /*3330*/  IMAD.HI.U32 R4, R13, R9, RZ ;  /* 0x000000090d047227 */ /* 0x000fc600078e00ff */
[----:B------:R-:W-:Y:S01]  /*3340*/  IADD3.X R11, PT, PT, RZ, RZ, R11, P2, P1 ;  /* 0x000000ffff0b7210 */ /* 0x000fe200017e240b */
[----:B------:R-:W-:-:S04]  /*3350*/  IMAD.WIDE.U32 R4, R13, R10, R4 ;  /* 0x0000000a0d047225 */ /* 0x000fc800078e0004 */
[C---:B------:R-:W-:Y:S02]  /*3360*/  IMAD R13, R11.reuse, R10, RZ ;  /* 0x0000000a0b0d7224 */ /* 0x040fe400078e02ff */
[----:B------:R-:W-:-:S04]  /*3370*/  IMAD.HI.U32 R4, P0, R11, R9, R4 ;  /* 0x000000090b047227 */ /* 0x000fc80007800004 */
[----:B------:R-:W-:Y:S01]  /*3380*/  IMAD.HI.U32 R11, R11, R10, RZ ;  /* 0x0000000a0b0b7227 */ /* 0x000fe200078e00ff */
[----:B------:R-:W-:-:S03]  /*3390*/  IADD3 R12, P1, PT, R13, R4, RZ ;  /* 0x000000040d0c7210 */ /* 0x000fc60007f3e0ff */
[----:B------:R-:W-:Y:S02]  /*33a0*/  IMAD.X R11, RZ, RZ, R11, P0 ;  /* 0x000000ffff0b7224 */ /* 0x000fe400000e060b */
[----:B------:R-:W-:-:S03]  /*33b0*/  IMAD.WIDE.U32 R4, R12, R3, RZ ;  /* 0x000000030c047225 */ /* 0x000fc600078e00ff */
[----:B------:R-:W-:Y:S01]  /*33c0*/  IADD3.X R16, PT, PT, RZ, R11, RZ, P1, !PT ;  /* 0x0000000bff107210 */ /* 0x000fe20000ffe4ff */
[----:B------:R-:W-:Y:S01]  /*33d0*/  IMAD R5, R12, UR4, R5 ;  /* 0x000000040c057c24 */ /* 0x000fe2000f8e0205 */
[----:B------:R-:W-:Y:S02]  /*33e0*/  IADD3 R18, P1, PT, -R4, R9, RZ ;  /* 0x0000000904127210 */ /* 0x000fe40007f3e1ff */
[----:B------:R-:W-:Y:S01]  /*33f0*/  IADD3 R9, P2, PT, R12, 0x1, RZ ;  /* 0x000000010c097810 */ /* 0x000fe20007f5e0ff */
[-C--:B------:R-:W-:Y:S01]  /*3400*/  IMAD R5, R16, R3.reuse, R5 ;  /* 0x0000000310057224 */ /* 0x080fe200078e0205 */
[----:B------:R-:W-:-:S03]  /*3410*/  ISETP.GE.U32.AND P0, PT, R18, R3, PT ;  /* 0x000000031200720c */ /* 0x000fc60003f06070 */
[----:B------:R-:W-:Y:S01]  /*3420*/  IMAD.X R11, R10, 0x1, ~R5, P1 ;  /* 0x000000010a0b7824 */ /* 0x000fe200008e0e05 */
[----:B------:R-:W-:Y:S01]  /*3430*/  IADD3 R4, P1, PT, -R3, R18, RZ ;  /* 0x0000001203047210 */ /* 0x000fe20007f3e1ff */
[----:B------:R-:W-:-:S03]  /*3440*/  IMAD.X R5, RZ, RZ, R16, P2 ;  /* 0x000000ffff057224 */ /* 0x000fc600010e0610 */
[C---:B------:R-:W-:Y:S02]  /*3450*/  ISETP.GE.U32.AND.EX P0, PT, R11.reuse, UR4, PT, P0 ;  /* 0x000000040b007c0c */ /* 0x040fe4000bf06100 */
[----:B------:R-:W-:Y:S02]  /*3460*/  IADD3.X R10, PT, PT, R11, ~UR4, RZ, P1, !PT ;  /* 0x800000040b0a7c10 */ /* 0x000fe40008ffe4ff */
[----:B------:R-:W-:Y:S02]  /*3470*/  SEL R4, R4, R18, P0 ;  /* 0x0000001204047207 */ /* 0x000fe40000000000 */
[----:B------:R-:W-:Y:S02]  /*3480*/  SEL R9, R9, R12, P0 ;  /* 0x0000000c09097207 */ /* 0x000fe40000000000 */
[----:B------:R-:W-:Y:S02]  /*3490*/  SEL R10, R10, R11, P0 ;  /* 0x0000000b0a0a7207 */ /* 0x000fe40000000000 */
[----:B------:R-:W-:-:S02]  /*34a0*/  SEL R16, R5, R16, P0 ;  /* 0x0000001005107207 */ /* 0x000fc40000000000 */
[----:B------:R-:W-:Y:S02]  /*34b0*/  ISETP.GE.U32.AND P0, PT, R4, R3, PT ;  /* 0x000000030400720c */ /* 0x000fe40003f06070 */
[----:B------:R-:W-:Y:S02]  /*34c0*/  IADD3 R4, P2, PT, R9, 0x1, RZ ;  /* 0x0000000109047810 */ /* 0x000fe40007f5e0ff */
[----:B------:R-:W-:Y:S02]  /*34d0*/  ISETP.GE.U32.AND.EX P0, PT, R10, UR4, PT, P0 ;  /* 0x000000040a007c0c */ /* 0x000fe4000bf06100 */
[----:B------:R-:W-:Y:S02]  /*34e0*/  ISETP.NE.U32.AND P1, PT, R3, RZ, PT ;  /* 0x000000ff0300720c */ /* 0x000fe40003f25070 */
[----:B------:R-:W-:Y:S02]  /*34f0*/  IADD3.X R5, PT, PT, RZ, R16, RZ, P2, !PT ;  /* 0x00000010ff057210 */ /* 0x000fe400017fe4ff */
[----:B------:R-:W-:Y:S01]  /*3500*/  SEL R4, R4, R9, P0 ;  /* 0x0000000904047207 */ /* 0x000fe20000000000 */
[----:B------:R-:W-:Y:S01]  /*3510*/  IMAD.MOV.U32 R9, RZ, RZ, 0x0 ;  /* 0x00000000ff097424 */ /* 0x000fe200078e00ff */
[----:B------:R-:W-:-:S02]  /*3520*/  ISETP.NE.AND.EX P1, PT, RZ, UR4, PT, P1 ;  /* 0x00000004ff007c0c */ /* 0x000fc4000bf25310 */
[----:B------:R-:W-:Y:S02]  /*3530*/  SEL R5, R5, R16, P0 ;  /* 0x0000001005057207 */ /* 0x000fe40000000000 */
[----:B------:R-:W-:Y:S02]  /*3540*/  SEL R4, R4, 0xffffffff, P1 ;  /* 0xffffffff04047807 */ /* 0x000fe40000800000 */
[----:B------:R-:W-:Y:S01]  /*3550*/  SEL R5, R5, 0xffffffff, P1 ;  /* 0xffffffff05057807 */ /* 0x000fe20000800000 */
[----:B------:R-:W-:Y:S06]  /*3560*/  RET.REL.NODEC R8 `(_ZN17fastertransformer15embeddingLookupI6__halfLi0EEEvPT_PKS2_PKiNS_18pPromptTuningParamIS2_EEiliiiiS2_) ;  /* 0xffffffc808a47950 */ /* 0x000fec0003c3ffff */
.L_x_110:
        /* <DEDUP_REMOVED lines=9> */
.L_x_692:


//--------------------- .text._ZN17fastertransformer15embeddingLookupI6__halfLi1EEEvPT_PKS2_PKiNS_18pPromptTuningParamIS2_EEiliiiiS2_ --------------------------
	.section	.text._ZN17fastertransformer15embeddingLookupI6__halfLi1EEEvPT_PKS2_PKiNS_18pPromptTuningParamIS2_EEiliiiiS2_,"ax",@progbits
	.align	128
        .global         _ZN17fastertransformer15embeddingLookupI6__halfLi1EEEvPT_PKS2_PKiNS_18pPromptTuningParamIS2_EEiliiiiS2_
        .type           _ZN17fastertransformer15embeddingLookupI6__halfLi1EEEvPT_PKS2_PKiNS_18pPromptTuningParamIS2_EEiliiiiS2_,@function
        .size           _ZN17fastertransformer15embeddingLookupI6__halfLi1EEEvPT_PKS2_PKiNS_18pPromptTuningParamIS2_EEiliiiiS2_,(.L_x_694 - _ZN17fastertransformer15embeddingLookupI6__halfLi1EEEvPT_PKS2_PKiNS_18pPromptTuningParamIS2_EEiliiiiS2_)
        .other          _ZN17fastertransformer15embeddingLookupI6__halfLi1EEEvPT_PKS2_PKiNS_18pPromptTuningParamIS2_EEiliiiiS2_,@"STO_CUDA_ENTRY STV_DEFAULT"
_ZN17fastertransformer15embeddingLookupI6__halfLi1EEEvPT_PKS2_PKiNS_18pPromptTuningParamIS2_EEiliiiiS2_:
.text._ZN17fastertransformer15embeddingLookupI6__halfLi1EEEvPT_PKS2_PKiNS_18pPromptTuningParamIS2_EEiliiiiS2_:
        /* <DEDUP_REMOVED lines=49> */
[----:B------:R-:W-:Y:S02]  /*0310*/  IMAD.MOV R8, RZ, RZ, -R4 ;  /* 0x000000ffff087224 */ /* 0x000fe400078e0a04 */
[----:B------:R-:W-:Y:S02]  /*0320*/  IMAD.MOV.U32 R5, RZ, RZ, RZ ;  /* 0x000000ffff057224 */ /* 0x000fe400078e00ff */
[----:B------:R-:W-:-:S05]  /*0330*/  IMAD R8, R3, R8, R10 ;  /* 0x0000000803087224 */ /* 0x000fca00078e020a */
[----:B------:R-:W-:-:S13]  /*0340*/  ISETP.GE.U32.AND P0, PT, R8, R3, PT ;  /* 0x000000030800720c */ /* 0x000fda0003f06070 */
[----:B------:R-:W-:Y:S01]  /*0350*/  @P0 IADD3 R8, PT, PT, -R3, R8, RZ ;  /* 0x0000000803080210 */ /* 0x000fe20007ffe1ff */
[----:B------:R-:W-:-:S03]  /*0360*/  @P0 VIADD R4, R4, 0x1 ;  /* 0x0000000104040836 */ /* 0x000fc60000000000 */
[----:B------:R-:W-:-:S13]  /*0370*/  ISETP.GE.U32.AND P1, PT, R8, R3, PT ;  /* 0x000000030800720c */ /* 0x000fda0003f26070 */
[----:B------:R-:W-:Y:S01]  /*0380*/  @P1 VIADD R4, R4, 0x1 ;  /* 0x0000000104041836 */ /* 0x000fe20000000000 */
[----:B------:R-:W-:Y:S01]  /*0390*/  @!P2 LOP3.LUT R4, RZ, R3, RZ, 0x33, !PT ;  /* 0x00000003ff04a212 */ /* 0x000fe200078e33ff */
[----:B------:R-:W-:Y:S06]  /*03a0*/  BRA `(.L_x_114) ;  /* 0x0000000000187947 */ /* 0x000fec0003800000 */
.L_x_113:
[----:B------:R-:W-:Y:S01]  /*03b0*/  MOV R7, R10 ;  /* 0x0000000a00077202 */ /* 0x000fe20000000f00 */
[----:B------:R-:W-:Y:S01]  /*03c0*/  IMAD.MOV.U32 R10, RZ, RZ, R4 ;  /* 0x000000ffff0a7224 */ /* 0x000fe200078e0004 */
[----:B------:R-:W-:-:S07]  /*03d0*/  MOV R8, 0x3f0 ;  /* 0x000003f000087802 */ /* 0x000fce0000000f00 */
[----:B------:R-:W-:Y:S05]  /*03e0*/  CALL.REL.NOINC `($__internal_7_$__cuda_sm20_div_u64) ;  /* 0x0000004400787944 */ /* 0x000fea0003c00000 */
[----:B------:R-:W-:Y:S02]  /*03f0*/  IMAD.MOV.U32 R4, RZ, RZ, R10 ;  /* 0x000000ffff047224 */ /* 0x000fe400078e000a */
[----:B------:R-:W-:-:S07]  /*0400*/  IMAD.MOV.U32 R5, RZ, RZ, R11 ;  /* 0x000000ffff057224 */ /* 0x000fce00078e000b */
.L_x_114:
[----:B------:R-:W-:Y:S05]  /*0410*/  BSYNC.RECONVERGENT B0 ;  /* 0x0000000000007941 */ /* 0x000fea0003800200 */
.L_x_112:
[----:B------:R-:W-:Y:S01]  /*0420*/  IADD3 R6, P1, PT, R4, R6, RZ ;  /* 0x0000000604067210 */ /* 0x000fe20007f3e0ff */
[----:B------:R-:W0:Y:S01]  /*0430*/  LDCU UR14, c[0x0][0x3c4] ;  /* 0x00007880ff0e77ac */ /* 0x000e220008000800 */
[----:B------:R-:W-:Y:S02]  /*0440*/  BSSY.RECONVERGENT B0, `(.L_x_115) ;  /* 0x0000072000007945 */ /* 0x000fe40003800200 */
[----:B------:R-:W-:Y:S01]  /*0450*/  LOP3.LUT R4, R6, 0x3, RZ, 0xc0, !PT ;  /* 0x0000000306047812 */ /* 0x000fe200078ec0ff */
[----:B------:R-:W1:Y:S01]  /*0460*/  LDCU UR22, c[0x0][0x3c0] ;  /* 0x00007800ff1677ac */ /* 0x000e620008000800 */
[----:B------:R-:W-:Y:S02]  /*0470*/  IADD3.X R5, PT, PT, RZ, R5, RZ, P1, !PT ;  /* 0x00000005ff057210 */ /* 0x000fe40000ffe4ff */
[----:B------:R-:W-:Y:S01]  /*0480*/  ISETP.NE.U32.AND P0, PT, R4, 0x3, PT ;  /* 0x000000030400780c */ /* 0x000fe20003f05070 */
[----:B------:R-:W2:Y:S03]  /*0490*/  LDCU UR6, c[0x0][0x3a0] ;  /* 0x00007400ff0677ac */ /* 0x000ea60008000800 */
[----:B------:R-:W-:Y:S01]  /*04a0*/  ISETP.NE.AND.EX P0, PT, RZ, RZ, PT, P0 ;  /* 0x000000ffff00720c */ /* 0x000fe20003f05300 */
[----:B------:R-:W3:Y:S01]  /*04b0*/  LDCU.U16 UR7, c[0x0][0x3d8] ;  /* 0x00007b00ff0777ac */ /* 0x000ee20008000400 */
[----:B------:R-:W4:Y:S11]  /*04c0*/  LDCU.64 UR12, c[0x0][0x388] ;  /* 0x00007100ff0c77ac */ /* 0x000f360008000a00 */
[----:B01----:R-:W-:Y:S05]  /*04d0*/  @!P0 BRA `(.L_x_116) ;  /* 0x0000000400a08947 */ /* 0x003fea0003800000 */
[----:B------:R-:W0:Y:S01]  /*04e0*/  LDCU.64 UR4, c[0x0][0x380] ;  /* 0x00007000ff0477ac */ /* 0x000e220008000a00 */
[----:B------:R-:W1:Y:S01]  /*04f0*/  LDC R14, c[0x0][0x3d4] ;  /* 0x0000f500ff0e7b82 */ /* 0x000e620000000800 */
[----:B------:R-:W-:Y:S02]  /*0500*/  VIADD R20, R6, 0x1 ;  /* 0x0000000106147836 */ /* 0x000fe40000000000 */
[----:B------:R-:W-:-:S03]  /*0510*/  IMAD.MOV.U32 R17, RZ, RZ, RZ ;  /* 0x000000ffff117224 */ /* 0x000fc600078e00ff */
[----:B------:R-:W-:Y:S02]  /*0520*/  LOP3.LUT R20, R20, 0x3, RZ, 0xc0, !PT ;  /* 0x0000000314147812 */ /* 0x000fe400078ec0ff */
[----:B------:R-:W1:Y:S01]  /*0530*/  LDC.64 R22, c[0x0][0x398] ;  /* 0x0000e600ff167b82 */ /* 0x000e620000000a00 */
[----:B0-----:R-:W-:-:S04]  /*0540*/  LEA R16, P0, R2, UR4, 0x1 ;  /* 0x0000000402107c11 */ /* 0x001fc8000f8008ff */
[----:B------:R-:W-:-:S09]  /*0550*/  LEA.HI.X R15, R2, UR5, R9, 0x1, P0 ;  /* 0x00000005020f7c11 */ /* 0x000fd200080f0c09 */
.L_x_123:
[----:B--2---:R-:W-:Y:S01]  /*0560*/  LOP3.LUT R4, R9, UR14, RZ, 0xfc, !PT ;  /* 0x0000000e09047c12 */ /* 0x004fe2000f8efcff */
[----:B------:R-:W-:Y:S01]  /*0570*/  BSSY.RECONVERGENT B1, `(.L_x_117) ;  /* 0x0000023000017945 */ /* 0x000fe20003800200 */
[----:B------:R-:W-:Y:S02]  /*0580*/  IADD3 R20, P0, PT, R20, -0x1, RZ ;  /* 0xffffffff14147810 */ /* 0x000fe40007f1e0ff */
[----:B------:R-:W-:Y:S02]  /*0590*/  ISETP.NE.U32.AND P1, PT, R4, RZ, PT ;  /* 0x000000ff0400720c */ /* 0x000fe40003f25070 */
[----:B------:R-:W-:Y:S02]  /*05a0*/  IADD3.X R17, PT, PT, R17, -0x1, RZ, P0, !PT ;  /* 0xffffffff11117810 */ /* 0x000fe400007fe4ff */
[----:B------:R-:W-:-:S04]  /*05b0*/  ISETP.NE.U32.AND P0, PT, R20, RZ, PT ;  /* 0x000000ff1400720c */ /* 0x000fc80003f05070 */
[----:B------:R-:W-:-:S05]  /*05c0*/  ISETP.NE.AND.EX P0, PT, R17, RZ, PT, P0 ;  /* 0x000000ff1100720c */ /* 0x000fca0003f05300 */
[----:B0-----:R-:W-:Y:S08]  /*05d0*/  @P1 BRA `(.L_x_118) ;  /* 0x0000000000581947 */ /* 0x001ff00003800000 */
[----:B------:R-:W-:-:S04]  /*05e0*/  IMAD.U32 R7, RZ, RZ, UR22 ;  /* 0x00000016ff077e24 */ /* 0x000fc8000f8e00ff */
[----:B------:R-:W0:Y:S01]  /*05f0*/  I2F.U32.RP R4, R7 ;  /* 0x0000000700047306 */ /* 0x000e220000209000 */
[----:B------:R-:W-:-:S07]  /*0600*/  ISETP.NE.U32.AND P3, PT, R7, RZ, PT ;  /* 0x000000ff0700720c */ /* 0x000fce0003f65070 */
[----:B0-----:R-:W0:Y:S02]  /*0610*/  MUFU.RCP R4, R4 ;  /* 0x0000000400047308 */ /* 0x001e240000001000 */
[----:B0-----:R-:W-:-:S06]  /*0620*/  IADD3 R10, PT, PT, R4, 0xffffffe, RZ ;  /* 0x0ffffffe040a7810 */ /* 0x001fcc0007ffe0ff */
[----:B------:R0:W5:Y:S02]  /*0630*/  F2I.FTZ.U32.TRUNC.NTZ R11, R10 ;  /* 0x0000000a000b7305 */ /* 0x000164000021f000 */
[----:B0-----:R-:W-:Y:S02]  /*0640*/  IMAD.MOV.U32 R10, RZ, RZ, RZ ;  /* 0x000000ffff0a7224 */ /* 0x001fe400078e00ff */
[----:B-----5:R-:W-:-:S04]  /*0650*/  IMAD R8, R11, R7, RZ ;  /* 0x000000070b087224 */ /* 0x020fc800078e02ff */
        /* <DEDUP_REMOVED lines=14> */
.L_x_118:
[----:B------:R-:W-:Y:S02]  /*0740*/  MOV R19, R2 ;  /* 0x0000000200137202 */ /* 0x000fe40000000f00 */
[----:B------:R-:W-:-:S07]  /*0750*/  MOV R4, 0x770 ;  /* 0x0000077000047802 */ /* 0x000fce0000000f00 */
[----:B-1234-:R-:W-:Y:S05]  /*0760*/  CALL.REL.NOINC `($__internal_6_$__cuda_sm20_div_s64) ;  /* 0x0000003c00587944 */ /* 0x01efea0003c00000 */
[----:B------:R-:W-:Y:S02]  /*0770*/  IMAD.MOV R21, RZ, RZ, -R8 ;  /* 0x000000ffff157224 */ /* 0x000fe400078e0a08 */
[----:B------:R-:W-:-:S04]  /*0780*/  IMAD.U32 R7, RZ, RZ, UR22 ;  /* 0x00000016ff077e24 */ /* 0x000fc8000f8e00ff */
[----:B------:R-:W-:-:S07]  /*0790*/  IMAD R21, R21, R7, R2 ;  /* 0x0000000715157224 */ /* 0x000fce00078e0202 */
.L_x_119:
[----:B--234-:R-:W-:Y:S05]  /*07a0*/  BSYNC.RECONVERGENT B1 ;  /* 0x0000000000017941 */ /* 0x01cfea0003800200 */
.L_x_117:
[----:B------:R-:W-:Y:S01]  /*07b0*/  VIADD R27, R8, -UR6 ;  /* 0x80000006081b7c36 */ /* 0x000fe20008000000 */
[----:B------:R-:W-:Y:S04]  /*07c0*/  BSSY.RECONVERGENT B1, `(.L_x_120) ;  /* 0x000002f000017945 */ /* 0x000fe80003800200 */
[----:B------:R-:W-:-:S13]  /*07d0*/  ISETP.GT.AND P1, PT, R27, -0x1, PT ;  /* 0xffffffff1b00780c */ /* 0x000fda0003f24270 */
[----:B------:R-:W-:Y:S05]  /*07e0*/  @P1 BRA `(.L_x_121) ;  /* 0x00000000002c1947 */ /* 0x000fea0003800000 */
[----:B------:R-:W-:Y:S02]  /*07f0*/  SHF.R.S32.HI R4, RZ, 0x1f, R8 ;  /* 0x0000001fff047819 */ /* 0x000fe40000011408 */
[----:B------:R-:W-:Y:S02]  /*0800*/  SHF.R.S32.HI R19, RZ, 0x1f, R21 ;  /* 0x0000001fff137819 */ /* 0x000fe40000011415 */
[----:B------:R-:W-:Y:S01]  /*0810*/  MOV R18, R21 ;  /* 0x0000001500127202 */ /* 0x000fe20000000f00 */
[----:B------:R-:W-:-:S04]  /*0820*/  IMAD R11, R4, R7, RZ ;  /* 0x00000007040b7224 */ /* 0x000fc800078e02ff */
[----:B------:R-:W-:-:S04]  /*0830*/  IMAD.WIDE.U32 R18, R8, R7, R18 ;  /* 0x0000000708127225 */ /* 0x000fc800078e0012 */
[----:B------:R-:W-:Y:S01]  /*0840*/  IMAD R7, R8, UR14, R11 ;  /* 0x0000000e08077c24 */ /* 0x000fe2000f8e020b */
[----:B------:R-:W-:-:S03]  /*0850*/  LEA R10, P1, R18, UR12, 0x1 ;  /* 0x0000000c120a7c11 */ /* 0x000fc6000f8208ff */
[----:B------:R-:W-:-:S05]  /*0860*/  IMAD.IADD R7, R19, 0x1, R7 ;  /* 0x0000000113077824 */ /* 0x000fca00078e0207 */
[----:B------:R-:W-:-:S05]  /*0870*/  LEA.HI.X R11, R18, UR13, R7, 0x1, P1 ;  /* 0x0000000d120b7c11 */ /* 0x000fca00088f0c07 */
[----:B------:R2:W5:Y:S01]  /*0880*/  LDG.E.U16 R10, desc[UR8][R10.64] ;  /* 0x000000080a0a7981 */ /* 0x000562000c1e1500 */
[----:B------:R-:W-:Y:S05]  /*0890*/  BRA `(.L_x_122) ;  /* 0x0000000000847947 */ /* 0x000fea0003800000 */
.L_x_121:
[----:B-1----:R-:W-:Y:S02]  /*08a0*/  IABS R4, R14 ;  /* 0x0000000e00047213 */ /* 0x002fe40000000000 */
[----:B------:R-:W-:Y:S02]  /*08b0*/  IABS R24, R8 ;  /* 0x0000000800187213 */ /* 0x000fe40000000000 */
[----:B------:R-:W0:Y:S01]  /*08c0*/  I2F.RP R18, R4 ;  /* 0x0000000400127306 */ /* 0x000e220000209400 */
[----:B------:R-:W-:-:S04]  /*08d0*/  LOP3.LUT R8, R8, R14, RZ, 0x3c, !PT ;  /* 0x0000000e08087212 */ /* 0x000fc800078e3cff */
[----:B------:R-:W-:-:S03]  /*08e0*/  ISETP.GE.AND P3, PT, R8, RZ, PT ;  /* 0x000000ff0800720c */ /* 0x000fc60003f66270 */
[----:B0-----:R-:W0:Y:S02]  /*08f0*/  MUFU.RCP R18, R18 ;  /* 0x0000001200127308 */ /* 0x001e240000001000 */
[----:B0-----:R-:W-:-:S06]  /*0900*/  VIADD R10, R18, 0xffffffe ;  /* 0x0ffffffe120a7836 */ /* 0x001fcc0000000000 */
[----:B------:R0:W1:Y:S02]  /*0910*/  F2I.FTZ.U32.TRUNC.NTZ R11, R10 ;  /* 0x0000000a000b7305 */ /* 0x000064000021f000 */
[----:B0-----:R-:W-:Y:S02]  /*0920*/  HFMA2 R10, -RZ, RZ, 0, 0 ;  /* 0x00000000ff0a7431 */ /* 0x001fe400000001ff */
[----:B-1----:R-:W-:-:S04]  /*0930*/  IMAD.MOV R19, RZ, RZ, -R11 ;  /* 0x000000ffff137224 */ /* 0x002fc800078e0a0b */
[----:B------:R-:W-:-:S04]  /*0940*/  IMAD R19, R19, R4, RZ ;  /* 0x0000000413137224 */ /* 0x000fc800078e02ff */
[----:B------:R-:W-:-:S04]  /*0950*/  IMAD.HI.U32 R11, R11, R19, R10 ;  /* 0x000000130b0b7227 */ /* 0x000fc800078e000a */
[----:B------:R-:W-:-:S04]  /*0960*/  IMAD.MOV.U32 R19, RZ, RZ, R24 ;  /* 0x000000ffff137224 */ /* 0x000fc800078e0018 */
[----:B------:R-:W-:-:S04]  /*0970*/  IMAD.HI.U32 R11, R11, R19, RZ ;  /* 0x000000130b0b7227 */ /* 0x000fc800078e00ff */
[----:B------:R-:W-:-:S04]  /*0980*/  IMAD.MOV R18, RZ, RZ, -R11 ;  /* 0x000000ffff127224 */ /* 0x000fc800078e0a0b */
[----:B------:R-:W-:-:S05]  /*0990*/  IMAD R19, R4, R18, R19 ;  /* 0x0000001204137224 */ /* 0x000fca00078e0213 */
[----:B------:R-:W-:-:S13]  /*09a0*/  ISETP.GT.U32.AND P2, PT, R4, R19, PT ;  /* 0x000000130400720c */ /* 0x000fda0003f44070 */
[----:B------:R-:W-:Y:S01]  /*09b0*/  @!P2 IMAD.IADD R19, R19, 0x1, -R4 ;  /* 0x000000011313a824 */ /* 0x000fe200078e0a04 */
[----:B------:R-:W-:Y:S02]  /*09c0*/  @!P2 IADD3 R11, PT, PT, R11, 0x1, RZ ;  /* 0x000000010b0ba810 */ /* 0x000fe40007ffe0ff */
[----:B------:R-:W-:Y:S02]  /*09d0*/  ISETP.NE.AND P2, PT, R14, RZ, PT ;  /* 0x000000ff0e00720c */ /* 0x000fe40003f45270 */
[----:B------:R-:W-:-:S13]  /*09e0*/  ISETP.GE.U32.AND P1, PT, R19, R4, PT ;  /* 0x000000041300720c */ /* 0x000fda0003f26070 */
[----:B------:R-:W-:-:S04]  /*09f0*/  @P1 VIADD R11, R11, 0x1 ;  /* 0x000000010b0b1836 */ /* 0x000fc80000000000 */
[----:B------:R-:W-:Y:S01]  /*0a00*/  @!P3 IMAD.MOV R11, RZ, RZ, -R11 ;  /* 0x000000ffff0bb224 */ /* 0x000fe200078e0a0b */
[----:B------:R-:W-:-:S05]  /*0a10*/  @!P2 LOP3.LUT R11, RZ, R14, RZ, 0x33, !PT ;  /* 0x0000000eff0ba212 */ /* 0x000fca00078e33ff */
[----:B------:R-:W-:-:S05]  /*0a20*/  IMAD.WIDE R24, R11, 0x8, R22 ;  /* 0x000000080b187825 */ /* 0x000fca00078e0216 */
[----:B------:R-:W2:Y:S01]  /*0a30*/  LDG.E.64 R18, desc[UR8][R24.64] ;  /* 0x0000000818127981 */ /* 0x000ea2000c1e1b00 */
[--C-:B------:R-:W-:Y:S01]  /*0a40*/  SHF.R.S32.HI R11, RZ, 0x1f, R21.reuse ;  /* 0x0000001fff0b7819 */ /* 0x100fe20000011415 */
[----:B------:R-:W-:-:S04]  /*0a50*/  IMAD.MOV.U32 R10, RZ, RZ, R21 ;  /* 0x000000ffff0a7224 */ /* 0x000fc800078e0015 */
[----:B------:R-:W-:-:S04]  /*0a60*/  IMAD.WIDE.U32 R10, R27, R7, R10 ;  /* 0x000000071b0a7225 */ /* 0x000fc800078e000a */
[----:B------:R-:W-:Y:S01]  /*0a70*/  IMAD R27, R27, UR14, R11 ;  /* 0x0000000e1b1b7c24 */ /* 0x000fe2000f8e020b */
[----:B--2---:R-:W-:-:S04]  /*0a80*/  LEA R18, P1, R10, R18, 0x1 ;  /* 0x000000120a127211 */ /* 0x004fc800078208ff */
[----:B------:R-:W-:-:S05]  /*0a90*/  LEA.HI.X R19, R10, R19, R27, 0x1, P1 ;  /* 0x000000130a137211 */ /* 0x000fca00008f0c1b */
[----:B------:R0:W5:Y:S04]  /*0aa0*/  LD.E.U16 R10, desc[UR8][R18.64] ;  /* 0x00000008120a7980 */ /* 0x000168000c101500 */
.L_x_122:
[----:B------:R-:W-:Y:S05]  /*0ab0*/  BSYNC.RECONVERGENT B1 ;  /* 0x0000000000017941 */ /* 0x000fea0003800200 */
.L_x_120:
[----:B-----5:R-:W-:Y:S02]  /*0ac0*/  HMUL2 R10, R10.H0_H0, UR7.H0_H0 ;  /* 0x200000070a0a7c32 */ /* 0x020fe40008000800 */
[----:B--2---:R-:W-:Y:S01]  /*0ad0*/  IMAD.MOV.U32 R11, RZ, RZ, R15 ;  /* 0x000000ffff0b7224 */ /* 0x004fe200078e000f */
[C---:B------:R-:W-:Y:S02]  /*0ae0*/  IADD3 R2, P1, PT, R3.reuse, R2, RZ ;  /* 0x0000000203027210 */ /* 0x040fe40007f3e0ff */
[----:B------:R-:W-:Y:S02]  /*0af0*/  PRMT R4, R10, 0x7610, R4 ;  /* 0x000076100a047816 */ /* 0x000fe40000000004 */
[-C--:B------:R-:W-:Y:S01]  /*0b00*/  MOV R10, R16.reuse ;  /* 0x00000010000a7202 */ /* 0x080fe20000000f00 */
[----:B------:R-:W-:Y:S01]  /*0b10*/  IMAD.X R9, RZ, RZ, R9, P1 ;  /* 0x000000ffff097224 */ /* 0x000fe200008e0609 */
[----:B------:R-:W-:-:S03]  /*0b20*/  LEA R16, P2, R3, R16, 0x1 ;  /* 0x0000001003107211 */ /* 0x000fc600078408ff */
[----:B------:R2:W-:Y:S01]  /*0b30*/  STG.E.U16 desc[UR8][R10.64], R4 ;  /* 0x000000040a007986 */ /* 0x0005e2000c101508 */
[----:B------:R-:W-:Y:S01]  /*0b40*/  LEA.HI.X R15, R3, R15, RZ, 0x1, P2 ;  /* 0x0000000f030f7211 */ /* 0x000fe200010f0cff */
[----:B------:R-:W-:Y:S08]  /*0b50*/  @P0 BRA `(.L_x_123) ;  /* 0xfffffff800800947 */ /* 0x000ff0000383ffff */
.L_x_116:
[----:B--234-:R-:W-:Y:S05]  /*0b60*/  BSYNC.RECONVERGENT B0 ;  /* 0x0000000000007941 */ /* 0x01cfea0003800200 */
.L_x_115:
[----:B-1----:R-:W1:Y:S01]  /*0b70*/  LDC R14, c[0x0][0x3d4] ;  /* 0x0000f500ff0e7b82 */ /* 0x002e620000000800 */
[----:B------:R-:W-:Y:S01]  /*0b80*/  ISETP.GE.U32.AND P0, PT, R6, 0x3, PT ;  /* 0x000000030600780c */ /* 0x000fe20003f06070 */
[----:B------:R-:W2:Y:S03]  /*0b90*/  LDCU UR15, c[0x0][0x3c4] ;  /* 0x00007880ff0f77ac */ /* 0x000ea60008000800 */
[----:B------:R-:W-:Y:S01]  /*0ba0*/  ISETP.GE.U32.AND.EX P0, PT, R5, RZ, PT, P0 ;  /* 0x000000ff0500720c */ /* 0x000fe20003f06100 */
[----:B------:R-:W3:Y:S02]  /*0bb0*/  LDCU UR23, c[0x0][0x3c0] ;  /* 0x00007800ff1777ac */ /* 0x000ee40008000800 */
[----:B------:R-:W4:Y:S01]  /*0bc0*/  LDC.64 R16, c[0x0][0x398] ;  /* 0x0000e600ff107b82 */ /* 0x000f220000000a00 */
[----:B------:R-:W0:Y:S01]  /*0bd0*/  LDCU UR16, c[0x0][0x3a0] ;  /* 0x00007400ff1077ac */ /* 0x000e220008000800 */
[----:B------:R-:W0:Y:S01]  /*0be0*/  LDCU.U16 UR17, c[0x0][0x3d8] ;  /* 0x00007b00ff1177ac */ /* 0x000e220008000400 */
[----:B------:R-:W0:Y:S01]  /*0bf0*/  LDCU.64 UR18, c[0x0][0x388] ;  /* 0x00007100ff1277ac */ /* 0x000e220008000a00 */
[----:B------:R-:W0:Y:S06]  /*0c00*/  LDCU.64 UR20, c[0x0][0x380] ;  /* 0x00007000ff1477ac */ /* 0x000e2c0008000a00 */
[----:B0-23--:R-:W-:Y:S05]  /*0c10*/  @!P0 EXIT ;  /* 0x000000000000894d */ /* 0x00dfea0003800000 */
[----:B------:R-:W-:Y:S01]  /*0c20*/  BSSY.RECONVERGENT B0, `(.L_x_124) ;  /* 0x0000168000007945 */ /* 0x000fe20003800200 */
.L_x_149:
[----:B------:R-:W-:Y:S01]  /*0c30*/  LOP3.LUT R4, R9, UR15, RZ, 0xfc, !PT ;  /* 0x0000000f09047c12 */ /* 0x000fe2000f8efcff */
[----:B------:R-:W-:Y:S03]  /*0c40*/  BSSY.RECONVERGENT B1, `(.L_x_125) ;  /* 0x000001f000017945 */ /* 0x000fe60003800200 */
[----:B------:R-:W-:-:S13]  /*0c50*/  ISETP.NE.U32.AND P0, PT, R4, RZ, PT ;  /* 0x000000ff0400720c */ /* 0x000fda0003f05070 */
[----:B0-2---:R-:W-:Y:S05]  /*0c60*/  @P0 BRA `(.L_x_126) ;  /* 0x0000000000580947 */ /* 0x005fea0003800000 */
        /* <DEDUP_REMOVED lines=22> */
.L_x_126:
[----:B------:R-:W-:Y:S02]  /*0dd0*/  MOV R19, R2 ;  /* 0x0000000200137202 */ /* 0x000fe40000000f00 */
[----:B------:R-:W-:-:S07]  /*0de0*/  MOV R4, 0xe00 ;  /* 0x00000e0000047802 */ /* 0x000fce0000000f00 */
[----:B-1--4-:R-:W-:Y:S05]  /*0df0*/  CALL.REL.NOINC `($__internal_6_$__cuda_sm20_div_s64) ;  /* 0x0000003400b47944 */ /* 0x012fea0003c00000 */
[----:B------:R-:W-:Y:S02]  /*0e00*/  IMAD.MOV R6, RZ, RZ, -R8 ;  /* 0x000000ffff067224 */ /* 0x000fe400078e0a08 */
[----:B------:R-:W-:-:S04]  /*0e10*/  IMAD.U32 R7, RZ, RZ, UR23 ;  /* 0x00000017ff077e24 */ /* 0x000fc8000f8e00ff */
[----:B------:R-:W-:-:S07]  /*0e20*/  IMAD R6, R6, R7, R2 ;  /* 0x0000000706067224 */ /* 0x000fce00078e0202 */
.L_x_127:
[----:B------:R-:W-:Y:S05]  /*0e30*/  BSYNC.RECONVERGENT B1 ;  /* 0x0000000000017941 */ /* 0x000fea0003800200 */
.L_x_125:
[----:B------:R-:W-:Y:S01]  /*0e40*/  VIADD R5, R8, -UR16 ;  /* 0x8000001008057c36 */ /* 0x000fe20008000000 */
[----:B------:R-:W-:Y:S04]  /*0e50*/  BSSY.RECONVERGENT B1, `(.L_x_128) ;  /* 0x0000032000017945 */ /* 0x000fe80003800200 */
[----:B------:R-:W-:-:S13]  /*0e60*/  ISETP.GT.AND P0, PT, R5, -0x1, PT ;  /* 0xffffffff0500780c */ /* 0x000fda0003f04270 */
[----:B------:R-:W-:Y:S05]  /*0e70*/  @P0 BRA `(.L_x_129) ;  /* 0x0000000000300947 */ /* 0x000fea0003800000 */
[----:B------:R-:W-:Y:S02]  /*0e80*/  SHF.R.S32.HI R10, RZ, 0x1f, R8 ;  /* 0x0000001fff0a7819 */ /* 0x000fe40000011408 */
[--C-:B------:R-:W-:Y:S02]  /*0e90*/  SHF.R.S32.HI R11, RZ, 0x1f, R6.reuse ;  /* 0x0000001fff0b7819 */ /* 0x100fe40000011406 */
[----:B------:R-:W-:Y:S01]  /*0ea0*/  MOV R4, UR15 ;  /* 0x0000000f00047c02 */ /* 0x000fe20008000f00 */
[-C--:B------:R-:W-:Y:S02]  /*0eb0*/  IMAD R5, R10, R7.reuse, RZ ;  /* 0x000000070a057224 */ /* 0x080fe400078e02ff */
[----:B------:R-:W-:Y:S02]  /*0ec0*/  IMAD.MOV.U32 R10, RZ, RZ, R6 ;  /* 0x000000ffff0a7224 */ /* 0x000fe400078e0006 */
[C---:B------:R-:W-:Y:S02]  /*0ed0*/  IMAD R5, R8.reuse, R4, R5 ;  /* 0x0000000408057224 */ /* 0x040fe400078e0205 */
[----:B------:R-:W-:-:S04]  /*0ee0*/  IMAD.WIDE.U32 R10, R8, R7, R10 ;  /* 0x00000007080a7225 */ /* 0x000fc800078e000a */
[----:B------:R-:W-:Y:S01]  /*0ef0*/  IMAD.IADD R5, R11, 0x1, R5 ;  /* 0x000000010b057824 */ /* 0x000fe200078e0205 */
[----:B------:R-:W-:-:S04]  /*0f00*/  LEA R18, P0, R10, UR18, 0x1 ;  /* 0x000000120a127c11 */ /* 0x000fc8000f8008ff */
[----:B------:R-:W-:-:S05]  /*0f10*/  LEA.HI.X R19, R10, UR19, R5, 0x1, P0 ;  /* 0x000000130a137c11 */ /* 0x000fca00080f0c05 */
[----:B------:R2:W5:Y:S01]  /*0f20*/  LDG.E.U16 R18, desc[UR8][R18.64] ;  /* 0x0000000812127981 */ /* 0x000562000c1e1500 */
[----:B------:R-:W-:Y:S05]  /*0f30*/  BRA `(.L_x_130) ;  /* 0x00000000008c7947 */ /* 0x000fea0003800000 */
.L_x_129:
[----:B-1----:R-:W-:Y:S01]  /*0f40*/  IABS R15, R14 ;  /* 0x0000000e000f7213 */ /* 0x002fe20000000000 */
[----:B------:R-:W-:-:S03]  /*0f50*/  IMAD.MOV.U32 R10, RZ, RZ, RZ ;  /* 0x000000ffff0a7224 */ /* 0x000fc600078e00ff */
[----:B------:R-:W0:Y:S08]  /*0f60*/  I2F.RP R18, R15 ;  /* 0x0000000f00127306 */ /* 0x000e300000209400 */
[----:B0-----:R-:W0:Y:S02]  /*0f70*/  MUFU.RCP R18, R18 ;  /* 0x0000001200127308 */ /* 0x001e240000001000 */
[----:B0-----:R-:W-:-:S06]  /*0f80*/  VIADD R19, R18, 0xffffffe ;  /* 0x0ffffffe12137836 */ /* 0x001fcc0000000000 */
[----:B------:R-:W0:Y:S02]  /*0f90*/  F2I.FTZ.U32.TRUNC.NTZ R11, R19 ;  /* 0x00000013000b7305 */ /* 0x000e24000021f000 */
[----:B0-----:R-:W-:-:S05]  /*0fa0*/  IADD3 R4, PT, PT, RZ, -R11, RZ ;  /* 0x8000000bff047210 */ /* 0x001fca0007ffe0ff */
[----:B------:R-:W-:Y:S01]  /*0fb0*/  IMAD R21, R4, R15, RZ ;  /* 0x0000000f04157224 */ /* 0x000fe200078e02ff */
[----:B------:R-:W-:Y:S02]  /*0fc0*/  IABS R4, R8 ;  /* 0x0000000800047213 */ /* 0x000fe40000000000 */
[----:B------:R-:W-:Y:S01]  /*0fd0*/  LOP3.LUT R8, R8, R14, RZ, 0x3c, !PT ;  /* 0x0000000e08087212 */ /* 0x000fe200078e3cff */
[----:B------:R-:W-:-:S03]  /*0fe0*/  IMAD.HI.U32 R21, R11, R21, R10 ;  /* 0x000000150b157227 */ /* 0x000fc600078e000a */
[----:B------:R-:W-:Y:S01]  /*0ff0*/  ISETP.GE.AND P2, PT, R8, RZ, PT ;  /* 0x000000ff0800720c */ /* 0x000fe20003f46270 */
[----:B------:R-:W-:-:S04]  /*1000*/  IMAD.MOV.U32 R10, RZ, RZ, R4 ;  /* 0x000000ffff0a7224 */ /* 0x000fc800078e0004 */
[----:B------:R-:W-:-:S04]  /*1010*/  IMAD.HI.U32 R4, R21, R10, RZ ;  /* 0x0000000a15047227 */ /* 0x000fc800078e00ff */
[----:B------:R-:W-:-:S04]  /*1020*/  IMAD.MOV R11, RZ, RZ, -R4 ;  /* 0x000000ffff0b7224 */ /* 0x000fc800078e0a04 */
[----:B------:R-:W-:-:S05]  /*1030*/  IMAD R10, R15, R11, R10 ;  /* 0x0000000b0f0a7224 */ /* 0x000fca00078e020a */
[----:B------:R-:W-:-:S13]  /*1040*/  ISETP.GT.U32.AND P1, PT, R15, R10, PT ;  /* 0x0000000a0f00720c */ /* 0x000fda0003f24070 */
[-C--:B------:R-:W-:Y:S01]  /*1050*/  @!P1 IADD3 R10, PT, PT, R10, -R15.reuse, RZ ;  /* 0x8000000f0a0a9210 */ /* 0x080fe20007ffe0ff */
[----:B------:R-:W-:Y:S01]  /*1060*/  @!P1 VIADD R4, R4, 0x1 ;  /* 0x0000000104049836 */ /* 0x000fe20000000000 */
[----:B------:R-:W-:Y:S02]  /*1070*/  ISETP.NE.AND P1, PT, R14, RZ, PT ;  /* 0x000000ff0e00720c */ /* 0x000fe40003f25270 */
[----:B------:R-:W-:-:S13]  /*1080*/  ISETP.GE.U32.AND P0, PT, R10, R15, PT ;  /* 0x0000000f0a00720c */ /* 0x000fda0003f06070 */
[----:B------:R-:W-:-:S04]  /*1090*/  @P0 VIADD R4, R4, 0x1 ;  /* 0x0000000104040836 */ /* 0x000fc80000000000 */
[----:B------:R-:W-:Y:S01]  /*10a0*/  @!P2 IMAD.MOV R4, RZ, RZ, -R4 ;  /* 0x000000ffff04a224 */ /* 0x000fe200078e0a04 */
[----:B------:R-:W-:-:S05]  /*10b0*/  @!P1 LOP3.LUT R4, RZ, R14, RZ, 0x33, !PT ;  /* 0x0000000eff049212 */ /* 0x000fca00078e33ff */
[----:B----4-:R-:W-:-:S06]  /*10c0*/  IMAD.WIDE R10, R4, 0x8, R16 ;  /* 0x00000008040a7825 */ /* 0x010fcc00078e0210 */
[----:B------:R-:W2:Y:S01]  /*10d0*/  LDG.E.64 R10, desc[UR8][R10.64] ;  /* 0x000000080a0a7981 */ /* 0x000ea2000c1e1b00 */
[--C-:B------:R-:W-:Y:S01]  /*10e0*/  SHF.R.S32.HI R19, RZ, 0x1f, R6.reuse ;  /* 0x0000001fff137819 */ /* 0x100fe20000011406 */
[----:B------:R-:W-:Y:S01]  /*10f0*/  IMAD.MOV.U32 R18, RZ, RZ, R6 ;  /* 0x000000ffff127224 */ /* 0x000fe200078e0006 */
[----:B------:R-:W-:-:S03]  /*1100*/  MOV R4, UR15 ;  /* 0x0000000f00047c02 */ /* 0x000fc60008000f00 */
[----:B------:R-:W-:-:S04]  /*1110*/  IMAD.WIDE.U32 R18, R5, R7, R18 ;  /* 0x0000000705127225 */ /* 0x000fc800078e0012 */
[----:B------:R-:W-:-:S04]  /*1120*/  IMAD R15, R5, R4, RZ ;  /* 0x00000004050f7224 */ /* 0x000fc800078e02ff */
[----:B------:R-:W-:Y:S01]  /*1130*/  IMAD.IADD R5, R19, 0x1, R15 ;  /* 0x0000000113057824 */ /* 0x000fe200078e020f */
[----:B--2---:R-:W-:-:S04]  /*1140*/  LEA R20, P0, R18, R10, 0x1 ;  /* 0x0000000a12147211 */ /* 0x004fc800078008ff */
[----:B------:R-:W-:-:S05]  /*1150*/  LEA.HI.X R21, R18, R11, R5, 0x1, P0 ;  /* 0x0000000b12157211 */ /* 0x000fca00000f0c05 */
[----:B------:R0:W5:Y:S04]  /*1160*/  LD.E.U16 R18, desc[UR8][R20.64] ;  /* 0x0000000814127980 */ /* 0x000168000c101500 */
.L_x_130:
[----:B------:R-:W-:Y:S05]  /*1170*/  BSYNC.RECONVERGENT B1 ;  /* 0x0000000000017941 */ /* 0x000fea0003800200 */
.L_x_128:
[C---:B0-----:R-:W-:Y:S01]  /*1180*/  LEA R20, P0, R2.reuse, UR20, 0x1 ;  /* 0x0000001402147c11 */ /* 0x041fe2000f8008ff */
[----:B-----5:R-:W-:Y:S01]  /*1190*/  HMUL2 R18, R18.H0_H0, UR17.H0_H0 ;  /* 0x2000001112127c32 */ /* 0x020fe20008000800 */
[----:B------:R-:W-:Y:S02]  /*11a0*/  BSSY.RECONVERGENT B1, `(.L_x_131) ;  /* 0x0000023000017945 */ /* 0x000fe40003800200 */
[----:B------:R-:W-:Y:S02]  /*11b0*/  LEA.HI.X R21, R2, UR21, R9, 0x1, P0 ;  /* 0x0000001502157c11 */ /* 0x000fe400080f0c09 */
[----:B------:R-:W-:-:S03]  /*11c0*/  IADD3 R6, P0, PT, R3, R2, RZ ;  /* 0x0000000203067210 */ /* 0x000fc60007f1e0ff */
[----:B------:R0:W-:Y:S02]  /*11d0*/  STG.E.U16 desc[UR8][R20.64], R18 ;  /* 0x0000001214007986 */ /* 0x0001e4000c101508 */
[----:B------:R-:W-:-:S05]  /*11e0*/  IMAD.X R9, RZ, RZ, R9, P0 ;  /* 0x000000ffff097224 */ /* 0x000fca00000e0609 */
[----:B------:R-:W-:-:S04]  /*11f0*/  LOP3.LUT R4, R9, R4, RZ, 0xfc, !PT ;  /* 0x0000000409047212 */ /* 0x000fc800078efcff */
[----:B------:R-:W-:-:S13]  /*1200*/  ISETP.NE.U32.AND P0, PT, R4, RZ, PT ;  /* 0x000000ff0400720c */ /* 0x000fda0003f05070 */
[----:B0-----:R-:W-:Y:S05]  /*1210*/  @P0 BRA `(.L_x_132) ;  /* 0x0000000000540947 */ /* 0x001fea0003800000 */
[----:B------:R-:W0:Y:S01]  /*1220*/  I2F.U32.RP R10, R7 ;  /* 0x00000007000a7306 */ /* 0x000e220000209000 */
[----:B------:R-:W-:-:S07]  /*1230*/  ISETP.NE.U32.AND P2, PT, R7, RZ, PT ;  /* 0x000000ff0700720c */ /* 0x000fce0003f45070 */
[----:B0-----:R-:W0:Y:S02]  /*1240*/  MUFU.RCP R10, R10 ;  /* 0x0000000a000a7308 */ /* 0x001e240000001000 */
[----:B0-----:R-:W-:-:S06]  /*1250*/  IADD3 R4, PT, PT, R10, 0xffffffe, RZ ;  /* 0x0ffffffe0a047810 */ /* 0x001fcc0007ffe0ff */
[----:B------:R0:W3:Y:S02]  /*1260*/  F2I.FTZ.U32.TRUNC.NTZ R5, R4 ;  /* 0x0000000400057305 */ /* 0x0000e4000021f000 */
[----:B0-----:R-:W-:Y:S02]  /*1270*/  IMAD.MOV.U32 R4, RZ, RZ, RZ ;  /* 0x000000ffff047224 */ /* 0x001fe400078e00ff */
        /* <DEDUP_REMOVED lines=15> */
.L_x_132:
[----:B--2---:R-:W-:Y:S02]  /*1370*/  MOV R19, R6 ;  /* 0x0000000600137202 */ /* 0x004fe40000000f00 */
[----:B------:R-:W-:-:S07]  /*1380*/  MOV R4, 0x13a0 ;  /* 0x000013a000047802 */ /* 0x000fce0000000f00 */
[----:B-1--4-:R-:W-:Y:S05]  /*1390*/  CALL.REL.NOINC `($__internal_6_$__cuda_sm20_div_s64) ;  /* 0x00000030004c7944 */ /* 0x012fea0003c00000 */
[----:B------:R-:W-:Y:S02]  /*13a0*/  IMAD.MOV R2, RZ, RZ, -R8 ;  /* 0x000000ffff027224 */ /* 0x000fe400078e0a08 */
[----:B------:R-:W-:-:S04]  /*13b0*/  IMAD.U32 R7, RZ, RZ, UR23 ;  /* 0x00000017ff077e24 */ /* 0x000fc8000f8e00ff */
[----:B------:R-:W-:-:S07]  /*13c0*/  IMAD R2, R2, R7, R6 ;  /* 0x0000000702027224 */ /* 0x000fce00078e0206 */
.L_x_133:
[----:B------:R-:W-:Y:S05]  /*13d0*/  BSYNC.RECONVERGENT B1 ;  /* 0x0000000000017941 */ /* 0x000fea0003800200 */
.L_x_131:
        /* <DEDUP_REMOVED lines=13> */
[----:B--2---:R-:W-:-:S05]  /*14b0*/  LEA.HI.X R19, R10, UR19, R5, 0x1, P0 ;  /* 0x000000130a137c11 */ /* 0x004fca00080f0c05 */
[----:B------:R2:W5:Y:S01]  /*14c0*/  LDG.E.U16 R18, desc[UR8][R18.64] ;  /* 0x0000000812127981 */ /* 0x000562000c1e1500 */
[----:B------:R-:W-:Y:S05]  /*14d0*/  BRA `(.L_x_136) ;  /* 0x00000000008c7947 */ /* 0x000fea0003800000 */
.L_x_135:
[----:B-1----:R-:W-:Y:S01]  /*14e0*/  IABS R4, R14 ;  /* 0x0000000e00047213 */ /* 0x002fe20000000000 */
[----:B------:R-:W-:Y:S01]  /*14f0*/  IMAD.MOV.U32 R10, RZ, RZ, RZ ;  /* 0x000000ffff0a7224 */ /* 0x000fe200078e00ff */
[----:B------:R-:W-:Y:S02]  /*1500*/  IABS R22, R8 ;  /* 0x0000000800167213 */ /* 0x000fe40000000000 */
[----:B------:R-:W0:Y:S01]  /*1510*/  I2F.RP R15, R4 ;  /* 0x00000004000f7306 */ /* 0x000e220000209400 */
[----:B------:R-:W-:-:S04]  /*1520*/  LOP3.LUT R8, R8, R14, RZ, 0x3c, !PT ;  /* 0x0000000e08087212 */ /* 0x000fc800078e3cff */
[----:B------:R-:W-:-:S03]  /*1530*/  ISETP.GE.AND P2, PT, R8, RZ, PT ;  /* 0x000000ff0800720c */ /* 0x000fc60003f46270 */
[----:B0-----:R-:W0:Y:S02]  /*1540*/  MUFU.RCP R15, R15 ;  /* 0x0000000f000f7308 */ /* 0x001e240000001000 */
[----:B0-----:R-:W-:-:S06]  /*1550*/  VIADD R18, R15, 0xffffffe ;  /* 0x0ffffffe0f127836 */ /* 0x001fcc0000000000 */
[----:B------:R-:W2:Y:S02]  /*1560*/  F2I.FTZ.U32.TRUNC.NTZ R11, R18 ;  /* 0x00000012000b7305 */ /* 0x000ea4000021f000 */
[----:B--2---:R-:W-:-:S05]  /*1570*/  IADD3 R19, PT, PT, RZ, -R11, RZ ;  /* 0x8000000bff137210 */ /* 0x004fca0007ffe0ff */
[----:B------:R-:W-:-:S04]  /*1580*/  IMAD R19, R19, R4, RZ ;  /* 0x0000000413137224 */ /* 0x000fc800078e02ff */
[----:B------:R-:W-:-:S04]  /*1590*/  IMAD.HI.U32 R10, R11, R19, R10 ;  /* 0x000000130b0a7227 */ /* 0x000fc800078e000a */
        /* <DEDUP_REMOVED lines=23> */
.L_x_136:
[----:B------:R-:W-:Y:S05]  /*1710*/  BSYNC.RECONVERGENT B1 ;  /* 0x0000000000017941 */ /* 0x000fea0003800200 */
.L_x_134:
[----:B------:R-:W-:Y:S01]  /*1720*/  IMAD.SHL.U32 R5, R3, 0x2, RZ ;  /* 0x0000000203057824 */ /* 0x000fe200078e00ff */
[----:B------:R-:W-:Y:S01]  /*1730*/  SHF.R.U32.HI R2, RZ, 0x1f, R3 ;  /* 0x0000001fff027819 */ /* 0x000fe20000011603 */
[----:B-----5:R-:W-:Y:S01]  /*1740*/  HMUL2 R18, R18.H0_H0, UR17.H0_H0 ;  /* 0x2000001112127c32 */ /* 0x020fe20008000800 */
[----:B------:R-:W-:Y:S02]  /*1750*/  BSSY.RECONVERGENT B1, `(.L_x_137) ;  /* 0x0000024000017945 */ /* 0x000fe40003800200 */
[----:B------:R-:W-:-:S04]  /*1760*/  IADD3 R20, P0, PT, R5, R20, RZ ;  /* 0x0000001405147210 */ /* 0x000fc80007f1e0ff */
[----:B------:R-:W-:Y:S02]  /*1770*/  IADD3.X R21, PT, PT, R2, R21, RZ, P0, !PT ;  /* 0x0000001502157210 */ /* 0x000fe400007fe4ff */
[----:B------:R-:W-:-:S03]  /*1780*/  IADD3 R6, P0, PT, R3, R6, RZ ;  /* 0x0000000603067210 */ /* 0x000fc60007f1e0ff */
[----:B------:R3:W-:Y:S02]  /*1790*/  STG.E.U16 desc[UR8][R20.64], R18 ;  /* 0x0000001214007986 */ /* 0x0007e4000c101508 */
[----:B------:R-:W-:-:S05]  /*17a0*/  IMAD.X R9, RZ, RZ, R9, P0 ;  /* 0x000000ffff097224 */ /* 0x000fca00000e0609 */
[----:B------:R-:W-:-:S04]  /*17b0*/  LOP3.LUT R4, R9, R4, RZ, 0xfc, !PT ;  /* 0x0000000409047212 */ /* 0x000fc800078efcff */
[----:B------:R-:W-:-:S13]  /*17c0*/  ISETP.NE.U32.AND P0, PT, R4, RZ, PT ;  /* 0x000000ff0400720c */ /* 0x000fda0003f05070 */
[----:B---3--:R-:W-:Y:S05]  /*17d0*/  @P0 BRA `(.L_x_138) ;  /* 0x0000000000540947 */ /* 0x008fea0003800000 */
[----:B------:R-:W3:Y:S01]  /*17e0*/  I2F.U32.RP R15, R7 ;  /* 0x00000007000f7306 */ /* 0x000ee20000209000 */
[----:B------:R-:W-:-:S07]  /*17f0*/  ISETP.NE.U32.AND P2, PT, R7, RZ, PT ;  /* 0x000000ff0700720c */ /* 0x000fce0003f45070 */
[----:B---3--:R-:W3:Y:S02]  /*1800*/  MUFU.RCP R15, R15 ;  /* 0x0000000f000f7308 */ /* 0x008ee40000001000 */
[----:B---3--:R-:W-:-:S06]  /*1810*/  VIADD R10, R15, 0xffffffe ;  /* 0x0ffffffe0f0a7836 */ /* 0x008fcc0000000000 */
[----:B------:R3:W5:Y:S02]  /*1820*/  F2I.FTZ.U32.TRUNC.NTZ R11, R10 ;  /* 0x0000000a000b7305 */ /* 0x000764000021f000 */
[----:B---3--:R-:W-:Y:S02]  /*1830*/  HFMA2 R10, -RZ, RZ, 0, 0 ;  /* 0x00000000ff0a7431 */ /* 0x008fe400000001ff */
[----:B-----5:R-:W-:-:S04]  /*1840*/  IMAD.MOV R4, RZ, RZ, -R11 ;  /* 0x000000ffff047224 */ /* 0x020fc800078e0a0b */
[----:B--2---:R-:W-:-:S04]  /*1850*/  IMAD R19, R4, R7, RZ ;  /* 0x0000000704137224 */ /* 0x004fc800078e02ff */
        /* <DEDUP_REMOVED lines=13> */
.L_x_138:
[----:B--2---:R-:W-:Y:S01]  /*1930*/  IMAD.MOV.U32 R19, RZ, RZ, R6 ;  /* 0x000000ffff137224 */ /* 0x004fe200078e0006 */
[----:B------:R-:W-:-:S07]  /*1940*/  MOV R4, 0x1960 ;  /* 0x0000196000047802 */ /* 0x000fce0000000f00 */
[----:B01--4-:R-:W-:Y:S05]  /*1950*/  CALL.REL.NOINC `($__internal_6_$__cuda_sm20_div_s64) ;  /* 0x0000002800dc7944 */ /* 0x013fea0003c00000 */
[----:B------:R-:W-:Y:S01]  /*1960*/  MOV R7, UR23 ;  /* 0x0000001700077c02 */ /* 0x000fe20008000f00 */
[----:B------:R-:W-:-:S04]  /*1970*/  IMAD.MOV R18, RZ, RZ, -R8 ;  /* 0x000000ffff127224 */ /* 0x000fc800078e0a08 */
[----:B------:R-:W-:-:S07]  /*1980*/  IMAD R18, R18, R7, R6 ;  /* 0x0000000712127224 */ /* 0x000fce00078e0206 */
.L_x_139:
[----:B------:R-:W-:Y:S05]  /*1990*/  BSYNC.RECONVERGENT B1 ;  /* 0x0000000000017941 */ /* 0x000fea0003800200 */
.L_x_137:
[----:B------:R-:W-:Y:S01]  /*19a0*/  VIADD R15, R8, -UR16 ;  /* 0x80000010080f7c36 */ /* 0x000fe20008000000 */
[----:B------:R-:W-:Y:S04]  /*19b0*/  BSSY.RECONVERGENT B1, `(.L_x_140) ;  /* 0x0000031000017945 */ /* 0x000fe80003800200 */
[----:B------:R-:W-:-:S13]  /*19c0*/  ISETP.GT.AND P0, PT, R15, -0x1, PT ;  /* 0xffffffff0f00780c */ /* 0x000fda0003f04270 */
[----:B------:R-:W-:Y:S05]  /*19d0*/  @P0 BRA `(.L_x_141) ;  /* 0x0000000000300947 */ /* 0x000fea0003800000 */
[----:B------:R-:W-:Y:S01]  /*19e0*/  SHF.R.S32.HI R10, RZ, 0x1f, R8 ;  /* 0x0000001fff0a7819 */ /* 0x000fe20000011408 */
[----:B------:R-:W-:Y:S01]  /*19f0*/  IMAD.U32 R4, RZ, RZ, UR15 ;  /* 0x0000000fff047e24 */ /* 0x000fe2000f8e00ff */
[----:B------:R-:W-:-:S03]  /*1a00*/  SHF.R.S32.HI R11, RZ, 0x1f, R18 ;  /* 0x0000001fff0b7819 */ /* 0x000fc60000011412 */
[-C--:B------:R-:W-:Y:S02]  /*1a10*/  IMAD R15, R10, R7.reuse, RZ ;  /* 0x000000070a0f7224 */ /* 0x080fe400078e02ff */
[----:B------:R-:W-:Y:S02]  /*1a20*/  IMAD.MOV.U32 R10, RZ, RZ, R18 ;  /* 0x000000ffff0a7224 */ /* 0x000fe400078e0012 */
[C---:B------:R-:W-:Y:S02]  /*1a30*/  IMAD R15, R8.reuse, R4, R15 ;  /* 0x00000004080f7224 */ /* 0x040fe400078e020f */
[----:B------:R-:W-:-:S05]  /*1a40*/  IMAD.WIDE.U32 R10, R8, R7, R10 ;  /* 0x00000007080a7225 */ /* 0x000fca00078e000a */
[----:B------:R-:W-:Y:S02]  /*1a50*/  IADD3 R11, PT, PT, R11, R15, RZ ;  /* 0x0000000f0b0b7210 */ /* 0x000fe40007ffe0ff */
[----:B------:R-:W-:-:S04]  /*1a60*/  LEA R18, P0, R10, UR18, 0x1 ;  /* 0x000000120a127c11 */ /* 0x000fc8000f8008ff */
[----:B------:R-:W-:-:S05]  /*1a70*/  LEA.HI.X R19, R10, UR19, R11, 0x1, P0 ;  /* 0x000000130a137c11 */ /* 0x000fca00080f0c0b */
[----:B------:R2:W5:Y:S01]  /*1a80*/  LDG.E.U16 R10, desc[UR8][R18.64] ;  /* 0x00000008120a7981 */ /* 0x000562000c1e1500 */
[----:B------:R-:W-:Y:S05]  /*1a90*/  BRA `(.L_x_142) ;  /* 0x0000000000887947 */ /* 0x000fea0003800000 */
.L_x_141:
[----:B-1----:R-:W-:Y:S01]  /*1aa0*/  IABS R4, R14 ;  /* 0x0000000e00047213 */ /* 0x002fe20000000000 */
[----:B------:R-:W-:Y:S01]  /*1ab0*/  IMAD.MOV.U32 R10, RZ, RZ, RZ ;  /* 0x000000ffff0a7224 */ /* 0x000fe200078e00ff */
[----:B------:R-:W-:Y:S02]  /*1ac0*/  IABS R24, R8 ;  /* 0x0000000800187213 */ /* 0x000fe40000000000 */
[----:B------:R-:W1:Y:S01]  /*1ad0*/  I2F.RP R19, R4 ;  /* 0x0000000400137306 */ /* 0x000e620000209400 */
[----:B------:R-:W-:-:S04]  /*1ae0*/  LOP3.LUT R8, R8, R14, RZ, 0x3c, !PT ;  /* 0x0000000e08087212 */ /* 0x000fc800078e3cff */
[----:B------:R-:W-:-:S03]  /*1af0*/  ISETP.GE.AND P2, PT, R8, RZ, PT ;  /* 0x000000ff0800720c */ /* 0x000fc60003f46270 */
[----:B-1----:R-:W0:Y:S02]  /*1b00*/  MUFU.RCP R19, R19 ;  /* 0x0000001300137308 */ /* 0x002e240000001000 */
[----:B0-----:R-:W-:-:S06]  /*1b10*/  VIADD R22, R19, 0xffffffe ;  /* 0x0ffffffe13167836 */ /* 0x001fcc0000000000 */
[----:B------:R-:W0:Y:S02]  /*1b20*/  F2I.FTZ.U32.TRUNC.NTZ R11, R22 ;  /* 0x00000016000b7305 */ /* 0x000e24000021f000 */
[----:B0-----:R-:W-:-:S04]  /*1b30*/  IMAD.MOV R23, RZ, RZ, -R11 ;  /* 0x000000ffff177224 */ /* 0x001fc800078e0a0b */
[----:B------:R-:W-:-:S04]  /*1b40*/  IMAD R23, R23, R4, RZ ;  /* 0x0000000417177224 */ /* 0x000fc800078e02ff */
[----:B------:R-:W-:Y:S01]  /*1b50*/  IMAD.HI.U32 R10, R11, R23, R10 ;  /* 0x000000170b0a7227 */ /* 0x000fe200078e000a */
[----:B------:R-:W-:-:S05]  /*1b60*/  MOV R11, R24 ;  /* 0x00000018000b7202 */ /* 0x000fca0000000f00 */
[----:B------:R-:W-:-:S04]  /*1b70*/  IMAD.HI.U32 R10, R10, R11, RZ ;  /* 0x0000000b0a0a7227 */ /* 0x000fc800078e00ff */
[----:B------:R-:W-:-:S04]  /*1b80*/  IMAD.MOV R19, RZ, RZ, -R10 ;  /* 0x000000ffff137224 */ /* 0x000fc800078e0a0a */
[----:B------:R-:W-:-:S05]  /*1b90*/  IMAD R11, R4, R19, R11 ;  /* 0x00000013040b7224 */ /* 0x000fca00078e020b */
[----:B------:R-:W-:-:S13]  /*1ba0*/  ISETP.GT.U32.AND P1, PT, R4, R11, PT ;  /* 0x0000000b0400720c */ /* 0x000fda0003f24070 */
[----:B------:R-:W-:Y:S02]  /*1bb0*/  @!P1 IMAD.IADD R11, R11, 0x1, -R4 ;  /* 0x000000010b0b9824 */ /* 0x000fe400078e0a04 */
[----:B------:R-:W-:Y:S01]  /*1bc0*/  @!P1 VIADD R10, R10, 0x1 ;  /* 0x000000010a0a9836 */ /* 0x000fe20000000000 */
[----:B------:R-:W-:Y:S02]  /*1bd0*/  ISETP.NE.AND P1, PT, R14, RZ, PT ;  /* 0x000000ff0e00720c */ /* 0x000fe40003f25270 */
[----:B------:R-:W-:-:S13]  /*1be0*/  ISETP.GE.U32.AND P0, PT, R11, R4, PT ;  /* 0x000000040b00720c */ /* 0x000fda0003f06070 */
[----:B------:R-:W-:-:S05]  /*1bf0*/  @P0 IADD3 R10, PT, PT, R10, 0x1, RZ ;  /* 0x000000010a0a0810 */ /* 0x000fca0007ffe0ff */
[----:B------:R-:W-:Y:S01]  /*1c00*/  @!P2 IMAD.MOV R10, RZ, RZ, -R10 ;  /* 0x000000ffff0aa224 */ /* 0x000fe200078e0a0a */
[----:B------:R-:W-:-:S05]  /*1c10*/  @!P1 LOP3.LUT R10, RZ, R14, RZ, 0x33, !PT ;  /* 0x0000000eff0a9212 */ /* 0x000fca00078e33ff */
[----:B----4-:R-:W-:-:S05]  /*1c20*/  IMAD.WIDE R22, R10, 0x8, R16 ;  /* 0x000000080a167825 */ /* 0x010fca00078e0210 */
[----:B------:R-:W2:Y:S01]  /*1c30*/  LDG.E.64 R10, desc[UR8][R22.64] ;  /* 0x00000008160a7981 */ /* 0x000ea2000c1e1b00 */
[----:B------:R-:W-:Y:S01]  /*1c40*/  SHF.R.S32.HI R19, RZ, 0x1f, R18 ;  /* 0x0000001fff137819 */ /* 0x000fe20000011412 */
[----:B------:R-:W-:-:S04]  /*1c50*/  IMAD.U32 R4, RZ, RZ, UR15 ;  /* 0x0000000fff047e24 */ /* 0x000fc8000f8e00ff */
[C---:B------:R-:W-:Y:S02]  /*1c60*/  IMAD R25, R15.reuse, R4, RZ ;  /* 0x000000040f197224 */ /* 0x040fe400078e02ff */
[----:B------:R-:W-:-:S04]  /*1c70*/  IMAD.WIDE.U32 R18, R15, R7, R18 ;  /* 0x000000070f127225 */ /* 0x000fc800078e0012 */
[----:B------:R-:W-:Y:S01]  /*1c80*/  IMAD.IADD R15, R19, 0x1, R25 ;  /* 0x00000001130f7824 */ /* 0x000fe200078e0219 */
[----:B--2---:R-:W-:-:S04]  /*1c90*/  LEA R10, P0, R18, R10, 0x1 ;  /* 0x0000000a120a7211 */ /* 0x004fc800078008ff */
[----:B------:R-:W-:-:S05]  /*1ca0*/  LEA.HI.X R11, R18, R11, R15, 0x1, P0 ;  /* 0x0000000b120b7211 */ /* 0x000fca00000f0c0f */
[----:B------:R3:W5:Y:S04]  /*1cb0*/  LD.E.U16 R10, desc[UR8][R10.64] ;  /* 0x000000080a0a7980 */ /* 0x000768000c101500 */
.L_x_142:
[----:B------:R-:W-:Y:S05]  /*1cc0*/  BSYNC.RECONVERGENT B1 ;  /* 0x0000000000017941 */ /* 0x000fea0003800200 */
.L_x_140:
[----:B------:R-:W-:Y:S01]  /*1cd0*/  IADD3 R20, P0, PT, R5, R20, RZ ;  /* 0x0000001405147210 */ /* 0x000fe20007f1e0ff */
[----:B-----5:R-:W-:Y:S01]  /*1ce0*/  HMUL2 R10, R10.H0_H0, UR17.H0_H0 ;  /* 0x200000110a0a7c32 */ /* 0x020fe20008000800 */
[----:B------:R-:W-:Y:S02]  /*1cf0*/  BSSY.RECONVERGENT B1, `(.L_x_143) ;  /* 0x0000023000017945 */ /* 0x000fe40003800200 */
[----:B------:R-:W-:Y:S02]  /*1d00*/  IADD3.X R21, PT, PT, R2, R21, RZ, P0, !PT ;  /* 0x0000001502157210 */ /* 0x000fe400007fe4ff */
        /* <DEDUP_REMOVED lines=9> */
[----:B0-----:R-:W-:-:S06]  /*1da0*/  VIADD R10, R15, 0xffffffe ;  /* 0x0ffffffe0f0a7836 */ /* 0x001fcc0000000000 */
[----:B---3--:R0:W3:Y:S02]  /*1db0*/  F2I.FTZ.U32.TRUNC.NTZ R11, R10 ;  /* 0x0000000a000b7305 */ /* 0x0080e4000021f000 */
[----:B0-----:R-:W-:Y:S02]  /*1dc0*/  HFMA2 R10, -RZ, RZ, 0, 0 ;  /* 0x00000000ff0a7431 */ /* 0x001fe400000001ff */
[----:B---3--:R-:W-:-:S04]  /*1dd0*/  IMAD.MOV R4, RZ, RZ, -R11 ;  /* 0x000000ffff047224 */ /* 0x008fc800078e0a0b */
        /* <DEDUP_REMOVED lines=14> */
.L_x_144:
[----:B--2---:R-:W-:Y:S01]  /*1ec0*/  IMAD.MOV.U32 R19, RZ, RZ, R6 ;  /* 0x000000ffff137224 */ /* 0x004fe200078e0006 */
[----:B------:R-:W-:-:S07]  /*1ed0*/  MOV R4, 0x1ef0 ;  /* 0x00001ef000047802 */ /* 0x000fce0000000f00 */
[----:B-1-34-:R-:W-:Y:S05]  /*1ee0*/  CALL.REL.NOINC `($__internal_6_$__cuda_sm20_div_s64) ;  /* 0x0000002400787944 */ /* 0x01afea0003c00000 */
[----:B------:R-:W-:Y:S01]  /*1ef0*/  IADD3 R18, PT, PT, -R8, RZ, RZ ;  /* 0x000000ff08127210 */ /* 0x000fe20007ffe1ff */
[----:B------:R-:W-:-:S04]  /*1f00*/  IMAD.U32 R7, RZ, RZ, UR23 ;  /* 0x00000017ff077e24 */ /* 0x000fc8000f8e00ff */
[----:B------:R-:W-:-:S07]  /*1f10*/  IMAD R18, R18, R7, R6 ;  /* 0x0000000712127224 */ /* 0x000fce00078e0206 */
.L_x_145:
[----:B------:R-:W-:Y:S05]  /*1f20*/  BSYNC.RECONVERGENT B1 ;  /* 0x0000000000017941 */ /* 0x000fea0003800200 */
.L_x_143:
[----:B------:R-:W-:Y:S01]  /*1f30*/  VIADD R4, R8, -UR16 ;  /* 0x8000001008047c36 */ /* 0x000fe20008000000 */
[----:B------:R-:W-:Y:S04]  /*1f40*/  BSSY.RECONVERGENT B1, `(.L_x_146) ;  /* 0x000002c000017945 */ /* 0x000fe80003800200 */
[----:B------:R-:W-:-:S13]  /*1f50*/  ISETP.GT.AND P0, PT, R4, -0x1, PT ;  /* 0xffffffff0400780c */ /* 0x000fda0003f04270 */
[----:B------:R-:W-:Y:S05]  /*1f60*/  @P0 BRA `(.L_x_147) ;  /* 0x0000000000280947 */ /* 0x000fea0003800000 */
[----:B------:R-:W-:Y:S02]  /*1f70*/  SHF.R.S32.HI R4, RZ, 0x1f, R8 ;  /* 0x0000001fff047819 */ /* 0x000fe40000011408 */
[----:B------:R-:W-:-:S03]  /*1f80*/  SHF.R.S32.HI R19, RZ, 0x1f, R18 ;  /* 0x0000001fff137819 */ /* 0x000fc60000011412 */
[-C--:B------:R-:W-:Y:S02]  /*1f90*/  IMAD R11, R4, R7.reuse, RZ ;  /* 0x00000007040b7224 */ /* 0x080fe400078e02ff */
[----:B------:R-:W-:-:S04]  /*1fa0*/  IMAD.WIDE.U32 R18, R8, R7, R18 ;  /* 0x0000000708127225 */ /* 0x000fc800078e0012 */
[----:B------:R-:W-:Y:S01]  /*1fb0*/  IMAD R7, R8, UR15, R11 ;  /* 0x0000000f08077c24 */ /* 0x000fe2000f8e020b */
[----:B------:R-:W-:-:S04]  /*1fc0*/  LEA R10, P0, R18, UR18, 0x1 ;  /* 0x00000012120a7c11 */ /* 0x000fc8000f8008ff */
[----:B------:R-:W-:-:S04]  /*1fd0*/  IADD3 R7, PT, PT, R19, R7, RZ ;  /* 0x0000000713077210 */ /* 0x000fc80007ffe0ff */
[----:B------:R-:W-:-:S05]  /*1fe0*/  LEA.HI.X R11, R18, UR19, R7, 0x1, P0 ;  /* 0x00000013120b7c11 */ /* 0x000fca00080f0c07 */
[----:B------:R2:W5:Y:S01]  /*1ff0*/  LDG.E.U16 R22, desc[UR8][R10.64] ;  /* 0x000000080a167981 */ /* 0x000562000c1e1500 */
[----:B------:R-:W-:Y:S05]  /*2000*/  BRA `(.L_x_148) ;  /* 0x00000000007c7947 */ /* 0x000fea0003800000 */
.L_x_147:
[----:B-1----:R-:W-:Y:S02]  /*2010*/  IABS R15, R14 ;  /* 0x0000000e000f7213 */ /* 0x002fe40000000000 */
[----:B------:R-:W-:Y:S02]  /*2020*/  IABS R22, R8 ;  /* 0x0000000800167213 */ /* 0x000fe40000000000 */
[----:B------:R-:W0:Y:S01]  /*2030*/  I2F.RP R19, R15 ;  /* 0x0000000f00137306 */ /* 0x000e220000209400 */
[----:B------:R-:W-:-:S04]  /*2040*/  LOP3.LUT R8, R8, R14, RZ, 0x3c, !PT ;  /* 0x0000000e08087212 */ /* 0x000fc800078e3cff */
[----:B------:R-:W-:-:S03]  /*2050*/  ISETP.GE.AND P2, PT, R8, RZ, PT ;  /* 0x000000ff0800720c */ /* 0x000fc60003f46270 */
[----:B0-----:R-:W0:Y:S02]  /*2060*/  MUFU.RCP R19, R19 ;  /* 0x0000001300137308 */ /* 0x001e240000001000 */
[----:B0-----:R-:W-:-:S06]  /*2070*/  VIADD R23, R19, 0xffffffe ;  /* 0x0ffffffe13177836 */ /* 0x001fcc0000000000 */
[----:B------:R-:W0:Y:S02]  /*2080*/  F2I.FTZ.U32.TRUNC.NTZ R11, R23 ;  /* 0x00000017000b7305 */ /* 0x000e24000021f000 */
[----:B0-----:R-:W-:-:S04]  /*2090*/  IMAD.MOV R10, RZ, RZ, -R11 ;  /* 0x000000ffff0a7224 */ /* 0x001fc800078e0a0b */
[----:B------:R-:W-:Y:S01]  /*20a0*/  IMAD R25, R10, R15, RZ ;  /* 0x0000000f0a197224 */ /* 0x000fe200078e02ff */
[----:B------:R-:W-:-:S05]  /*20b0*/  MOV R10, RZ ;  /* 0x000000ff000a7202 */ /* 0x000fca0000000f00 */
[----:B------:R-:W-:-:S06]  /*20c0*/  IMAD.HI.U32 R25, R11, R25, R10 ;  /* 0x000000190b197227 */ /* 0x000fcc00078e000a */
        /* <DEDUP_REMOVED lines=11> */
[----:B----4-:R-:W-:-:S06]  /*2180*/  IMAD.WIDE R10, R10, 0x8, R16 ;  /* 0x000000080a0a7825 */ /* 0x010fcc00078e0210 */
[----:B------:R-:W2:Y:S01]  /*2190*/  LDG.E.64 R10, desc[UR8][R10.64] ;  /* 0x000000080a0a7981 */ /* 0x000ea2000c1e1b00 */
[----:B------:R-:W-:-:S03]  /*21a0*/  SHF.R.S32.HI R19, RZ, 0x1f, R18 ;  /* 0x0000001fff137819 */ /* 0x000fc60000011412 */
[----:B------:R-:W-:-:S04]  /*21b0*/  IMAD.WIDE.U32 R18, R4, R7, R18 ;  /* 0x0000000704127225 */ /* 0x000fc800078e0012 */
[----:B------:R-:W-:Y:S01]  /*21c0*/  IMAD R7, R4, UR15, R19 ;  /* 0x0000000f04077c24 */ /* 0x000fe2000f8e0213 */
[----:B--2---:R-:W-:-:S04]  /*21d0*/  LEA R22, P0, R18, R10, 0x1 ;  /* 0x0000000a12167211 */ /* 0x004fc800078008ff */
[----:B------:R-:W-:-:S05]  /*21e0*/  LEA.HI.X R23, R18, R11, R7, 0x1, P0 ;  /* 0x0000000b12177211 */ /* 0x000fca00000f0c07 */
[----:B------:R0:W5:Y:S04]  /*21f0*/  LD.E.U16 R22, desc[UR8][R22.64] ;  /* 0x0000000816167980 */ /* 0x000168000c101500 */
.L_x_148:
[----:B------:R-:W-:Y:S05]  /*2200*/  BSYNC.RECONVERGENT B1 ;  /* 0x0000000000017941 */ /* 0x000fea0003800200 */
.L_x_146:
[----:B------:R-:W-:Y:S01]  /*2210*/  IADD3 R4, P0, PT, R5, R20, RZ ;  /* 0x0000001405047210 */ /* 0x000fe20007f1e0ff */
[----:B-----5:R-:W-:-:S03]  /*2220*/  HMUL2 R22, R22.H0_H0, UR17.H0_H0 ;  /* 0x2000001116167c32 */ /* 0x020fc60008000800 */
[----:B------:R-:W-:Y:S02]  /*2230*/  IADD3.X R5, PT, PT, R2, R21, RZ, P0, !PT ;  /* 0x0000001502057210 */ /* 0x000fe400007fe4ff */
[----:B------:R-:W-:-:S03]  /*2240*/  IADD3 R2, P0, PT, R3, R6, RZ ;  /* 0x0000000603027210 */ /* 0x000fc60007f1e0ff */
[----:B------:R3:W-:Y:S02]  /*2250*/  STG.E.U16 desc[UR8][R4.64], R22 ;  /* 0x0000001604007986 */ /* 0x0007e4000c101508 */
[----:B------:R-:W-:Y:S01]  /*2260*/  IMAD.X R9, RZ, RZ, R9, P0 ;  /* 0x000000ffff097224 */ /* 0x000fe200000e0609 */
[----:B------:R-:W-:-:S04]  /*2270*/  ISETP.GE.U32.AND P0, PT, R2, R12, PT ;  /* 0x0000000c0200720c */ /* 0x000fc80003f06070 */
[----:B------:R-:W-:-:S13]  /*2280*/  ISETP.GE.AND.EX P0, PT, R9, R0, PT, P0 ;  /* 0x000000000900720c */ /* 0x000fda0003f06300 */
[----:B---3--:R-:W-:Y:S05]  /*2290*/  @!P0 BRA `(.L_x_149) ;  /* 0xffffffe800648947 */ /* 0x008fea000383ffff */
[----:B------:R-:W-:Y:S05]  /*22a0*/  BSYNC.RECONVERGENT B0 ;  /* 0x0000000000007941 */ /* 0x000fea0003800200 */
.L_x_124:
[----:B------:R-:W-:Y:S05]  /*22b0*/  EXIT ;  /* 0x000000000000794d */ /* 0x000fea0003800000 */
.L_x_111:
        /* <DEDUP_REMOVED lines=16> */
[----:B------:R-:W-:Y:S01]  /*23c0*/  ISETP.NE.U32.AND P2, PT, R3, RZ, PT ;  /* 0x000000ff0300720c */ /* 0x000fe20003f45070 */
[----:B------:R-:W-:-:S05]  /*23d0*/  IMAD.MOV.U32 R4, RZ, RZ, RZ ;  /* 0x000000ffff047224 */ /* 0x000fca00078e00ff */
[----:B0-----:R-:W0:Y:S02]  /*23e0*/  MUFU.RCP R8, R8 ;  /* 0x0000000800087308 */ /* 0x001e240000001000 */
[----:B0-----:R-:W-:-:S06]  /*23f0*/  IADD3 R5, PT, PT, R8, 0xffffffe, RZ ;  /* 0x0ffffffe08057810 */ /* 0x001fcc0007ffe0ff */
[----:B------:R-:W0:Y:S02]  /*2400*/  F2I.FTZ.U32.TRUNC.NTZ R5, R5 ;  /* 0x0000000500057305 */ /* 0x000e24000021f000 */
[----:B0-----:R-:W-:-:S04]  /*2410*/  IMAD R11, R11, R5, RZ ;  /* 0x000000050b0b7224 */ /* 0x001fc800078e02ff */
[----:B------:R-:W-:-:S04]  /*2420*/  IMAD.HI.U32 R4, R5, R11, R4 ;  /* 0x0000000b05047227 */ /* 0x000fc800078e0004 */
[----:B------:R-:W-:Y:S02]  /*2430*/  IMAD.MOV.U32 R11, RZ, RZ, RZ ;  /* 0x000000ffff0b7224 */ /* 0x000fe400078e00ff */
        /* <DEDUP_REMOVED lines=8> */
[----:B------:R-:W-:Y:S01]  /*24c0*/  @!P2 LOP3.LUT R10, RZ, R3, RZ, 0x33, !PT ;  /* 0x00000003ff0aa212 */ /* 0x000fe200078e33ff */
[----:B------:R-:W-:Y:S06]  /*24d0*/  BRA `(.L_x_152) ;  /* 0x0000000000087947 */ /* 0x000fec0003800000 */
.L_x_151:
[----:B------:R-:W-:-:S07]  /*24e0*/  MOV R8, 0x2500 ;  /* 0x0000250000087802 */ /* 0x000fce0000000f00 */
[----:B------:R-:W-:Y:S05]  /*24f0*/  CALL.REL.NOINC `($__internal_7_$__cuda_sm20_div_u64) ;  /* 0x0000002400347944 */ /* 0x000fea0003c00000 */
.L_x_152:
[----:B------:R-:W-:Y:S05]  /*2500*/  BSYNC.RECONVERGENT B0 ;  /* 0x0000000000007941 */ /* 0x000fea0003800200 */
.L_x_150:
        /* <DEDUP_REMOVED lines=12> */
[----:B------:R-:W0:Y:S01]  /*25d0*/  LDCU UR13, c[0x0][0x3a0] ;  /* 0x00007400ff0d77ac */ /* 0x000e220008000800 */
[----:B------:R-:W4:Y:S01]  /*25e0*/  LDCU.U16 UR16, c[0x0][0x3d8] ;  /* 0x00007b00ff1077ac */ /* 0x000f220008000400 */
[----:B------:R-:W0:Y:S01]  /*25f0*/  LDCU.64 UR14, c[0x0][0x388] ;  /* 0x00007100ff0e77ac */ /* 0x000e220008000a00 */
[----:B-1----:R-:W-:-:S06]  /*2600*/  UIMAD UR6, UR7, UR6, UR4 ;  /* 0x00000006070672a4 */ /* 0x002fcc000f8e0204 */
[----:B------:R-:W-:Y:S06]  /*2610*/  @!P0 BRA `(.L_x_154) ;  /* 0x0000000400b08947 */ /* 0x000fec0003800000 */
[----:B------:R-:W1:Y:S01]  /*2620*/  LDCU.64 UR4, c[0x0][0x380] ;  /* 0x00007000ff0477ac */ /* 0x000e620008000a00 */
[----:B------:R-:W0:Y:S01]  /*2630*/  LDC R16, c[0x0][0x3d4] ;  /* 0x0000f500ff107b82 */ /* 0x000e220000000800 */
[----:B------:R-:W-:Y:S01]  /*2640*/  IADD3 R22, PT, PT, R5, 0x1, RZ ;  /* 0x0000000105167810 */ /* 0x000fe20007ffe0ff */
[----:B------:R-:W-:-:S03]  /*2650*/  IMAD.MOV.U32 R17, RZ, RZ, RZ ;  /* 0x000000ffff117224 */ /* 0x000fc600078e00ff */
[----:B------:R-:W-:-:S03]  /*2660*/  LOP3.LUT R22, R22, 0x3, RZ, 0xc0, !PT ;  /* 0x0000000316167812 */ /* 0x000fc600078ec0ff */
[----:B------:R-:W0:Y:S01]  /*2670*/  LDC.64 R14, c[0x0][0x398] ;  /* 0x0000e600ff0e7b82 */ /* 0x000e220000000a00 */
[----:B-1----:R-:W-:-:S04]  /*2680*/  LEA R20, P0, R2, UR4, 0x1 ;  /* 0x0000000402147c11 */ /* 0x002fc8000f8008ff */
[----:B------:R-:W-:-:S09]  /*2690*/  LEA.HI.X R21, R2, UR5, R9, 0x1, P0 ;  /* 0x0000000502157c11 */ /* 0x000fd200080f0c09 */
.L_x_161:
[----:B-12---:R-:W-:Y:S01]  /*26a0*/  LOP3.LUT R4, R9, UR12, RZ, 0xfc, !PT ;  /* 0x0000000c09047c12 */ /* 0x006fe2000f8efcff */
[----:B------:R-:W-:Y:S01]  /*26b0*/  BSSY.RECONVERGENT B1, `(.L_x_155) ;  /* 0x0000023000017945 */ /* 0x000fe20003800200 */
[----:B------:R-:W-:Y:S02]  /*26c0*/  IADD3 R22, P0, PT, R22, -0x1, RZ ;  /* 0xffffffff16167810 */ /* 0x000fe40007f1e0ff */
[----:B------:R-:W-:Y:S02]  /*26d0*/  ISETP.NE.U32.AND P1, PT, R4, RZ, PT ;  /* 0x000000ff0400720c */ /* 0x000fe40003f25070 */
[----:B------:R-:W-:Y:S02]  /*26e0*/  IADD3.X R17, PT, PT, R17, -0x1, RZ, P0, !PT ;  /* 0xffffffff11117810 */ /* 0x000fe400007fe4ff */
[----:B------:R-:W-:-:S04]  /*26f0*/  ISETP.NE.U32.AND P0, PT, R22, RZ, PT ;  /* 0x000000ff1600720c */ /* 0x000fc80003f05070 */
[----:B------:R-:W-:-:S05]  /*2700*/  ISETP.NE.AND.EX P0, PT, R17, RZ, PT, P0 ;  /* 0x000000ff1100720c */ /* 0x000fca0003f05300 */
[----:B0-----:R-:W-:Y:S08]  /*2710*/  @P1 BRA `(.L_x_156) ;  /* 0x0000000000581947 */ /* 0x001ff00003800000 */
[----:B---3--:R-:W-:-:S04]  /*2720*/  IMAD.U32 R7, RZ, RZ, UR21 ;  /* 0x00000015ff077e24 */ /* 0x008fc8000f8e00ff */
[----:B------:R-:W1:Y:S01]  /*2730*/  I2F.U32.RP R18, R7 ;  /* 0x0000000700127306 */ /* 0x000e620000209000 */
[----:B------:R-:W-:-:S07]  /*2740*/  ISETP.NE.U32.AND P3, PT, R7, RZ, PT ;  /* 0x000000ff0700720c */ /* 0x000fce0003f65070 */
[----:B-1----:R-:W1:Y:S02]  /*2750*/  MUFU.RCP R18, R18 ;  /* 0x0000001200127308 */ /* 0x002e640000001000 */
[----:B-1----:R-:W-:-:S06]  /*2760*/  IADD3 R10, PT, PT, R18, 0xffffffe, RZ ;  /* 0x0ffffffe120a7810 */ /* 0x002fcc0007ffe0ff */
[----:B------:R1:W2:Y:S02]  /*2770*/  F2I.FTZ.U32.TRUNC.NTZ R11, R10 ;  /* 0x0000000a000b7305 */ /* 0x0002a4000021f000 */
[----:B-1----:R-:W-:Y:S02]  /*2780*/  IMAD.MOV.U32 R10, RZ, RZ, RZ ;  /* 0x000000ffff0a7224 */ /* 0x002fe400078e00ff */
[----:B--2---:R-:W-:-:S04]  /*2790*/  IMAD R4, R11, R7, RZ ;  /* 0x000000070b047224 */ /* 0x004fc800078e02ff */
        /* <DEDUP_REMOVED lines=14> */
.L_x_156:
[----:B------:R-:W-:Y:S01]  /*2880*/  IMAD.MOV.U32 R19, RZ, RZ, R2 ;  /* 0x000000ffff137224 */ /* 0x000fe200078e0002 */
[----:B------:R-:W-:-:S07]  /*2890*/  MOV R4, 0x28b0 ;  /* 0x000028b000047802 */ /* 0x000fce0000000f00 */
[----:B0--34-:R-:W-:Y:S05]  /*28a0*/  CALL.REL.NOINC `($__internal_6_$__cuda_sm20_div_s64) ;  /* 0x0000001c00087944 */ /* 0x019fea0003c00000 */
[----:B------:R-:W-:Y:S01]  /*28b0*/  IADD3 R23, PT, PT, -R8, RZ, RZ ;  /* 0x000000ff08177210 */ /* 0x000fe20007ffe1ff */
[----:B------:R-:W-:-:S04]  /*28c0*/  IMAD.U32 R7, RZ, RZ, UR21 ;  /* 0x00000015ff077e24 */ /* 0x000fc8000f8e00ff */
[----:B------:R-:W-:-:S07]  /*28d0*/  IMAD R23, R23, R7, R2 ;  /* 0x0000000717177224 */ /* 0x000fce00078e0202 */
.L_x_157:
[----:B0---4-:R-:W-:Y:S05]  /*28e0*/  BSYNC.RECONVERGENT B1 ;  /* 0x0000000000017941 */ /* 0x011fea0003800200 */
.L_x_155:
[----:B------:R-:W0:Y:S01]  /*28f0*/  LDC.64 R10, c[0x0][0x390] ;  /* 0x0000e400ff0a7b82 */ /* 0x000e220000000a00 */
[----:B------:R-:W-:-:S04]  /*2900*/  VIADD R19, R8, UR6 ;  /* 0x0000000608137c36 */ /* 0x000fc80008000000 */
[----:B0-----:R-:W-:-:S05]  /*2910*/  IMAD.WIDE R10, R19, 0x4, R10 ;  /* 0x00000004130a7825 */ /* 0x001fca00078e020a */
[----:B------:R-:W2:Y:S01]  /*2920*/  LDG.E R27, desc[UR8][R10.64] ;  /* 0x000000080a1b7981 */ /* 0x000ea2000c1e1900 */
[----:B------:R-:W-:Y:S01]  /*2930*/  BSSY.RECONVERGENT B1, `(.L_x_158) ;  /* 0x0000030000017945 */ /* 0x000fe20003800200 */
[----:B--2---:R-:W-:-:S04]  /*2940*/  IADD3 R25, PT, PT, R27, -UR13, RZ ;  /* 0x8000000d1b197c10 */ /* 0x004fc8000fffe0ff */
[----:B------:R-:W-:-:S13]  /*2950*/  ISETP.GT.AND P1, PT, R25, -0x1, PT ;  /* 0xffffffff1900780c */ /* 0x000fda0003f24270 */
[----:B------:R-:W-:Y:S05]  /*2960*/  @P1 BRA `(.L_x_159) ;  /* 0x00000000002c1947 */ /* 0x000fea0003800000 */
[----:B------:R-:W-:Y:S01]  /*2970*/  SHF.R.S32.HI R4, RZ, 0x1f, R27 ;  /* 0x0000001fff047819 */ /* 0x000fe2000001141b */
[--C-:B------:R-:W-:Y:S01]  /*2980*/  IMAD.MOV.U32 R10, RZ, RZ, R23.reuse ;  /* 0x000000ffff0a7224 */ /* 0x100fe200078e0017 */
[----:B------:R-:W-:-:S03]  /*2990*/  SHF.R.S32.HI R11, RZ, 0x1f, R23 ;  /* 0x0000001fff0b7819 */ /* 0x000fc60000011417 */
[-C--:B------:R-:W-:Y:S02]  /*29a0*/  IMAD R4, R4, R7.reuse, RZ ;  /* 0x0000000704047224 */ /* 0x080fe400078e02ff */
[----:B------:R-:W-:-:S04]  /*29b0*/  IMAD.WIDE.U32 R18, R27, R7, R10 ;  /* 0x000000071b127225 */ /* 0x000fc800078e000a */
[----:B------:R-:W-:Y:S01]  /*29c0*/  IMAD R7, R27, UR12, R4 ;  /* 0x0000000c1b077c24 */ /* 0x000fe2000f8e0204 */
[----:B------:R-:W-:-:S03]  /*29d0*/  LEA R10, P1, R18, UR14, 0x1 ;  /* 0x0000000e120a7c11 */ /* 0x000fc6000f8208ff */
[----:B------:R-:W-:-:S05]  /*29e0*/  IMAD.IADD R7, R19, 0x1, R7 ;  /* 0x0000000113077824 */ /* 0x000fca00078e0207 */
[----:B------:R-:W-:-:S05]  /*29f0*/  LEA.HI.X R11, R18, UR15, R7, 0x1, P1 ;  /* 0x0000000f120b7c11 */ /* 0x000fca00088f0c07 */
[----:B------:R1:W5:Y:S01]  /*2a00*/  LDG.E.U16 R10, desc[UR8][R10.64] ;  /* 0x000000080a0a7981 */ /* 0x000362000c1e1500 */
[----:B------:R-:W-:Y:S05]  /*2a10*/  BRA `(.L_x_160) ;  /* 0x0000000000847947 */ /* 0x000fea0003800000 */
.L_x_159:
[----:B------:R-:W-:Y:S01]  /*2a20*/  IABS R4, R16 ;  /* 0x0000001000047213 */ /* 0x000fe20000000000 */
[----:B------:R-:W-:Y:S01]  /*2a30*/  IMAD.MOV.U32 R10, RZ, RZ, RZ ;  /* 0x000000ffff0a7224 */ /* 0x000fe200078e00ff */
[----:B------:R-:W-:Y:S02]  /*2a40*/  IABS R24, R8 ;  /* 0x0000000800187213 */ /* 0x000fe40000000000 */
[----:B------:R-:W0:Y:S01]  /*2a50*/  I2F.RP R18, R4 ;  /* 0x0000000400127306 */ /* 0x000e220000209400 */
[----:B------:R-:W-:-:S04]  /*2a60*/  LOP3.LUT R8, R8, R16, RZ, 0x3c, !PT ;  /* 0x0000001008087212 */ /* 0x000fc800078e3cff */
[----:B------:R-:W-:-:S03]  /*2a70*/  ISETP.GE.AND P3, PT, R8, RZ, PT ;  /* 0x000000ff0800720c */ /* 0x000fc60003f66270 */
[----:B0-----:R-:W0:Y:S02]  /*2a80*/  MUFU.RCP R18, R18 ;  /* 0x0000001200127308 */ /* 0x001e240000001000 */
[----:B0-----:R-:W-:-:S06]  /*2a90*/  IADD3 R19, PT, PT, R18, 0xffffffe, RZ ;  /* 0x0ffffffe12137810 */ /* 0x001fcc0007ffe0ff */
        /* <DEDUP_REMOVED lines=16> */
[----:B------:R-:W-:-:S06]  /*2ba0*/  IMAD.WIDE R18, R10, 0x8, R14 ;  /* 0x000000080a127825 */ /* 0x000fcc00078e020e */
[----:B------:R-:W2:Y:S01]  /*2bb0*/  LDG.E.64 R18, desc[UR8][R18.64] ;  /* 0x0000000812127981 */ /* 0x000ea2000c1e1b00 */
[----:B------:R-:W-:Y:S02]  /*2bc0*/  SHF.R.S32.HI R11, RZ, 0x1f, R23 ;  /* 0x0000001fff0b7819 */ /* 0x000fe40000011417 */
[----:B------:R-:W-:-:S05]  /*2bd0*/  MOV R10, R23 ;  /* 0x00000017000a7202 */ /* 0x000fca0000000f00 */
[----:B------:R-:W-:-:S04]  /*2be0*/  IMAD.WIDE.U32 R10, R25, R7, R10 ;  /* 0x00000007190a7225 */ /* 0x000fc800078e000a */
[----:B------:R-:W-:Y:S01]  /*2bf0*/  IMAD R25, R25, UR12, R11 ;  /* 0x0000000c19197c24 */ /* 0x000fe2000f8e020b */
[----:B--2---:R-:W-:-:S04]  /*2c00*/  LEA R24, P1, R10, R18, 0x1 ;  /* 0x000000120a187211 */ /* 0x004fc800078208ff */
[----:B------:R-:W-:-:S05]  /*2c10*/  LEA.HI.X R25, R10, R19, R25, 0x1, P1 ;  /* 0x000000130a197211 */ /* 0x000fca00008f0c19 */
[----:B------:R0:W5:Y:S04]  /*2c20*/  LD.E.U16 R10, desc[UR8][R24.64] ;  /* 0x00000008180a7980 */ /* 0x000168000c101500 */
.L_x_160:
[----:B------:R-:W-:Y:S05]  /*2c30*/  BSYNC.RECONVERGENT B1 ;  /* 0x0000000000017941 */ /* 0x000fea0003800200 */
.L_x_158:
[----:B-----5:R-:W-:Y:S02]  /*2c40*/  HMUL2 R10, R10.H0_H0, UR16.H0_H0 ;  /* 0x200000100a0a7c32 */ /* 0x020fe40008000800 */
[----:B-1----:R-:W-:Y:S01]  /*2c50*/  IMAD.MOV.U32 R11, RZ, RZ, R21 ;  /* 0x000000ffff0b7224 */ /* 0x002fe200078e0015 */
[C---:B------:R-:W-:Y:S02]  /*2c60*/  IADD3 R2, P1, PT, R3.reuse, R2, RZ ;  /* 0x0000000203027210 */ /* 0x040fe40007f3e0ff */
[----:B------:R-:W-:Y:S01]  /*2c70*/  PRMT R4, R10, 0x7610, R4 ;  /* 0x000076100a047816 */ /* 0x000fe20000000004 */
[----:B------:R-:W-:Y:S01]  /*2c80*/  IMAD.MOV.U32 R10, RZ, RZ, R20 ;  /* 0x000000ffff0a7224 */ /* 0x000fe200078e0014 */
[C---:B------:R-:W-:Y:S02]  /*2c90*/  LEA R20, P2, R3.reuse, R20, 0x1 ;  /* 0x0000001403147211 */ /* 0x040fe400078408ff */
[----:B------:R-:W-:Y:S02]  /*2ca0*/  IADD3.X R9, PT, PT, RZ, R9, RZ, P1, !PT ;  /* 0x00000009ff097210 */ /* 0x000fe40000ffe4ff */
[----:B------:R1:W-:Y:S01]  /*2cb0*/  STG.E.U16 desc[UR8][R10.64], R4 ;  /* 0x000000040a007986 */ /* 0x0003e2000c101508 */
[----:B------:R-:W-:Y:S01]  /*2cc0*/  LEA.HI.X R21, R3, R21, RZ, 0x1, P2 ;  /* 0x0000001503157211 */ /* 0x000fe200010f0cff */
[----:B------:R-:W-:Y:S07]  /*2cd0*/  @P0 BRA `(.L_x_161) ;  /* 0xfffffff800700947 */ /* 0x000fee000383ffff */
.L_x_154:
[----:B0-234-:R-:W-:Y:S05]  /*2ce0*/  BSYNC.RECONVERGENT B0 ;  /* 0x0000000000007941 */ /* 0x01dfea0003800200 */
.L_x_153:
[----:B------:R-:W0:Y:S01]  /*2cf0*/  LDC R20, c[0x0][0x3d4] ;  /* 0x0000f500ff147b82 */ /* 0x000e220000000800 */
[----:B------:R-:W-:Y:S01]  /*2d00*/  ISETP.GE.U32.AND P0, PT, R5, 0x3, PT ;  /* 0x000000030500780c */ /* 0x000fe20003f06070 */
[----:B------:R-:W2:Y:S03]  /*2d10*/  LDCU UR7, c[0x0][0x3c4] ;  /* 0x00007880ff0777ac */ /* 0x000ea60008000800 */
[----:B------:R-:W-:Y:S01]  /*2d20*/  ISETP.GE.U32.AND.EX P0, PT, R6, RZ, PT, P0 ;  /* 0x000000ff0600720c */ /* 0x000fe20003f06100 */
[----:B------:R-:W3:Y:S02]  /*2d30*/  LDCU UR24, c[0x0][0x3c0] ;  /* 0x00007800ff1877ac */ /* 0x000ee40008000800 */
[----:B------:R-:W4:Y:S01]  /*2d40*/  LDC.64 R14, c[0x0][0x398] ;  /* 0x0000e600ff0e7b82 */ /* 0x000f220000000a00 */
[----:B------:R-:W0:Y:S01]  /*2d50*/  LDCU UR17, c[0x0][0x3a0] ;  /* 0x00007400ff1177ac */ /* 0x000e220008000800 */
[----:B------:R-:W0:Y:S06]  /*2d60*/  LDCU.U16 UR20, c[0x0][0x3d8] ;  /* 0x00007b00ff1477ac */ /* 0x000e2c0008000400 */
[----:B------:R-:W0:Y:S01]  /*2d70*/  LDC.64 R16, c[0x0][0x390] ;  /* 0x0000e400ff107b82 */ /* 0x000e220000000a00 */
[----:B------:R-:W0:Y:S01]  /*2d80*/  LDCU.64 UR18, c[0x0][0x388] ;  /* 0x00007100ff1277ac */ /* 0x000e220008000a00 */
[----:B------:R-:W0:Y:S02]  /*2d90*/  LDCU.64 UR22, c[0x0][0x380] ;  /* 0x00007000ff1677ac */ /* 0x000e240008000a00 */
[----:B0-23--:R-:W-:Y:S05]  /*2da0*/  @!P0 EXIT ;  /* 0x000000000000894d */ /* 0x00dfea0003800000 */
[----:B------:R-:W-:Y:S01]  /*2db0*/  BSSY.RECONVERGENT B0, `(.L_x_162) ;  /* 0x0000170000007945 */ /* 0x000fe20003800200 */
.L_x_187:
[----:B-1----:R-:W-:Y:S01]  /*2dc0*/  LOP3.LUT R4, R9, UR7, RZ, 0xfc, !PT ;  /* 0x0000000709047c12 */ /* 0x002fe2000f8efcff */
[----:B------:R-:W-:Y:S03]  /*2dd0*/  BSSY.RECONVERGENT B1, `(.L_x_163) ;  /* 0x000001f000017945 */ /* 0x000fe60003800200 */
[----:B------:R-:W-:-:S13]  /*2de0*/  ISETP.NE.U32.AND P0, PT, R4, RZ, PT ;  /* 0x000000ff0400720c */ /* 0x000fda0003f05070 */
[----:B0-----:R-:W-:Y:S05]  /*2df0*/  @P0 BRA `(.L_x_164) ;  /* 0x0000000000580947 */ /* 0x001fea0003800000 */
        /* <DEDUP_REMOVED lines=22> */
.L_x_164:
[----:B------:R-:W-:Y:S01]  /*2f60*/  IMAD.MOV.U32 R19, RZ, RZ, R2 ;  /* 0x000000ffff137224 */ /* 0x000fe200078e0002 */
[----:B------:R-:W-:-:S07]  /*2f70*/  MOV R4, 0x2f90 ;  /* 0x00002f9000047802 */ /* 0x000fce0000000f00 */
[----:B----4-:R-:W-:Y:S05]  /*2f80*/  CALL.REL.NOINC `($__internal_6_$__cuda_sm20_div_s64) ;  /* 0x0000001400507944 */ /* 0x010fea0003c00000 */
[----:B------:R-:W-:Y:S01]  /*2f90*/  MOV R7, UR24 ;  /* 0x0000001800077c02 */ /* 0x000fe20008000f00 */
[----:B------:R-:W-:-:S04]  /*2fa0*/  IMAD.MOV R6, RZ, RZ, -R8 ;  /* 0x000000ffff067224 */ /* 0x000fc800078e0a08 */
[----:B------:R-:W-:-:S07]  /*2fb0*/  IMAD R6, R6, R7, R2 ;  /* 0x0000000706067224 */ /* 0x000fce00078e0202 */
.L_x_165:
[----:B------:R-:W-:Y:S05]  /*2fc0*/  BSYNC.RECONVERGENT B1 ;  /* 0x0000000000017941 */ /* 0x000fea0003800200 */
.L_x_163:
[----:B------:R-:W-:-:S04]  /*2fd0*/  VIADD R5, R8, UR6 ;  /* 0x0000000608057c36 */ /* 0x000fc80008000000 */
[----:B------:R-:W-:-:S05]  /*2fe0*/  IMAD.WIDE R4, R5, 0x4, R16 ;  /* 0x0000000405047825 */ /* 0x000fca00078e0210 */
[----:B------:R-:W2:Y:S01]  /*2ff0*/  LDG.E R18, desc[UR8][R4.64] ;  /* 0x0000000804127981 */ /* 0x000ea2000c1e1900 */
[----:B------:R-:W-:Y:S01]  /*3000*/  BSSY.RECONVERGENT B1, `(.L_x_166) ;  /* 0x0000032000017945 */ /* 0x000fe20003800200 */
[----:B--2---:R-:W-:-:S05]  /*3010*/  VIADD R10, R18, -UR17 ;  /* 0x80000011120a7c36 */ /* 0x004fca0008000000 */
[----:B------:R-:W-:-:S13]  /*3020*/  ISETP.GE.AND P0, PT, R10, RZ, PT ;  /* 0x000000ff0a00720c */ /* 0x000fda0003f06270 */
[----:B------:R-:W-:Y:S05]  /*3030*/  @!P0 BRA `(.L_x_167) ;  /* 0x00000000008c8947 */ /* 0x000fea0003800000 */
[----:B------:R-:W-:Y:S02]  /*3040*/  IABS R11, R20 ;  /* 0x00000014000b7213 */ /* 0x000fe40000000000 */
        /* <DEDUP_REMOVED lines=8> */
[----:B------:R-:W-:Y:S02]  /*30d0*/  IMAD R23, R4, R11, RZ ;  /* 0x0000000b04177224 */ /* 0x000fe400078e02ff */
[----:B------:R-:W-:-:S04]  /*30e0*/  IMAD.MOV.U32 R4, RZ, RZ, RZ ;  /* 0x000000ffff047224 */ /* 0x000fc800078e00ff */
[----:B------:R-:W-:-:S06]  /*30f0*/  IMAD.HI.U32 R23, R5, R23, R4 ;  /* 0x0000001705177227 */ /* 0x000fcc00078e0004 */
[----:B------:R-:W-:-:S05]  /*3100*/  IMAD.HI.U32 R4, R23, R18, RZ ;  /* 0x0000001217047227 */ /* 0x000fca00078e00ff */
[----:B------:R-:W-:-:S05]  /*3110*/  IADD3 R5, PT, PT, -R4, RZ, RZ ;  /* 0x000000ff04057210 */ /* 0x000fca0007ffe1ff */
        /* <DEDUP_REMOVED lines=9> */
[----:B----4-:R-:W-:-:S06]  /*31b0*/  IMAD.WIDE R4, R4, 0x8, R14 ;  /* 0x0000000804047825 */ /* 0x010fcc00078e020e */
[----:B------:R-:W2:Y:S01]  /*31c0*/  LDG.E.64 R4, desc[UR8][R4.64] ;  /* 0x0000000804047981 */ /* 0x000ea2000c1e1b00 */
[----:B------:R-:W-:Y:S01]  /*31d0*/  SHF.R.S32.HI R19, RZ, 0x1f, R6 ;  /* 0x0000001fff137819 */ /* 0x000fe20000011406 */
[----:B------:R-:W-:Y:S01]  /*31e0*/  IMAD.U32 R8, RZ, RZ, UR7 ;  /* 0x00000007ff087e24 */ /* 0x000fe2000f8e00ff */
[----:B------:R-:W-:-:S03]  /*31f0*/  MOV R18, R6 ;  /* 0x0000000600127202 */ /* 0x000fc60000000f00 */
[C---:B------:R-:W-:Y:S02]  /*3200*/  IMAD R21, R10.reuse, R8, RZ ;  /* 0x000000080a157224 */ /* 0x040fe400078e02ff */
[----:B------:R-:W-:-:S04]  /*3210*/  IMAD.WIDE.U32 R10, R10, R7, R18 ;  /* 0x000000070a0a7225 */ /* 0x000fc800078e0012 */
[----:B------:R-:W-:Y:S01]  /*3220*/  IMAD.IADD R11, R11, 0x1, R21 ;  /* 0x000000010b0b7824 */ /* 0x000fe200078e0215 */
[----:B--2---:R-:W-:-:S04]  /*3230*/  LEA R18, P0, R10, R4, 0x1 ;  /* 0x000000040a127211 */ /* 0x004fc800078008ff */
[----:B------:R-:W-:-:S05]  /*3240*/  LEA.HI.X R19, R10, R5, R11, 0x1, P0 ;  /* 0x000000050a137211 */ /* 0x000fca00000f0c0b */
[----:B------:R1:W5:Y:S01]  /*3250*/  LD.E.U16 R10, desc[UR8][R18.64] ;  /* 0x00000008120a7980 */ /* 0x000362000c101500 */
[----:B------:R-:W-:Y:S05]  /*3260*/  BRA `(.L_x_168) ;  /* 0x00000000002c7947 */ /* 0x000fea0003800000 */
.L_x_167:
[----:B------:R-:W-:Y:S01]  /*3270*/  SHF.R.S32.HI R4, RZ, 0x1f, R18 ;  /* 0x0000001fff047819 */ /* 0x000fe20000011412 */
[----:B------:R-:W-:Y:S01]  /*3280*/  IMAD.U32 R8, RZ, RZ, UR7 ;  /* 0x00000007ff087e24 */ /* 0x000fe2000f8e00ff */
[----:B------:R-:W-:-:S03]  /*3290*/  SHF.R.S32.HI R5, RZ, 0x1f, R6 ;  /* 0x0000001fff057819 */ /* 0x000fc60000011406 */
[----:B------:R-:W-:Y:S01]  /*32a0*/  IMAD R11, R4, R7, RZ ;  /* 0x00000007040b7224 */ /* 0x000fe200078e02ff */
[----:B------:R-:W-:-:S03]  /*32b0*/  MOV R4, R6 ;  /* 0x0000000600047202 */ /* 0x000fc60000000f00 */
[C---:B------:R-:W-:Y:S02]  /*32c0*/  IMAD R11, R18.reuse, R8, R11 ;  /* 0x00000008120b7224 */ /* 0x040fe400078e020b */
[----:B------:R-:W-:-:S04]  /*32d0*/  IMAD.WIDE.U32 R4, R18, R7, R4 ;  /* 0x0000000712047225 */ /* 0x000fc800078e0004 */
[----:B------:R-:W-:Y:S01]  /*32e0*/  IMAD.IADD R5, R5, 0x1, R11 ;  /* 0x0000000105057824 */ /* 0x000fe200078e020b */
[----:B------:R-:W-:-:S04]  /*32f0*/  LEA R10, P0, R4, UR18, 0x1 ;  /* 0x00000012040a7c11 */ /* 0x000fc8000f8008ff */
[----:B------:R-:W-:-:S05]  /*3300*/  LEA.HI.X R11, R4, UR19, R5, 0x1, P0 ;  /* 0x00000013040b7c11 */ /* 0x000fca00080f0c05 */
[----:B------:R0:W5:Y:S04]  /*3310*/  LDG.E.U16 R10, desc[UR8][R10.64] ;  /* 0x000000080a0a7981 */ /* 0x000168000c1e1500 */
.L_x_168:
[----:B------:R-:W-:Y:S05]  /*3320*/  BSYNC.RECONVERGENT B1 ;  /* 0x0000000000017941 */ /* 0x000fea0003800200 */
.L_x_166:
[C---:B------:R-:W-:Y:S01]  /*3330*/  LEA R22, P0, R2.reuse, UR22, 0x1 ;  /* 0x0000001602167c11 */ /* 0x040fe2000f8008ff */
        /* <DEDUP_REMOVED lines=8> */
[----:B--2---:R-:W-:Y:S05]  /*33c0*/  @P0 BRA `(.L_x_170) ;  /* 0x0000000000540947 */ /* 0x004fea0003800000 */
[----:B------:R-:W2:Y:S01]  /*33d0*/  I2F.U32.RP R10, R7 ;  /* 0x00000007000a7306 */ /* 0x000ea20000209000 */
[----:B------:R-:W-:-:S07]  /*33e0*/  ISETP.NE.U32.AND P2, PT, R7, RZ, PT ;  /* 0x000000ff0700720c */ /* 0x000fce0003f45070 */
[----:B--2---:R-:W2:Y:S02]  /*33f0*/  MUFU.RCP R10, R10 ;  /* 0x0000000a000a7308 */ /* 0x004ea40000001000 */
[----:B--2---:R-:W-:-:S06]  /*3400*/  IADD3 R4, PT, PT, R10, 0xffffffe, RZ ;  /* 0x0ffffffe0a047810 */ /* 0x004fcc0007ffe0ff */
[----:B------:R2:W3:Y:S02]  /*3410*/  F2I.FTZ.U32.TRUNC.NTZ R5, R4 ;  /* 0x0000000400057305 */ /* 0x0004e4000021f000 */
[----:B--2---:R-:W-:Y:S02]  /*3420*/  IMAD.MOV.U32 R4, RZ, RZ, RZ ;  /* 0x000000ffff047224 */ /* 0x004fe400078e00ff */
[----:B---3--:R-:W-:-:S04]  /*3430*/  IMAD.MOV R2, RZ, RZ, -R5 ;  /* 0x000000ffff027224 */ /* 0x008fc800078e0a05 */
[----:B0-----:R-:W-:-:S04]  /*3440*/  IMAD R11, R2, R7, RZ ;  /* 0x00000007020b7224 */ /* 0x001fc800078e02ff */
        /* <DEDUP_REMOVED lines=13> */
.L_x_170:
[----:B-1----:R-:W-:Y:S01]  /*3520*/  IMAD.MOV.U32 R19, RZ, RZ, R6 ;  /* 0x000000ffff137224 */ /* 0x002fe200078e0006 */
[----:B------:R-:W-:-:S07]  /*3530*/  MOV R4, 0x3550 ;  /* 0x0000355000047802 */ /* 0x000fce0000000f00 */
[----:B0---4-:R-:W-:Y:S05]  /*3540*/  CALL.REL.NOINC `($__internal_6_$__cuda_sm20_div_s64) ;  /* 0x0000000c00e07944 */ /* 0x011fea0003c00000 */
[----:B------:R-:W-:Y:S01]  /*3550*/  IADD3 R10, PT, PT, -R8, RZ, RZ ;  /* 0x000000ff080a7210 */ /* 0x000fe20007ffe1ff */
[----:B------:R-:W-:-:S04]  /*3560*/  IMAD.U32 R7, RZ, RZ, UR24 ;  /* 0x00000018ff077e24 */ /* 0x000fc8000f8e00ff */
[----:B------:R-:W-:-:S07]  /*3570*/  IMAD R10, R10, R7, R6 ;  /* 0x000000070a0a7224 */ /* 0x000fce00078e0206 */
.L_x_171:
[----:B------:R-:W-:Y:S05]  /*3580*/  BSYNC.RECONVERGENT B1 ;  /* 0x0000000000017941 */ /* 0x000fea0003800200 */
.L_x_169:
[----:B------:R-:W-:-:S04]  /*3590*/  VIADD R5, R8, UR6 ;  /* 0x0000000608057c36 */ /* 0x000fc80008000000 */
[----:B------:R-:W-:-:S06]  /*35a0*/  IMAD.WIDE R4, R5, 0x4, R16 ;  /* 0x0000000405047825 */ /* 0x000fcc00078e0210 */
[----:B------:R-:W1:Y:S01]  /*35b0*/  LDG.E R4, desc[UR8][R4.64] ;  /* 0x0000000804047981 */ /* 0x000e62000c1e1900 */
[----:B------:R-:W-:Y:S01]  /*35c0*/  BSSY.RECONVERGENT B1, `(.L_x_172) ;  /* 0x0000031000017945 */ /* 0x000fe20003800200 */
[----:B-1----:R-:W-:-:S04]  /*35d0*/  IADD3 R19, PT, PT, R4, -UR17, RZ ;  /* 0x8000001104137c10 */ /* 0x002fc8000fffe0ff */
[----:B------:R-:W-:-:S13]  /*35e0*/  ISETP.GT.AND P0, PT, R19, -0x1, PT ;  /* 0xffffffff1300780c */ /* 0x000fda0003f04270 */
[----:B------:R-:W-:Y:S05]  /*35f0*/  @P0 BRA `(.L_x_173) ;  /* 0x00000000002c0947 */ /* 0x000fea0003800000 */
[----:B------:R-:W-:Y:S01]  /*3600*/  SHF.R.S32.HI R2, RZ, 0x1f, R4 ;  /* 0x0000001fff027819 */ /* 0x000fe20000011404 */
[----:B------:R-:W-:Y:S01]  /*3610*/  IMAD.U32 R8, RZ, RZ, UR7 ;  /* 0x00000007ff087e24 */ /* 0x000fe2000f8e00ff */
[----:B------:R-:W-:-:S03]  /*3620*/  SHF.R.S32.HI R11, RZ, 0x1f, R10 ;  /* 0x0000001fff0b7819 */ /* 0x000fc6000001140a */
[-C--:B------:R-:W-:Y:S02]  /*3630*/  IMAD R5, R2, R7.reuse, RZ ;  /* 0x0000000702057224 */ /* 0x080fe400078e02ff */
[----:B------:R-:W-:-:S04]  /*3640*/  IMAD.WIDE.U32 R10, R4, R7, R10 ;  /* 0x00000007040a7225 */ /* 0x000fc800078e000a */
[----:B------:R-:W-:Y:S01]  /*3650*/  IMAD R5, R4, R8, R5 ;  /* 0x0000000804057224 */ /* 0x000fe200078e0205 */
[----:B------:R-:W-:-:S03]  /*3660*/  LEA R4, P0, R10, UR18, 0x1 ;  /* 0x000000120a047c11 */ /* 0x000fc6000f8008ff */
[----:B------:R-:W-:-:S05]  /*3670*/  IMAD.IADD R5, R11, 0x1, R5 ;  /* 0x000000010b057824 */ /* 0x000fca00078e0205 */
[----:B------:R-:W-:-:S05]  /*3680*/  LEA.HI.X R5, R10, UR19, R5, 0x1, P0 ;  /* 0x000000130a057c11 */ /* 0x000fca00080f0c05 */
[----:B------:R1:W5:Y:S01]  /*3690*/  LDG.E.U16 R18, desc[UR8][R4.64] ;  /* 0x0000000804127981 */ /* 0x000362000c1e1500 */
[----:B------:R-:W-:Y:S05]  /*36a0*/  BRA `(.L_x_174) ;  /* 0x0000000000887947 */ /* 0x000fea0003800000 */
.L_x_173:
        /* <DEDUP_REMOVED lines=26> */
[--C-:B------:R-:W-:Y:S02]  /*3850*/  SHF.R.S32.HI R11, RZ, 0x1f, R10.reuse ;  /* 0x0000001fff0b7819 */ /* 0x100fe4000001140a */
[----:B------:R-:W-:Y:S01]  /*3860*/  MOV R8, UR7 ;  /* 0x0000000700087c02 */ /* 0x000fe20008000f00 */
[----:B------:R-:W-:-:S04]  /*3870*/  IMAD.WIDE.U32 R10, R19, R7, R10 ;  /* 0x00000007130a7225 */ /* 0x000fc800078e000a */
[----:B------:R-:W-:-:S04]  /*3880*/  IMAD R21, R19, R8, RZ ;  /* 0x0000000813157224 */ /* 0x000fc800078e02ff */
[----:B------:R-:W-:Y:S01]  /*3890*/  IMAD.IADD R11, R11, 0x1, R21 ;  /* 0x000000010b0b7824 */ /* 0x000fe200078e0215 */
[----:B--2---:R-:W-:-:S04]  /*38a0*/  LEA R18, P0, R10, R4, 0x1 ;  /* 0x000000040a127211 */ /* 0x004fc800078008ff */
[----:B------:R-:W-:-:S05]  /*38b0*/  LEA.HI.X R19, R10, R5, R11, 0x1, P0 ;  /* 0x000000050a137211 */ /* 0x000fca00000f0c0b */
[----:B------:R0:W5:Y:S04]  /*38c0*/  LD.E.U16 R18, desc[UR8][R18.64] ;  /* 0x0000000812127980 */ /* 0x000168000c101500 */
.L_x_174:
[----:B------:R-:W-:Y:S05]  /*38d0*/  BSYNC.RECONVERGENT B1 ;  /* 0x0000000000017941 */ /* 0x000fea0003800200 */
.L_x_172:
[----:B------:R-:W-:Y:S01]  /*38e0*/  IMAD.SHL.U32 R2, R3, 0x2, RZ ;  /* 0x0000000203027824 */ /* 0x000fe200078e00ff */
[----:B-1----:R-:W-:Y:S01]  /*38f0*/  SHF.R.U32.HI R5, RZ, 0x1f, R3 ;  /* 0x0000001fff057819 */ /* 0x002fe20000011603 */
        /* <DEDUP_REMOVED lines=9> */
[----:B-1----:R-:W-:Y:S05]  /*3990*/  @P0 BRA `(.L_x_176) ;  /* 0x0000000000540947 */ /* 0x002fea0003800000 */
[----:B------:R-:W1:Y:S01]  /*39a0*/  I2F.U32.RP R18, R7 ;  /* 0x0000000700127306 */ /* 0x000e620000209000 */
[----:B------:R-:W-:-:S07]  /*39b0*/  ISETP.NE.U32.AND P2, PT, R7, RZ, PT ;  /* 0x000000ff0700720c */ /* 0x000fce0003f45070 */
[----:B-1----:R-:W1:Y:S02]  /*39c0*/  MUFU.RCP R18, R18 ;  /* 0x0000001200127308 */ /* 0x002e640000001000 */
[----:B-1----:R-:W-:-:S06]  /*39d0*/  VIADD R10, R18, 0xffffffe ;  /* 0x0ffffffe120a7836 */ /* 0x002fcc0000000000 */
[----:B------:R1:W2:Y:S02]  /*39e0*/  F2I.FTZ.U32.TRUNC.NTZ R11, R10 ;  /* 0x0000000a000b7305 */ /* 0x0002a4000021f000 */
[----:B-1----:R-:W-:Y:S01]  /*39f0*/  IMAD.MOV.U32 R10, RZ, RZ, RZ ;  /* 0x000000ffff0a7224 */ /* 0x002fe200078e00ff */
[----:B--2---:R-:W-:-:S05]  /*3a00*/  IADD3 R4, PT, PT, RZ, -R11, RZ ;  /* 0x8000000bff047210 */ /* 0x004fca0007ffe0ff */
[----:B0-----:R-:W-:-:S04]  /*3a10*/  IMAD R19, R4, R7, RZ ;  /* 0x0000000704137224 */ /* 0x001fc800078e02ff */
        /* <DEDUP_REMOVED lines=13> */
.L_x_176:
[----:B0-----:R-:W-:Y:S01]  /*3af0*/  IMAD.MOV.U32 R19, RZ, RZ, R6 ;  /* 0x000000ffff137224 */ /* 0x001fe200078e0006 */
[----:B------:R-:W-:-:S07]  /*3b00*/  MOV R4, 0x3b20 ;  /* 0x00003b2000047802 */ /* 0x000fce0000000f00 */
[----:B----4-:R-:W-:Y:S05]  /*3b10*/  CALL.REL.NOINC `($__internal_6_$__cuda_sm20_div_s64) ;  /* 0x00000008006c7944 */ /* 0x010fea0003c00000 */
[----:B------:R-:W-:Y:S01]  /*3b20*/  MOV R7, UR24 ;  /* 0x0000001800077c02 */ /* 0x000fe20008000f00 */
[----:B------:R-:W-:-:S04]  /*3b30*/  IMAD.MOV R18, RZ, RZ, -R8 ;  /* 0x000000ffff127224 */ /* 0x000fc800078e0a08 */
[----:B------:R-:W-:-:S07]  /*3b40*/  IMAD R18, R18, R7, R6 ;  /* 0x0000000712127224 */ /* 0x000fce00078e0206 */
.L_x_177:
[----:B------:R-:W-:Y:S05]  /*3b50*/  BSYNC.RECONVERGENT B1 ;  /* 0x0000000000017941 */ /* 0x000fea0003800200 */
.L_x_175:
[----:B------:R-:W-:-:S04]  /*3b60*/  VIADD R11, R8, UR6 ;  /* 0x00000006080b7c36 */ /* 0x000fc80008000000 */
[----:B------:R-:W-:-:S06]  /*3b70*/  IMAD.WIDE R10, R11, 0x4, R16 ;  /* 0x000000040b0a7825 */ /* 0x000fcc00078e0210 */
[----:B------:R-:W2:Y:S01]  /*3b80*/  LDG.E R10, desc[UR8][R10.64] ;  /* 0x000000080a0a7981 */ /* 0x000ea2000c1e1900 */
[----:B------:R-:W-:Y:S01]  /*3b90*/  BSSY.RECONVERGENT B1, `(.L_x_178) ;  /* 0x0000031000017945 */ /* 0x000fe20003800200 */
[----:B--2---:R-:W-:-:S05]  /*3ba0*/  VIADD R21, R10, -UR17 ;  /* 0x800000110a157c36 */ /* 0x004fca0008000000 */
[----:B------:R-:W-:-:S13]  /*3bb0*/  ISETP.GT.AND P0, PT, R21, -0x1, PT ;  /* 0xffffffff1500780c */ /* 0x000fda0003f04270 */
[----:B------:R-:W-:Y:S05]  /*3bc0*/  @P0 BRA `(.L_x_179) ;  /* 0x00000000002c0947 */ /* 0x000fea0003800000 */
[----:B------:R-:W-:Y:S02]  /*3bd0*/  SHF.R.S32.HI R8, RZ, 0x1f, R10 ;  /* 0x0000001fff087819 */ /* 0x000fe4000001140a */
[--C-:B------:R-:W-:Y:S02]  /*3be0*/  SHF.R.S32.HI R19, RZ, 0x1f, R18.reuse ;  /* 0x0000001fff137819 */ /* 0x100fe40000011412 */
[----:B------:R-:W-:Y:S01]  /*3bf0*/  MOV R4, UR7 ;  /* 0x0000000700047c02 */ /* 0x000fe20008000f00 */
        /* <DEDUP_REMOVED lines=8> */
.L_x_179:
[----:B------:R-:W-:Y:S01]  /*3c80*/  IABS R4, R20 ;  /* 0x0000001400047213 */ /* 0x000fe20000000000 */
[----:B------:R-:W-:Y:S01]  /*3c90*/  IMAD.MOV.U32 R10, RZ, RZ, RZ ;  /* 0x000000ffff0a7224 */ /* 0x000fe200078e00ff */
[----:B------:R-:W-:Y:S02]  /*3ca0*/  IABS R26, R8 ;  /* 0x00000008001a7213 */ /* 0x000fe40000000000 */
[----:B------:R-:W0:Y:S01]  /*3cb0*/  I2F.RP R19, R4 ;  /* 0x0000000400137306 */ /* 0x000e220000209400 */
[----:B------:R-:W-:-:S04]  /*3cc0*/  LOP3.LUT R8, R8, R20, RZ, 0x3c, !PT ;  /* 0x0000001408087212 */ /* 0x000fc800078e3cff */
[----:B------:R-:W-:-:S03]  /*3cd0*/  ISETP.GE.AND P2, PT, R8, RZ, PT ;  /* 0x000000ff0800720c */ /* 0x000fc60003f46270 */
[----:B0-----:R-:W0:Y:S02]  /*3ce0*/  MUFU.RCP R19, R19 ;  /* 0x0000001300137308 */ /* 0x001e240000001000 */
[----:B0-----:R-:W-:-:S06]  /*3cf0*/  VIADD R24, R19, 0xffffffe ;  /* 0x0ffffffe13187836 */ /* 0x001fcc0000000000 */
[----:B------:R-:W0:Y:S02]  /*3d00*/  F2I.FTZ.U32.TRUNC.NTZ R11, R24 ;  /* 0x00000018000b7305 */ /* 0x000e24000021f000 */
[----:B0-----:R-:W-:-:S05]  /*3d10*/  IADD3 R25, PT, PT, RZ, -R11, RZ ;  /* 0x8000000bff197210 */ /* 0x001fca0007ffe0ff */
[----:B------:R-:W-:-:S04]  /*3d20*/  IMAD R25, R25, R4, RZ ;  /* 0x0000000419197224 */ /* 0x000fc800078e02ff */
[----:B------:R-:W-:-:S04]  /*3d30*/  IMAD.HI.U32 R10, R11, R25, R10 ;  /* 0x000000190b0a7227 */ /* 0x000fc800078e000a */
[----:B------:R-:W-:-:S04]  /*3d40*/  IMAD.MOV.U32 R11, RZ, RZ, R26 ;  /* 0x000000ffff0b7224 */ /* 0x000fc800078e001a */
        /* <DEDUP_REMOVED lines=16> */
[----:B------:R-:W-:-:S05]  /*3e50*/  IMAD.WIDE.U32 R18, R21, R7, R18 ;  /* 0x0000000715127225 */ /* 0x000fca00078e0012 */
[----:B------:R-:W-:Y:S02]  /*3e60*/  IADD3 R19, PT, PT, R19, R27, RZ ;  /* 0x0000001b13137210 */ /* 0x000fe40007ffe0ff */
[----:B--2---:R-:W-:-:S04]  /*3e70*/  LEA R10, P0, R18, R10, 0x1 ;  /* 0x0000000a120a7211 */ /* 0x004fc800078008ff */
[----:B------:R-:W-:-:S05]  /*3e80*/  LEA.HI.X R11, R18, R11, R19, 0x1, P0 ;  /* 0x0000000b120b7211 */ /* 0x000fca00000f0c13 */
[----:B------:R1:W5:Y:S04]  /*3e90*/  LD.E.U16 R10, desc[UR8][R10.64] ;  /* 0x000000080a0a7980 */ /* 0x000368000c101500 */
.L_x_180:
[----:B------:R-:W-:Y:S05]  /*3ea0*/  BSYNC.RECONVERGENT B1 ;  /* 0x0000000000017941 */ /* 0x000fea0003800200 */
.L_x_178:
[----:B------:R-:W-:Y:S01]  /*3eb0*/  IADD3 R22, P0, PT, R2, R22, RZ ;  /* 0x0000001602167210 */ /* 0x000fe20007f1e0ff */
[----:B-----5:R-:W-:Y:S01]  /*3ec0*/  HMUL2 R10, R10.H0_H0, UR20.H0_H0 ;  /* 0x200000140a0a7c32 */ /* 0x020fe20008000800 */
[----:B------:R-:W-:Y:S03]  /*3ed0*/  BSSY.RECONVERGENT B1, `(.L_x_181) ;  /* 0x0000023000017945 */ /* 0x000fe60003800200 */
[----:B------:R-:W-:Y:S01]  /*3ee0*/  IMAD.X R23, R5, 0x1, R23, P0 ;  /* 0x0000000105177824 */ /* 0x000fe200000e0617 */
[----:B------:R-:W-:-:S04]  /*3ef0*/  IADD3 R6, P0, PT, R3, R6, RZ ;  /* 0x0000000603067210 */ /* 0x000fc80007f1e0ff */
[----:B------:R2:W-:Y:S01]  /*3f00*/  STG.E.U16 desc[UR8][R22.64], R10 ;  /* 0x0000000a16007986 */ /* 0x0005e2000c101508 */
        /* <DEDUP_REMOVED lines=8> */
[----:B01----:R0:W1:Y:S02]  /*3f90*/  F2I.FTZ.U32.TRUNC.NTZ R11, R10 ;  /* 0x0000000a000b7305 */ /* 0x003064000021f000 */
[----:B0-----:R-:W-:Y:S02]  /*3fa0*/  IMAD.MOV.U32 R10, RZ, RZ, RZ ;  /* 0x000000ffff0a7224 */ /* 0x001fe400078e00ff */
[----:B-1----:R-:W-:-:S04]  /*3fb0*/  IMAD.MOV R4, RZ, RZ, -R11 ;  /* 0x000000ffff047224 */ /* 0x002fc800078e0a0b */
        /* <DEDUP_REMOVED lines=14> */
.L_x_182:
[----:B------:R-:W-:Y:S01]  /*40a0*/  IMAD.MOV.U32 R19, RZ, RZ, R6 ;  /* 0x000000ffff137224 */ /* 0x000fe200078e0006 */
[----:B------:R-:W-:-:S07]  /*40b0*/  MOV R4, 0x40d0 ;  /* 0x000040d000047802 */ /* 0x000fce0000000f00 */
[----:B01--4-:R-:W-:Y:S05]  /*40c0*/  CALL.REL.NOINC `($__internal_6_$__cuda_sm20_div_s64) ;  /* 0x0000000400007944 */ /* 0x013fea0003c00000 */
[----:B------:R-:W-:Y:S01]  /*40d0*/  IADD3 R18, PT, PT, -R8, RZ, RZ ;  /* 0x000000ff08127210 */ /* 0x000fe20007ffe1ff */
[----:B------:R-:W-:-:S04]  /*40e0*/  IMAD.U32 R7, RZ, RZ, UR24 ;  /* 0x00000018ff077e24 */ /* 0x000fc8000f8e00ff */
[----:B------:R-:W-:-:S07]  /*40f0*/  IMAD R18, R18, R7, R6 ;  /* 0x0000000712127224 */ /* 0x000fce00078e0206 */
.L_x_183:
[----:B------:R-:W-:Y:S05]  /*4100*/  BSYNC.RECONVERGENT B1 ;  /* 0x0000000000017941 */ /* 0x000fea0003800200 */
.L_x_181:
[----:B------:R-:W-:-:S04]  /*4110*/  VIADD R11, R8, UR6 ;  /* 0x00000006080b7c36 */ /* 0x000fc80008000000 */
[----:B------:R-:W-:-:S06]  /*4120*/  IMAD.WIDE R10, R11, 0x4, R16 ;  /* 0x000000040b0a7825 */ /* 0x000fcc00078e0210 */
[----:B------:R-:W2:Y:S01]  /*4130*/  LDG.E R11, desc[UR8][R10.64] ;  /* 0x000000080a0b7981 */ /* 0x000ea2000c1e1900 */
[----:B------:R-:W-:Y:S01]  /*4140*/  BSSY.RECONVERGENT B1, `(.L_x_184) ;  /* 0x000002d000017945 */ /* 0x000fe20003800200 */
[----:B--2---:R-:W-:-:S04]  /*4150*/  IADD3 R4, PT, PT, R11, -UR17, RZ ;  /* 0x800000110b047c10 */ /* 0x004fc8000fffe0ff */
[----:B------:R-:W-:-:S13]  /*4160*/  ISETP.GT.AND P0, PT, R4, -0x1, PT ;  /* 0xffffffff0400780c */ /* 0x000fda0003f04270 */
[----:B------:R-:W-:Y:S05]  /*4170*/  @P0 BRA `(.L_x_185) ;  /* 0x0000000000280947 */ /* 0x000fea0003800000 */
[----:B------:R-:W-:Y:S02]  /*4180*/  SHF.R.S32.HI R4, RZ, 0x1f, R11 ;  /* 0x0000001fff047819 */ /* 0x000fe4000001140b */
        /* <DEDUP_REMOVED lines=9> */
.L_x_185:
[----:B------:R-:W-:Y:S02]  /*4220*/  IABS R19, R20 ;  /* 0x0000001400137213 */ /* 0x000fe40000000000 */
        /* <DEDUP_REMOVED lines=8> */
[----:B------:R-:W-:Y:S02]  /*42b0*/  IMAD R27, R10, R19, RZ ;  /* 0x000000130a1b7224 */ /* 0x000fe400078e02ff */
[----:B------:R-:W-:-:S04]  /*42c0*/  IMAD.MOV.U32 R10, RZ, RZ, RZ ;  /* 0x000000ffff0a7224 */ /* 0x000fc800078e00ff */
[----:B------:R-:W-:-:S06]  /*42d0*/  IMAD.HI.U32 R27, R11, R27, R10 ;  /* 0x0000001b0b1b7227 */ /* 0x000fcc00078e000a */
        /* <DEDUP_REMOVED lines=8> */
[----:B------:R-:W-:-:S05]  /*4360*/  @P0 VIADD R10, R10, 0x1 ;  /* 0x000000010a0a0836 */ /* 0x000fca0000000000 */
[----:B------:R-:W-:Y:S02]  /*4370*/  @!P2 IADD3 R10, PT, PT, -R10, RZ, RZ ;  /* 0x000000ff0a0aa210 */ /* 0x000fe40007ffe1ff */
        /* <DEDUP_REMOVED lines=9> */
.L_x_186:
[----:B------:R-:W-:Y:S05]  /*4410*/  BSYNC.RECONVERGENT B1 ;  /* 0x0000000000017941 */ /* 0x000fea0003800200 */
.L_x_184:
[----:B------:R-:W-:Y:S01]  /*4420*/  IADD3 R4, P0, PT, R2, R22, RZ ;  /* 0x0000001602047210 */ /* 0x000fe20007f1e0ff */
[----:B-----5:R-:W-:-:S04]  /*4430*/  HMUL2 R24, R24.H0_H0, UR20.H0_H0 ;  /* 0x2000001418187c32 */ /* 0x020fc80008000800 */
[----:B------:R-:W-:Y:S01]  /*4440*/  IMAD.X R5, R5, 0x1, R23, P0 ;  /* 0x0000000105057824 */ /* 0x000fe200000e0617 */
[----:B------:R-:W-:-:S04]  /*4450*/  IADD3 R2, P0, PT, R3, R6, RZ ;  /* 0x0000000603027210 */ /* 0x000fc80007f1e0ff */
[----:B------:R2:W-:Y:S01]  /*4460*/  STG.E.U16 desc[UR8][R4.64], R24 ;  /* 0x0000001804007986 */ /* 0x0005e2000c101508 */
[----:B------:R-:W-:Y:S01]  /*4470*/  IMAD.X R9, RZ, RZ, R9, P0 ;  /* 0x000000ffff097224 */ /* 0x000fe200000e0609 */
[----:B------:R-:W-:-:S04]  /*4480*/  ISETP.GE.U32.AND P0, PT, R2, R12, PT ;  /* 0x0000000c0200720c */ /* 0x000fc80003f06070 */
[----:B------:R-:W-:-:S13]  /*4490*/  ISETP.GE.AND.EX P0, PT, R9, R0, PT, P0 ;  /* 0x000000000900720c */ /* 0x000fda0003f06300 */
[----:B--2---:R-:W-:Y:S05]  /*44a0*/  @!P0 BRA `(.L_x_187) ;  /* 0xffffffe800448947 */ /* 0x004fea000383ffff */
[----:B------:R-:W-:Y:S05]  /*44b0*/  BSYNC.RECONVERGENT B0 ;  /* 0x0000000000007941 */ /* 0x000fea0003800200 */
.L_x_162:
[----:B------:R-:W-:Y:S05]  /*44c0*/  EXIT ;  /* 0x000000000000794d */ /* 0x000fea0003800000 */
        .weak           $__internal_6_$__cuda_sm20_div_s64
        .type           $__internal_6_$__cuda_sm20_div_s64,@function
        .size           $__internal_6_$__cuda_sm20_div_s64,($__internal_7_$__cuda_sm20_div_u64 - $__internal_6_$__cuda_sm20_div_s64)
$__internal_6_$__cuda_sm20_div_s64:
        /* <DEDUP_REMOVED lines=8> */
[----:B0-----:R-:W-:-:S15]  /*4550*/  IADD3 R11, PT, PT, R11, 0x1ffffffe, RZ ;  /* 0x1ffffffe0b0b7810 */ /* 0x001fde0007ffe0ff */
[----:B------:R-:W-:-:S15]  /*4560*/  NOP ;  /* 0x0000000000007918 */ /* 0x000fde0000000000 */
[----:B------:R-:W-:-:S15]  /*4570*/  NOP ;  /* 0x0000000000007918 */ /* 0x000fde0000000000 */
[----:B------:R-:W-:-:S15]  /*4580*/  NOP ;  /* 0x0000000000007918 */ /* 0x000fde0000000000 */
[----:B------:R-:W0:Y:S02]  /*4590*/  F2I.U64.TRUNC R26, R11 ;  /* 0x0000000b001a7311 */ /* 0x000e24000020d800 */
[----:B0-----:R-:W-:-:S04]  /*45a0*/  IMAD.WIDE.U32 R24, R26, UR4, RZ ;  /* 0x000000041a187c25 */ /* 0x001fc8000f8e00ff */
[C---:B------:R-:W-:Y:S01]  /*45b0*/  IMAD R8, R26.reuse, UR5, R25 ;  /* 0x000000051a087c24 */ /* 0x040fe2000f8e0219 */
[----:B------:R-:W-:Y:S01]  /*45c0*/  IADD3 R10, P1, PT, RZ, -R24, RZ ;  /* 0x80000018ff0a7210 */ /* 0x000fe20007f3e0ff */
[----:B------:R-:W-:Y:S02]  /*45d0*/  IMAD.MOV.U32 R25, RZ, RZ, R26 ;  /* 0x000000ffff197224 */ /* 0x000fe400078e001a */
[----:B------:R-:W-:Y:S02]  /*45e0*/  IMAD R8, R27, UR4, R8 ;  /* 0x000000041b087c24 */ /* 0x000fe4000f8e0208 */
[----:B------:R-:W-:-:S04]  /*45f0*/  IMAD.HI.U32 R24, R26, R10, RZ ;  /* 0x0000000a1a187227 */ /* 0x000fc800078e00ff */
[----:B------:R-:W-:-:S04]  /*4600*/  IMAD.X R8, RZ, RZ, ~R8, P1 ;  /* 0x000000ffff087224 */ /* 0x000fc800008e0e08 */
[----:B------:R-:W-:-:S04]  /*4610*/  IMAD.WIDE.U32 R24, P1, R26, R8, R24 ;  /* 0x000000081a187225 */ /* 0x000fc80007820018 */
[C---:B------:R-:W-:Y:S02]  /*4620*/  IMAD R7, R27.reuse, R8, RZ ;  /* 0x000000081b077224 */ /* 0x040fe400078e02ff */
[----:B------:R-:W-:-:S04]  /*4630*/  IMAD.HI.U32 R10, P2, R27, R10, R24 ;  /* 0x0000000a1b0a7227 */ /* 0x000fc80007840018 */
[----:B------:R-:W-:Y:S01]  /*4640*/  IMAD.HI.U32 R8, R27, R8, RZ ;  /* 0x000000081b087227 */ /* 0x000fe200078e00ff */
[----:B------:R-:W-:-:S04]  /*4650*/  IADD3 R25, P3, PT, R7, R10, RZ ;  /* 0x0000000a07197210 */ /* 0x000fc80007f7e0ff */
[----:B------:R-:W-:Y:S01]  /*4660*/  IADD3.X R8, PT, PT, R8, R27, RZ, P1, !PT ;  /* 0x0000001b08087210 */ /* 0x000fe20000ffe4ff */
[----:B------:R-:W-:-:S03]  /*4670*/  IMAD.WIDE.U32 R26, R25, UR4, RZ ;  /* 0x00000004191a7c25 */ /* 0x000fc6000f8e00ff */
[----:B------:R-:W-:Y:S01]  /*4680*/  IADD3.X R11, PT, PT, RZ, RZ, R8, P3, P2 ;  /* 0x000000ffff0b7210 */ /* 0x000fe20001fe4408 */
[----:B------:R-:W-:Y:S01]  /*4690*/  IMAD R10, R25, UR5, R27 ;  /* 0x00000005190a7c24 */ /* 0x000fe2000f8e021b */
[----:B------:R-:W-:Y:S02]  /*46a0*/  IADD3 R18, P1, PT, RZ, -R26, RZ ;  /* 0x8000001aff127210 */ /* 0x000fe40007f3e0ff */
[-C--:B------:R-:W-:Y:S01]  /*46b0*/  IADD3 R8, P5, PT, RZ, -R19.reuse, RZ ;  /* 0x80000013ff087210 */ /* 0x080fe20007fbe0ff */
[----:B------:R-:W-:Y:S02]  /*46c0*/  IMAD R10, R11, UR4, R10 ;  /* 0x000000040b0a7c24 */ /* 0x000fe4000f8e020a */
[----:B------:R-:W-:Y:S01]  /*46d0*/  IMAD.HI.U32 R24, R25, R18, RZ ;  /* 0x0000001219187227 */ /* 0x000fe200078e00ff */
[----:B------:R-:W-:-:S03]  /*46e0*/  SEL R8, R8, R19, !P4 ;  /* 0x0000001308087207 */ /* 0x000fc60006000000 */
[----:B------:R-:W-:-:S04]  /*46f0*/  IMAD.X R10, RZ, RZ, ~R10, P1 ;  /* 0x000000ffff0a7224 */ /* 0x000fc800008e0e0a */
[----:B------:R-:W-:-:S04]  /*4700*/  IMAD.WIDE.U32 R24, P1, R25, R10, R24 ;  /* 0x0000000a19187225 */ /* 0x000fc80007820018 */
[C---:B------:R-:W-:Y:S02]  /*4710*/  IMAD R7, R11.reuse, R10, RZ ;  /* 0x0000000a0b077224 */ /* 0x040fe400078e02ff */
[----:B------:R-:W-:-:S04]  /*4720*/  IMAD.HI.U32 R18, P2, R11, R18, R24 ;  /* 0x000000120b127227 */ /* 0x000fc80007840018 */
[----:B------:R-:W-:Y:S01]  /*4730*/  IMAD.HI.U32 R10, R11, R10, RZ ;  /* 0x0000000a0b0a7227 */ /* 0x000fe200078e00ff */
[----:B------:R-:W-:-:S03]  /*4740*/  IADD3 R7, P3, PT, R7, R18, RZ ;  /* 0x0000001207077210 */ /* 0x000fc60007f7e0ff */
[----:B------:R-:W-:Y:S01]  /*4750*/  IMAD.X R18, RZ, RZ, ~R9, P5 ;  /* 0x000000ffff127224 */ /* 0x000fe200028e0e09 */
[----:B------:R-:W-:Y:S01]  /*4760*/  IADD3.X R11, PT, PT, R10, R11, RZ, P1, !PT ;  /* 0x0000000b0a0b7210 */ /* 0x000fe20000ffe4ff */
[----:B------:R-:W-:-:S03]  /*4770*/  IMAD.HI.U32 R24, R7, R8, RZ ;  /* 0x0000000807187227 */ /* 0x000fc600078e00ff */
[----:B------:R-:W-:Y:S01]  /*4780*/  SEL R10, R18, R9, !P4 ;  /* 0x00000009120a7207 */ /* 0x000fe20006000000 */
[----:B------:R-:W-:Y:S01]  /*4790*/  IMAD.MOV.U32 R25, RZ, RZ, RZ ;  /* 0x000000ffff197224 */ /* 0x000fe200078e00ff */
[----:B------:R-:W-:-:S03]  /*47a0*/  IADD3.X R11, PT, PT, RZ, RZ, R11, P3, P2 ;  /* 0x000000ffff0b7210 */ /* 0x000fc60001fe440b */
[----:B------:R-:W-:-:S04]  /*47b0*/  IMAD.WIDE.U32 R18, R7, R10, R24 ;  /* 0x0000000a07127225 */ /* 0x000fc800078e0018 */
[C---:B------:R-:W-:Y:S02]  /*47c0*/  IMAD R7, R11.reuse, R10, RZ ;  /* 0x0000000a0b077224 */ /* 0x040fe400078e02ff */
[----:B------:R-:W-:-:S04]  /*47d0*/  IMAD.HI.U32 R18, P1, R11, R8, R18 ;  /* 0x000000080b127227 */ /* 0x000fc80007820012 */
[----:B------:R-:W-:Y:S01]  /*47e0*/  IMAD.HI.U32 R11, R11, R10, RZ ;  /* 0x0000000a0b0b7227 */ /* 0x000fe200078e00ff */
[----:B------:R-:W-:-:S03]  /*47f0*/  IADD3 R7, P2, PT, R7, R18, RZ ;  /* 0x0000001207077210 */ /* 0x000fc60007f5e0ff */
[----:B------:R-:W-:Y:S02]  /*4800*/  IMAD.X R11, RZ, RZ, R11, P1 ;  /* 0x000000ffff0b7224 */ /* 0x000fe400008e060b */
[----:B------:R-:W-:-:S03]  /*4810*/  IMAD.WIDE.U32 R24, R7, UR4, RZ ;  /* 0x0000000407187c25 */ /* 0x000fc6000f8e00ff */
[----:B------:R-:W-:Y:S01]  /*4820*/  IADD3.X R11, PT, PT, RZ, R11, RZ, P2, !PT ;  /* 0x0000000bff0b7210 */ /* 0x000fe200017fe4ff */
[----:B------:R-:W-:Y:S01]  /*4830*/  IMAD R18, R7, UR5, R25 ;  /* 0x0000000507127c24 */ /* 0x000fe2000f8e0219 */
[----:B------:R-:W-:-:S03]  /*4840*/  IADD3 R8, P2, PT, -R24, R8, RZ ;  /* 0x0000000818087210 */ /* 0x000fc60007f5e1ff */
[----:B------:R-:W-:Y:S01]  /*4850*/  IMAD R11, R11, UR4, R18 ;  /* 0x000000040b0b7c24 */ /* 0x000fe2000f8e0212 */
[----:B------:R-:W-:Y:S01]  /*4860*/  ISETP.GE.U32.AND P1, PT, R8, UR4, PT ;  /* 0x0000000408007c0c */ /* 0x000fe2000bf26070 */
[----:B------:R-:W-:Y:S02]  /*4870*/  VIADD R18, R7, 0x1 ;  /* 0x0000000107127836 */ /* 0x000fe40000000000 */
[----:B------:R-:W-:Y:S01]  /*4880*/  IMAD.X R10, R10, 0x1, ~R11, P2 ;  /* 0x000000010a0a7824 */ /* 0x000fe200010e0e0b */
[----:B------:R-:W-:-:S04]  /*4890*/  IADD3 R11, P2, PT, R8, -UR4, RZ ;  /* 0x80000004080b7c10 */ /* 0x000fc8000ff5e0ff */
[C---:B------:R-:W-:Y:S02]  /*48a0*/  ISETP.GE.U32.AND.EX P1, PT, R10.reuse, UR5, PT, P1 ;  /* 0x000000050a007c0c */ /* 0x040fe4000bf26110 */
[----:B------:R-:W-:Y:S02]  /*48b0*/  IADD3.X R19, PT, PT, R10, ~UR5, RZ, P2, !PT ;  /* 0x800000050a137c10 */ /* 0x000fe400097fe4ff */
[----:B------:R-:W-:Y:S02]  /*48c0*/  SEL R11, R11, R8, P1 ;  /* 0x000000080b0b7207 */ /* 0x000fe40000800000 */
[----:B------:R-:W-:Y:S01]  /*48d0*/  SEL R19, R19, R10, P1 ;  /* 0x0000000a13137207 */ /* 0x000fe20000800000 */
[----:B------:R-:W-:Y:S01]  /*48e0*/  IMAD.MOV.U32 R10, RZ, RZ, R4 ;  /* 0x000000ffff0a7224 */ /* 0x000fe200078e0004 */
[----:B------:R-:W-:Y:S02]  /*48f0*/  SEL R18, R18, R7, P1 ;  /* 0x0000000712127207 */ /* 0x000fe40000800000 */
[----:B------:R-:W-:Y:S01]  /*4900*/  ISETP.GE.U32.AND P1, PT, R11, UR4, PT ;  /* 0x000000040b007c0c */ /* 0x000fe2000bf26070 */
[----:B------:R-:W-:Y:S01]  /*4910*/  HFMA2 R11, -RZ, RZ, 0, 0 ;  /* 0x00000000ff0b7431 */ /* 0x000fe200000001ff */
[----:B------:R-:W-:-:S02]  /*4920*/  IADD3 R7, PT, PT, R18, 0x1, RZ ;  /* 0x0000000112077810 */ /* 0x000fc40007ffe0ff */
[----:B------:R-:W-:Y:S02]  /*4930*/  ISETP.GE.U32.AND.EX P1, PT, R19, UR5, PT, P1 ;  /* 0x0000000513007c0c */ /* 0x000fe4000bf26110 */
[----:B------:R-:W-:Y:S02]  /*4940*/  LOP3.LUT R8, R9, UR11, RZ, 0x3c, !PT ;  /* 0x0000000b09087c12 */ /* 0x000fe4000f8e3cff */
[----:B------:R-:W-:Y:S02]  /*4950*/  SEL R7, R7, R18, P1 ;  /* 0x0000001207077207 */ /* 0x000fe40000800000 */
[----:B------:R-:W-:Y:S02]  /*4960*/  ISETP.GE.AND P2, PT, R8, RZ, PT ;  /* 0x000000ff0800720c */ /* 0x000fe40003f46270 */
[----:B------:R-:W-:Y:S01]  /*4970*/  ISETP.NE.U32.AND P1, PT, RZ, UR10, PT ;  /* 0x0000000aff007c0c */ /* 0x000fe2000bf25070 */
[----:B------:R-:W-:-:S03]  /*4980*/  IMAD.MOV R8, RZ, RZ, -R7 ;  /* 0x000000ffff087224 */ /* 0x000fc600078e0a07 */
[----:B------:R-:W-:Y:S02]  /*4990*/  ISETP.NE.AND.EX P1, PT, RZ, UR11, PT, P1 ;  /* 0x0000000bff007c0c */ /* 0x000fe4000bf25310 */
[----:B------:R-:W-:-:S04]  /*49a0*/  SEL R8, R8, R7, !P2 ;  /* 0x0000000708087207 */ /* 0x000fc80005000000 */
[----:B------:R-:W-:Y:S01]  /*49b0*/  SEL R8, R8, 0xffffffff, P1 ;  /* 0xffffffff08087807 */ /* 0x000fe20000800000 */
[----:B------:R-:W-:Y:S06]  /*49c0*/  RET.REL.NODEC R10 `(_ZN17fastertransformer15embeddingLookupI6__halfLi1EEEvPT_PKS2_PKiNS_18pPromptTuningParamIS2_EEiliiiiS2_) ;  /* 0xffffffb40a8c7950 */ /* 0x000fec0003c3ffff */
        .weak           $__internal_7_$__cuda_sm20_div_u64
        .type           $__internal_7_$__cuda_sm20_div_u64,@function
        .size           $__internal_7_$__cuda_sm20_div_u64,(.L_x_694 - $__internal_7_$__cuda_sm20_div_u64)
$__internal_7_$__cuda_sm20_div_u64:
[----:B------:R-:W-:Y:S02]  /*49d0*/  IMAD.U32 R17, RZ, RZ, UR4 ;  /* 0x00000004ff117e24 */ /* 0x000fe4000f8e00ff */
[----:B------:R-:W-:-:S04]  /*49e0*/  IMAD.MOV.U32 R16, RZ, RZ, R3 ;  /* 0x000000ffff107224 */ /* 0x000fc800078e0003 */
        /* <DEDUP_REMOVED lines=12> */
[----:B------:R-:W-:Y:S02]  /*4ab0*/  IMAD.X R21, RZ, RZ, ~R15, P0 ;  /* 0x000000ffff157224 */ /* 0x000fe400000e0e0f */
[----:B------:R-:W-:Y:S02]  /*4ac0*/  IMAD.MOV.U32 R15, RZ, RZ, R4 ;  /* 0x000000ffff0f7224 */ /* 0x000fe400078e0004 */
[-C--:B------:R-:W-:Y:S02]  /*4ad0*/  IMAD R17, R5, R21.reuse, RZ ;  /* 0x0000001505117224 */ /* 0x080fe400078e02ff */
[----:B------:R-:W-:-:S04]  /*4ae0*/  IMAD.WIDE.U32 R14, P0, R4, R21, R14 ;  /* 0x00000015040e7225 */ /* 0x000fc8000780000e */
[----:B------:R-:W-:-:S04]  /*4af0*/  IMAD.HI.U32 R11, R5, R21, RZ ;  /* 0x00000015050b7227 */ /* 0x000fc800078e00ff */
[----:B------:R-:W-:Y:S01]  /*4b00*/  IMAD.HI.U32 R14, P1, R5, R19, R14 ;  /* 0x00000013050e7227 */ /* 0x000fe2000782000e */
[----:B------:R-:W-:-:S04]  /*4b10*/  IADD3.X R11, PT, PT, R11, R5, RZ, P0, !PT ;  /* 0x000000050b0b7210 */ /* 0x000fc800007fe4ff */
        /* <DEDUP_REMOVED lines=10> */
[----:B------:R-:W-:Y:S01]  /*4bc0*/  IMAD.HI.U32 R15, P1, R11, R5, R14 ;  /* 0x000000050b0f7227 */ /* 0x000fe2000782000e */
[----:B------:R-:W-:-:S03]  /*4bd0*/  MOV R5, RZ ;  /* 0x000000ff00057202 */ /* 0x000fc60000000f00 */
[----:B------:R-:W-:Y:S01]  /*4be0*/  IMAD.HI.U32 R4, R11, R4, RZ ;  /* 0x000000040b047227 */ /* 0x000fe200078e00ff */
[----:B------:R-:W-:-:S03]  /*4bf0*/  IADD3 R15, P2, PT, R16, R15, RZ ;  /* 0x0000000f100f7210 */ /* 0x000fc60007f5e0ff */
        /* <DEDUP_REMOVED lines=9> */
[----:B------:R-:W-:-:S04]  /*4c90*/  IMAD.WIDE.U32 R4, R14, R3, RZ ;  /* 0x000000030e047225 */ /* 0x000fc800078e00ff */
[----:B------:R-:W-:Y:S01]  /*4ca0*/  IMAD.X R16, RZ, RZ, R11, P1 ;  /* 0x000000ffff107224 */ /* 0x000fe200008e060b */
[----:B------:R-:W-:Y:S01]  /*4cb0*/  IADD3 R18, P1, PT, -R4, R7, RZ ;  /* 0x0000000704127210 */ /* 0x000fe20007f3e1ff */
[----:B------:R-:W-:-:S03]  /*4cc0*/  IMAD R5, R14, UR4, R5 ;  /* 0x000000040e057c24 */ /* 0x000fc6000f8e0205 */
[-C--:B------:R-:W-:Y:S01]  /*4cd0*/  ISETP.GE.U32.AND P0, PT, R18, R3.reuse, PT ;  /* 0x000000031200720c */ /* 0x080fe20003f06070 */
[----:B------:R-:W-:-:S05]  /*4ce0*/  IMAD R5, R16, R3, R5 ;  /* 0x0000000310057224 */ /* 0x000fca00078e0205 */
[----:B------:R-:W-:Y:S02]  /*4cf0*/  IADD3.X R10, PT, PT, ~R5, R10, RZ, P1, !PT ;  /* 0x0000000a050a7210 */ /* 0x000fe40000ffe5ff */
[----:B------:R-:W-:Y:S02]  /*4d00*/  IADD3 R5, P2, PT, R14, 0x1, RZ ;  /* 0x000000010e057810 */ /* 0x000fe40007f5e0ff */
[-C--:B------:R-:W-:Y:S02]  /*4d10*/  IADD3 R4, P1, PT, -R3, R18.reuse, RZ ;  /* 0x0000001203047210 */ /* 0x080fe40007f3e1ff */
[C---:B------:R-:W-:Y:S01]  /*4d20*/  ISETP.GE.U32.AND.EX P0, PT, R10.reuse, UR4, PT, P0 ;  /* 0x000000040a007c0c */ /* 0x040fe2000bf06100 */
[----:B------:R-:W-:Y:S01]  /*4d30*/  IMAD.X R7, RZ, RZ, R16, P2 ;  /* 0x000000ffff077224 */ /* 0x000fe200010e0610 */
[----:B------:R-:W-:Y:S02]  /*4d40*/  IADD3.X R11, PT, PT, R10, ~UR4, RZ, P1, !PT ;  /* 0x800000040a0b7c10 */ /* 0x000fe40008ffe4ff */
[----:B------:R-:W-:-:S02]  /*4d50*/  SEL R4, R4, R18, P0 ;  /* 0x0000001204047207 */ /* 0x000fc40000000000 */
[----:B------:R-:W-:Y:S02]  /*4d60*/  SEL R5, R5, R14, P0 ;  /* 0x0000000e05057207 */ /* 0x000fe40000000000 */
[----:B------:R-:W-:Y:S02]  /*4d70*/  SEL R11, R11, R10, P0 ;  /* 0x0000000a0b0b7207 */ /* 0x000fe40000000000 */
[----:B------:R-:W-:Y:S02]  /*4d80*/  SEL R16, R7, R16, P0 ;  /* 0x0000001007107207 */ /* 0x000fe40000000000 */
[----:B------:R-:W-:Y:S02]  /*4d90*/  ISETP.GE.U32.AND P0, PT, R4, R3, PT ;  /* 0x000000030400720c */ /* 0x000fe40003f06070 */
[----:B------:R-:W-:Y:S02]  /*4da0*/  IADD3 R10, P2, PT, R5, 0x1, RZ ;  /* 0x00000001050a7810 */ /* 0x000fe40007f5e0ff */
[----:B------:R-:W-:-:S02]  /*4db0*/  ISETP.GE.U32.AND.EX P0, PT, R11, UR4, PT, P0 ;  /* 0x000000040b007c0c */ /* 0x000fc4000bf06100 */
[----:B------:R-:W-:Y:S01]  /*4dc0*/  ISETP.NE.U32.AND P1, PT, R3, RZ, PT ;  /* 0x000000ff0300720c */ /* 0x000fe20003f25070 */
[----:B------:R-:W-:Y:S01]  /*4dd0*/  IMAD.X R11, RZ, RZ, R16, P2 ;  /* 0x000000ffff0b7224 */ /* 0x000fe200010e0610 */
[----:B------:R-:W-:Y:S01]  /*4de0*/  SEL R10, R10, R5, P0 ;  /* 0x000000050a0a7207 */ /* 0x000fe20000000000 */
[----:B------:R-:W-:Y:S01]  /*4df0*/  IMAD.MOV.U32 R5, RZ, RZ, 0x0 ;  /* 0x00000000ff057424 */ /* 0x000fe200078e00ff */
[----:B------:R-:W-:Y:S02]  /*4e00*/  MOV R4, R8 ;  /* 0x0000000800047202 */ /* 0x000fe40000000f00 */
[----:B------:R-:W-:Y:S02]  /*4e10*/  ISETP.NE.AND.EX P1, PT, RZ, UR4, PT, P1 ;  /* 0x00000004ff007c0c */ /* 0x000fe4000bf25310 */
[----:B------:R-:W-:Y:S02]  /*4e20*/  SEL R11, R11, R16, P0 ;  /* 0x000000100b0b7207 */ /* 0x000fe40000000000 */
[----:B------:R-:W-:-:S02]  /*4e30*/  SEL R10, R10, 0xffffffff, P1 ;  /* 0xffffffff0a0a7807 */ /* 0x000fc40000800000 */
[----:B------:R-:W-:Y:S01]  /*4e40*/  SEL R11, R11, 0xffffffff, P1 ;  /* 0xffffffff0b0b7807 */ /* 0x000fe20000800000 */
[----:B------:R-:W-:Y:S06]  /*4e50*/  RET.REL.NODEC R4 `(_ZN17fastertransformer15embeddingLookupI6__halfLi1EEEvPT_PKS2_PKiNS_18pPromptTuningParamIS2_EEiliiiiS2_) ;  /* 0xffffffb004687950 */ /* 0x000fec0003c3ffff */
.L_x_188:
        /* <DEDUP_REMOVED lines=10> */
.L_x_694:


//--------------------- .text._ZN17fastertransformer15embeddingLookupI6__halfLi2EEEvPT_PKS2_PKiNS_18pPromptTuningParamIS2_EEiliiiiS2_ --------------------------
	.section	.text._ZN17fastertransformer15embeddingLookupI6__halfLi2EEEvPT_PKS2_PKiNS_18pPromptTuningParamIS2_EEiliiiiS2_,"ax",@progbits
	.align	128
        .global         _ZN17fastertransformer15embeddingLookupI6__halfLi2EEEvPT_PKS2_PKiNS_18pPromptTuningParamIS2_EEiliiiiS2_
        .type           _ZN17fastertransformer15embeddingLookupI6__halfLi2EEEvPT_PKS2_PKiNS_18pPromptTuningParamIS2_EEiliiiiS2_,@function
        .size           _ZN17fastertransformer15embeddingLookupI6__halfLi2EEEvPT_PKS2_PKiNS_18pPromptTuningParamIS2_EEiliiiiS2_,(.L_x_696 - _ZN17fastertransformer15embeddingLookupI6__halfLi2EEEvPT_PKS2_PKiNS_18pPromptTuningParamIS2_EEiliiiiS2_)
        .other          _ZN17fastertransformer15embeddingLookupI6__halfLi2EEEvPT_PKS2_PKiNS_18pPromptTuningParamIS2_EEiliiiiS2_,@"STO_CUDA_ENTRY STV_DEFAULT"
_ZN17fastertransformer15embeddingLookupI6__halfLi2EEEvPT_PKS2_PKiNS_18pPromptTuningParamIS2_EEiliiiiS2_:
.text._ZN17fastertransformer15embeddingLookupI6__halfLi2EEEvPT_PKS2_PKiNS_18pPromptTuningParamIS2_EEiliiiiS2_:
        /* <DEDUP_REMOVED lines=48> */
[----:B------:R-:W-:Y:S02]  /*0300*/  IMAD.MOV.U32 R9, RZ, RZ, RZ ;  /* 0x000000ffff097224 */ /* 0x000fe400078e00ff */
        /* <DEDUP_REMOVED lines=10> */
.L_x_191:
[----:B------:R-:W-:Y:S02]  /*03b0*/  MOV R7, R12 ;  /* 0x0000000c00077202 */ /* 0x000fe40000000f00 */
[----:B------:R-:W-:-:S07]  /*03c0*/  MOV R8, 0x3e0 ;  /* 0x000003e000087802 */ /* 0x000fce0000000f00 */
[----:B------:R-:W-:Y:S05]  /*03d0*/  CALL.REL.NOINC `($__internal_9_$__cuda_sm20_div_u64) ;  /* 0x0000004800207944 */ /* 0x000fea0003c00000 */
[----:B------:R-:W-:Y:S02]  /*03e0*/  IMAD.MOV.U32 R8, RZ, RZ, R4 ;  /* 0x000000ffff087224 */ /* 0x000fe400078e0004 */
[----:B------:R-:W-:-:S07]  /*03f0*/  IMAD.MOV.U32 R9, RZ, RZ, R5 ;  /* 0x000000ffff097224 */ /* 0x000fce00078e0005 */
.L_x_192:
[----:B------:R-:W-:Y:S05]  /*0400*/  BSYNC.RECONVERGENT B0 ;  /* 0x0000000000007941 */ /* 0x000fea0003800200 */
.L_x_190:
[----:B------:R-:W-:Y:S01]  /*0410*/  IADD3 R5, P1, PT, R8, R6, RZ ;  /* 0x0000000608057210 */ /* 0x000fe20007f3e0ff */
[----:B------:R-:W0:Y:S01]  /*0420*/  LDCU UR17, c[0x0][0x3c4] ;  /* 0x00007880ff1177ac */ /* 0x000e220008000800 */
[----:B------:R-:W-:Y:S02]  /*0430*/  BSSY.RECONVERGENT B0, `(.L_x_193) ;  /* 0x0000077000007945 */ /* 0x000fe40003800200 */
[----:B------:R-:W-:Y:S01]  /*0440*/  LOP3.LUT R4, R5, 0x3, RZ, 0xc0, !PT ;  /* 0x0000000305047812 */ /* 0x000fe200078ec0ff */
[----:B------:R-:W1:Y:S01]  /*0450*/  LDCU UR28, c[0x0][0x3c0] ;  /* 0x00007800ff1c77ac */ /* 0x000e620008000800 */
[----:B------:R-:W-:Y:S02]  /*0460*/  IMAD.X R6, RZ, RZ, R9, P1 ;  /* 0x000000ffff067224 */ /* 0x000fe400008e0609 */
[----:B------:R-:W-:Y:S01]  /*0470*/  ISETP.NE.U32.AND P0, PT, R4, 0x3, PT ;  /* 0x000000030400780c */ /* 0x000fe20003f05070 */
[----:B------:R-:W2:Y:S03]  /*0480*/  LDCU UR6, c[0x0][0x3a0] ;  /* 0x00007400ff0677ac */ /* 0x000ea60008000800 */
[----:B------:R-:W-:Y:S01]  /*0490*/  ISETP.NE.AND.EX P0, PT, RZ, RZ, PT, P0 ;  /* 0x000000ffff00720c */ /* 0x000fe20003f05300 */
[----:B------:R-:W3:Y:S01]  /*04a0*/  LDCU UR7, c[0x0][0x3a4] ;  /* 0x00007480ff0777ac */ /* 0x000ee20008000800 */
[----:B------:R-:W4:Y:S01]  /*04b0*/  LDCU.U16 UR16, c[0x0][0x3d8] ;  /* 0x00007b00ff1077ac */ /* 0x000f220008000400 */
[----:B------:R-:W0:Y:S01]  /*04c0*/  LDCU.64 UR12, c[0x0][0x388] ;  /* 0x00007100ff0c77ac */ /* 0x000e220008000a00 */
[----:B------:R-:W0:Y:S09]  /*04d0*/  LDCU.64 UR14, c[0x0][0x3b0] ;  /* 0x00007600ff0e77ac */ /* 0x000e320008000a00 */
[----:B-1----:R-:W-:Y:S05]  /*04e0*/  @!P0 BRA `(.L_x_194) ;  /* 0x0000000400ac8947 */ /* 0x002fea0003800000 */
[----:B------:R-:W1:Y:S01]  /*04f0*/  LDCU.64 UR4, c[0x0][0x380] ;  /* 0x00007000ff0477ac */ /* 0x000e620008000a00 */
[----:B------:R-:W0:Y:S01]  /*0500*/  LDC R7, c[0x0][0x3d4] ;  /* 0x0000f500ff077b82 */ /* 0x000e220000000800 */
[----:B------:R-:W-:Y:S01]  /*0510*/  IADD3 R11, PT, PT, R5, 0x1, RZ ;  /* 0x00000001050b7810 */ /* 0x000fe20007ffe0ff */
[----:B------:R-:W-:-:S03]  /*0520*/  IMAD.MOV.U32 R10, RZ, RZ, RZ ;  /* 0x000000ffff0a7224 */ /* 0x000fc600078e00ff */
[----:B------:R-:W-:Y:S02]  /*0530*/  LOP3.LUT R11, R11, 0x3, RZ, 0xc0, !PT ;  /* 0x000000030b0b7812 */ /* 0x000fe400078ec0ff */
[----:B-1----:R-:W-:-:S04]  /*0540*/  LEA R8, P0, R2, UR4, 0x1 ;  /* 0x0000000402087c11 */ /* 0x002fc8000f8008ff */
[----:B------:R-:W-:-:S09]  /*0550*/  LEA.HI.X R9, R2, UR5, R13, 0x1, P0 ;  /* 0x0000000502097c11 */ /* 0x000fd200080f0c0d */
.L_x_201:
[----:B0-----:R-:W-:Y:S01]  /*0560*/  LOP3.LUT R4, R13, UR17, RZ, 0xfc, !PT ;  /* 0x000000110d047c12 */ /* 0x001fe2000f8efcff */
[----:B------:R-:W-:Y:S01]  /*0570*/  BSSY.RECONVERGENT B1, `(.L_x_195) ;  /* 0x0000024000017945 */ /* 0x000fe20003800200 */
[----:B------:R-:W-:Y:S02]  /*0580*/  IADD3 R11, P0, PT, R11, -0x1, RZ ;  /* 0xffffffff0b0b7810 */ /* 0x000fe40007f1e0ff */
[----:B------:R-:W-:Y:S02]  /*0590*/  ISETP.NE.U32.AND P1, PT, R4, RZ, PT ;  /* 0x000000ff0400720c */ /* 0x000fe40003f25070 */
[----:B------:R-:W-:Y:S02]  /*05a0*/  IADD3.X R10, PT, PT, R10, -0x1, RZ, P0, !PT ;  /* 0xffffffff0a0a7810 */ /* 0x000fe400007fe4ff */
[----:B------:R-:W-:-:S04]  /*05b0*/  ISETP.NE.U32.AND P0, PT, R11, RZ, PT ;  /* 0x000000ff0b00720c */ /* 0x000fc80003f05070 */
[----:B------:R-:W-:-:S05]  /*05c0*/  ISETP.NE.AND.EX P0, PT, R10, RZ, PT, P0 ;  /* 0x000000ff0a00720c */ /* 0x000fca0003f05300 */
[----:B-1----:R-:W-:Y:S08]  /*05d0*/  @P1 BRA `(.L_x_196) ;  /* 0x0000000000581947 */ /* 0x002ff00003800000 */
[----:B------:R-:W-:-:S04]  /*05e0*/  IMAD.U32 R21, RZ, RZ, UR28 ;  /* 0x0000001cff157e24 */ /* 0x000fc8000f8e00ff */
[----:B------:R-:W0:Y:S01]  /*05f0*/  I2F.U32.RP R4, R21 ;  /* 0x0000001500047306 */ /* 0x000e220000209000 */
[----:B------:R-:W-:-:S07]  /*0600*/  ISETP.NE.U32.AND P3, PT, R21, RZ, PT ;  /* 0x000000ff1500720c */ /* 0x000fce0003f65070 */
[----:B0-----:R-:W0:Y:S02]  /*0610*/  MUFU.RCP R4, R4 ;  /* 0x0000000400047308 */ /* 0x001e240000001000 */
[----:B0-----:R-:W-:-:S06]  /*0620*/  VIADD R16, R4, 0xffffffe ;  /* 0x0ffffffe04107836 */ /* 0x001fcc0000000000 */
[----:B------:R0:W1:Y:S02]  /*0630*/  F2I.FTZ.U32.TRUNC.NTZ R17, R16 ;  /* 0x0000001000117305 */ /* 0x000064000021f000 */
[----:B0-----:R-:W-:Y:S02]  /*0640*/  IMAD.MOV.U32 R16, RZ, RZ, RZ ;  /* 0x000000ffff107224 */ /* 0x001fe400078e00ff */
[----:B-1----:R-:W-:-:S05]  /*0650*/  IMAD R12, R17, R21, RZ ;  /* 0x00000015110c7224 */ /* 0x002fca00078e02ff */
[----:B------:R-:W-:-:S05]  /*0660*/  IADD3 R19, PT, PT, -R12, RZ, RZ ;  /* 0x000000ff0c137210 */ /* 0x000fca0007ffe1ff */
        /* <DEDUP_REMOVED lines=13> */
.L_x_196:
[----:B------:R-:W-:Y:S01]  /*0740*/  IMAD.MOV.U32 R23, RZ, RZ, R2 ;  /* 0x000000ffff177224 */ /* 0x000fe200078e0002 */
[----:B------:R-:W-:-:S07]  /*0750*/  MOV R4, 0x770 ;  /* 0x0000077000047802 */ /* 0x000fce0000000f00 */
[----:B--234-:R-:W-:Y:S05]  /*0760*/  CALL.REL.NOINC `($__internal_8_$__cuda_sm20_div_s64) ;  /* 0x0000003c00fc7944 */ /* 0x01cfea0003c00000 */
[----:B------:R-:W-:Y:S01]  /*0770*/  IADD3 R12, PT, PT, -R19, RZ, RZ ;  /* 0x000000ff130c7210 */ /* 0x000fe20007ffe1ff */
[----:B------:R-:W-:Y:S02]  /*0780*/  IMAD.U32 R21, RZ, RZ, UR28 ;  /* 0x0000001cff157e24 */ /* 0x000fe4000f8e00ff */
[----:B------:R-:W-:Y:S02]  /*0790*/  IMAD.MOV.U32 R4, RZ, RZ, R19 ;  /* 0x000000ffff047224 */ /* 0x000fe400078e0013 */
[----:B------:R-:W-:-:S07]  /*07a0*/  IMAD R19, R12, R21, R2 ;  /* 0x000000150c137224 */ /* 0x000fce00078e0202 */
.L_x_197:
[----:B--234-:R-:W-:Y:S05]  /*07b0*/  BSYNC.RECONVERGENT B1 ;  /* 0x0000000000017941 */ /* 0x01cfea0003800200 */
.L_x_195:
        /* <DEDUP_REMOVED lines=15> */
.L_x_199:
[-C--:B------:R-:W-:Y:S02]  /*08b0*/  IABS R18, R7.reuse ;  /* 0x0000000700127213 */ /* 0x080fe40000000000 */
        /* <DEDUP_REMOVED lines=11> */
[----:B------:R-:W-:Y:S02]  /*0970*/  IMAD.MOV.U32 R23, RZ, RZ, R22 ;  /* 0x000000ffff177224 */ /* 0x000fe400078e0016 */
[----:B------:R-:W-:Y:S02]  /*0980*/  IMAD.MOV.U32 R16, RZ, RZ, R19 ;  /* 0x000000ffff107224 */ /* 0x000fe400078e0013 */
        /* <DEDUP_REMOVED lines=11> */
[----:B------:R-:W-:-:S05]  /*0a40*/  IMAD R17, R17, UR7, RZ ;  /* 0x0000000711117c24 */ /* 0x000fca000f8e02ff */
[----:B------:R-:W-:-:S04]  /*0a50*/  IADD3 R12, P1, PT, R12, R17, RZ ;  /* 0x000000110c0c7210 */ /* 0x000fc80007f3e0ff */
[----:B------:R-:W-:Y:S02]  /*0a60*/  LEA.HI.X.SX32 R4, R17, RZ, 0x1, P1 ;  /* 0x000000ff11047211 */ /* 0x000fe400008f0eff */
[----:B------:R-:W-:-:S03]  /*0a70*/  SHF.R.S32.HI R17, RZ, 0x1f, R19 ;  /* 0x0000001fff117819 */ /* 0x000fc60000011413 */
[-C--:B------:R-:W-:Y:S02]  /*0a80*/  IMAD R23, R4, R21.reuse, RZ ;  /* 0x0000001504177224 */ /* 0x080fe400078e02ff */
[----:B------:R-:W-:-:S04]  /*0a90*/  IMAD.WIDE.U32 R18, R12, R21, R16 ;  /* 0x000000150c127225 */ /* 0x000fc800078e0010 */
[----:B------:R-:W-:Y:S01]  /*0aa0*/  IMAD R17, R12, UR17, R23 ;  /* 0x000000110c117c24 */ /* 0x000fe2000f8e0217 */
[----:B------:R-:W-:-:S04]  /*0ab0*/  LEA R16, P1, R18, UR14, 0x1 ;  /* 0x0000000e12107c11 */ /* 0x000fc8000f8208ff */
[----:B------:R-:W-:-:S04]  /*0ac0*/  IADD3 R17, PT, PT, R19, R17, RZ ;  /* 0x0000001113117210 */ /* 0x000fc80007ffe0ff */
[----:B------:R-:W-:-:S05]  /*0ad0*/  LEA.HI.X R17, R18, UR15, R17, 0x1, P1 ;  /* 0x0000000f12117c11 */ /* 0x000fca00088f0c11 */
[----:B------:R0:W5:Y:S02]  /*0ae0*/  LDG.E.U16 R16, desc[UR10][R16.64] ;  /* 0x0000000a10107981 */ /* 0x000164000c1e1500 */
.L_x_200:
[----:B------:R-:W-:Y:S05]  /*0af0*/  BSYNC.RECONVERGENT B1 ;  /* 0x0000000000017941 */ /* 0x000fea0003800200 */
.L_x_198:
[----:B-----5:R-:W-:Y:S02]  /*0b00*/  HMUL2 R16, R16.H0_H0, UR16.H0_H0 ;  /* 0x2000001010107c32 */ /* 0x020fe40008000800 */
[----:B0-----:R-:W-:Y:S01]  /*0b10*/  IMAD.MOV.U32 R17, RZ, RZ, R9 ;  /* 0x000000ffff117224 */ /* 0x001fe200078e0009 */
[C---:B------:R-:W-:Y:S02]  /*0b20*/  IADD3 R2, P1, PT, R3.reuse, R2, RZ ;  /* 0x0000000203027210 */ /* 0x040fe40007f3e0ff */
[----:B------:R-:W-:Y:S01]  /*0b30*/  PRMT R4, R16, 0x7610, R4 ;  /* 0x0000761010047816 */ /* 0x000fe20000000004 */
[----:B------:R-:W-:Y:S01]  /*0b40*/  IMAD.MOV.U32 R16, RZ, RZ, R8 ;  /* 0x000000ffff107224 */ /* 0x000fe200078e0008 */
[----:B------:R-:W-:Y:S01]  /*0b50*/  LEA R8, P2, R3, R8, 0x1 ;  /* 0x0000000803087211 */ /* 0x000fe200078408ff */
[----:B------:R-:W-:-:S03]  /*0b60*/  IMAD.X R13, RZ, RZ, R13, P1 ;  /* 0x000000ffff0d7224 */ /* 0x000fc600008e060d */
[----:B------:R0:W-:Y:S01]  /*0b70*/  STG.E.U16 desc[UR10][R16.64], R4 ;  /* 0x0000000410007986 */ /* 0x0001e2000c10150a */
[----:B------:R-:W-:Y:S01]  /*0b80*/  LEA.HI.X R9, R3, R9, RZ, 0x1, P2 ;  /* 0x0000000903097211 */ /* 0x000fe200010f0cff */
[----:B------:R-:W-:Y:S07]  /*0b90*/  @P0 BRA `(.L_x_201) ;  /* 0xfffffff800700947 */ /* 0x000fee000383ffff */
.L_x_194:
[----:B0-234-:R-:W-:Y:S05]  /*0ba0*/  BSYNC.RECONVERGENT B0 ;  /* 0x0000000000007941 */ /* 0x01dfea0003800200 */
.L_x_193:
[----:B------:R-:W0:Y:S01]  /*0bb0*/  LDC R7, c[0x0][0x3d4] ;  /* 0x0000f500ff077b82 */ /* 0x000e220000000800 */
[----:B------:R-:W-:Y:S01]  /*0bc0*/  ISETP.GE.U32.AND P0, PT, R5, 0x3, PT ;  /* 0x000000030500780c */ /* 0x000fe20003f06070 */
[----:B------:R-:W2:Y:S03]  /*0bd0*/  LDCU UR18, c[0x0][0x3c4] ;  /* 0x00007880ff1277ac */ /* 0x000ea60008000800 */
[----:B------:R-:W-:Y:S01]  /*0be0*/  ISETP.GE.U32.AND.EX P0, PT, R6, RZ, PT, P0 ;  /* 0x000000ff0600720c */ /* 0x000fe20003f06100 */
[----:B------:R-:W3:Y:S01]  /*0bf0*/  LDCU UR29, c[0x0][0x3c0] ;  /* 0x00007800ff1d77ac */ /* 0x000ee20008000800 */
[----:B------:R-:W4:Y:S01]  /*0c00*/  LDCU UR19, c[0x0][0x3a0] ;  /* 0x00007400ff1377ac */ /* 0x000f220008000800 */
[----:B------:R-:W0:Y:S01]  /*0c10*/  LDCU UR22, c[0x0][0x3a4] ;  /* 0x00007480ff1677ac */ /* 0x000e220008000800 */
[----:B------:R-:W0:Y:S01]  /*0c20*/  LDCU.U16 UR23, c[0x0][0x3d8] ;  /* 0x00007b00ff1777ac */ /* 0x000e220008000400 */
[----:B------:R-:W0:Y:S01]  /*0c30*/  LDCU.64 UR20, c[0x0][0x388] ;  /* 0x00007100ff1477ac */ /* 0x000e220008000a00 */
[----:B------:R-:W0:Y:S01]  /*0c40*/  LDCU.64 UR24, c[0x0][0x3b0] ;  /* 0x00007600ff1877ac */ /* 0x000e220008000a00 */
[----:B------:R-:W0:Y:S06]  /*0c50*/  LDCU.64 UR26, c[0x0][0x380] ;  /* 0x00007000ff1a77ac */ /* 0x000e2c0008000a00 */
[----:B0-234-:R-:W-:Y:S05]  /*0c60*/  @!P0 EXIT ;  /* 0x000000000000894d */ /* 0x01dfea0003800000 */
[----:B------:R-:W-:Y:S01]  /*0c70*/  BSSY.RECONVERGENT B0, `(.L_x_202) ;  /* 0x0000174000007945 */ /* 0x000fe20003800200 */
.L_x_227:
[----:B------:R-:W-:Y:S01]  /*0c80*/  LOP3.LUT R4, R13, UR18, RZ, 0xfc, !PT ;  /* 0x000000120d047c12 */ /* 0x000fe2000f8efcff */
[----:B------:R-:W-:Y:S03]  /*0c90*/  BSSY.RECONVERGENT B1, `(.L_x_203) ;  /* 0x000001f000017945 */ /* 0x000fe60003800200 */
[----:B------:R-:W-:-:S13]  /*0ca0*/  ISETP.NE.U32.AND P0, PT, R4, RZ, PT ;  /* 0x000000ff0400720c */ /* 0x000fda0003f05070 */
[----:B01----:R-:W-:Y:S05]  /*0cb0*/  @P0 BRA `(.L_x_204) ;  /* 0x0000000000580947 */ /* 0x003fea0003800000 */
[----:B------:R-:W-:-:S04]  /*0cc0*/  MOV R11, UR29 ;  /* 0x0000001d000b7c02 */ /* 0x000fc80008000f00 */
[----:B------:R-:W0:Y:S01]  /*0cd0*/  I2F.U32.RP R6, R11 ;  /* 0x0000000b00067306 */ /* 0x000e220000209000 */
[----:B------:R-:W-:-:S07]  /*0ce0*/  ISETP.NE.U32.AND P2, PT, R11, RZ, PT ;  /* 0x000000ff0b00720c */ /* 0x000fce0003f45070 */
[----:B0-----:R-:W0:Y:S02]  /*0cf0*/  MUFU.RCP R6, R6 ;  /* 0x0000000600067308 */ /* 0x001e240000001000 */
[----:B0-----:R-:W-:-:S06]  /*0d00*/  VIADD R5, R6, 0xffffffe ;  /* 0x0ffffffe06057836 */ /* 0x001fcc0000000000 */
[----:B------:R-:W0:Y:S02]  /*0d10*/  F2I.FTZ.U32.TRUNC.NTZ R5, R5 ;  /* 0x0000000500057305 */ /* 0x000e24000021f000 */
[----:B0-----:R-:W-:-:S04]  /*0d20*/  IMAD R4, R5, R11, RZ ;  /* 0x0000000b05047224 */ /* 0x001fc800078e02ff */
[----:B------:R-:W-:Y:S02]  /*0d30*/  IMAD.MOV R9, RZ, RZ, -R4 ;  /* 0x000000ffff097224 */ /* 0x000fe400078e0a04 */
[----:B------:R-:W-:-:S04]  /*0d40*/  IMAD.MOV.U32 R4, RZ, RZ, RZ ;  /* 0x000000ffff047224 */ /* 0x000fc800078e00ff */
[----:B------:R-:W-:-:S06]  /*0d50*/  IMAD.HI.U32 R9, R5, R9, R4 ;  /* 0x0000000905097227 */ /* 0x000fcc00078e0004 */
[----:B-1----:R-:W-:-:S05]  /*0d60*/  IMAD.HI.U32 R19, R9, R2, RZ ;  /* 0x0000000209137227 */ /* 0x002fca00078e00ff */
[----:B------:R-:W-:-:S05]  /*0d70*/  IADD3 R4, PT, PT, -R19, RZ, RZ ;  /* 0x000000ff13047210 */ /* 0x000fca0007ffe1ff */
[----:B------:R-:W-:-:S05]  /*0d80*/  IMAD R4, R11, R4, R2 ;  /* 0x000000040b047224 */ /* 0x000fca00078e0202 */
[----:B------:R-:W-:-:S13]  /*0d90*/  ISETP.GE.U32.AND P0, PT, R4, R11, PT ;  /* 0x0000000b0400720c */ /* 0x000fda0003f06070 */
[----:B------:R-:W-:Y:S02]  /*0da0*/  @P0 IMAD.IADD R4, R4, 0x1, -R11 ;  /* 0x0000000104040824 */ /* 0x000fe400078e0a0b */
[----:B------:R-:W-:-:S03]  /*0db0*/  @P0 VIADD R19, R19, 0x1 ;  /* 0x0000000113130836 */ /* 0x000fc60000000000 */
[----:B------:R-:W-:-:S13]  /*0dc0*/  ISETP.GE.U32.AND P1, PT, R4, R11, PT ;  /* 0x0000000b0400720c */ /* 0x000fda0003f26070 */
[----:B------:R-:W-:Y:S01]  /*0dd0*/  @P1 VIADD R19, R19, 0x1 ;  /* 0x0000000113131836 */ /* 0x000fe20000000000 */
[----:B------:R-:W-:-:S04]  /*0de0*/  @!P2 LOP3.LUT R19, RZ, R11, RZ, 0x33, !PT ;  /* 0x0000000bff13a212 */ /* 0x000fc800078e33ff */
[----:B------:R-:W-:-:S05]  /*0df0*/  IADD3 R6, PT, PT, -R19, RZ, RZ ;  /* 0x000000ff13067210 */ /* 0x000fca0007ffe1ff */
[----:B------:R-:W-:Y:S01]  /*0e00*/  IMAD R6, R11, R6, R2 ;  /* 0x000000060b067224 */ /* 0x000fe200078e0202 */
[----:B------:R-:W-:Y:S06]  /*0e10*/  BRA `(.L_x_205) ;  /* 0x0000000000187947 */ /* 0x000fec0003800000 */
.L_x_204:
[----:B------:R-:W-:Y:S01]  /*0e20*/  IMAD.MOV.U32 R23, RZ, RZ, R2 ;  /* 0x000000ffff177224 */ /* 0x000fe200078e0002 */
[----:B------:R-:W-:-:S07]  /*0e30*/  MOV R4, 0xe50 ;  /* 0x00000e5000047802 */ /* 0x000fce0000000f00 */
[----:B-1----:R-:W-:Y:S05]  /*0e40*/  CALL.REL.NOINC `($__internal_8_$__cuda_sm20_div_s64) ;  /* 0x0000003800447944 */ /* 0x002fea0003c00000 */
[----:B------:R-:W-:Y:S02]  /*0e50*/  IMAD.MOV R6, RZ, RZ, -R19 ;  /* 0x000000ffff067224 */ /* 0x000fe400078e0a13 */
[----:B------:R-:W-:-:S04]  /*0e60*/  IMAD.U32 R11, RZ, RZ, UR29 ;  /* 0x0000001dff0b7e24 */ /* 0x000fc8000f8e00ff */
[----:B------:R-:W-:-:S07]  /*0e70*/  IMAD R6, R6, R11, R2 ;  /* 0x0000000b06067224 */ /* 0x000fce00078e0202 */
.L_x_205:
[----:B------:R-:W-:Y:S05]  /*0e80*/  BSYNC.RECONVERGENT B1 ;  /* 0x0000000000017941 */ /* 0x000fea0003800200 */
.L_x_203:
[----:B------:R-:W-:Y:S01]  /*0e90*/  IADD3 R8, PT, PT, R19, -UR19, RZ ;  /* 0x8000001313087c10 */ /* 0x000fe2000fffe0ff */
[----:B------:R-:W-:Y:S03]  /*0ea0*/  BSSY.RECONVERGENT B1, `(.L_x_206) ;  /* 0x0000034000017945 */ /* 0x000fe60003800200 */
        /* <DEDUP_REMOVED lines=14> */
.L_x_207:
[----:B------:R-:W-:Y:S01]  /*0f90*/  IABS R12, R7 ;  /* 0x00000007000c7213 */ /* 0x000fe20000000000 */
[----:B------:R-:W-:Y:S01]  /*0fa0*/  IMAD.MOV.U32 R4, RZ, RZ, RZ ;  /* 0x000000ffff047224 */ /* 0x000fe200078e00ff */
[----:B------:R-:W-:Y:S02]  /*0fb0*/  IABS R10, R19 ;  /* 0x00000013000a7213 */ /* 0x000fe40000000000 */
[----:B------:R-:W0:Y:S01]  /*0fc0*/  I2F.RP R9, R12 ;  /* 0x0000000c00097306 */ /* 0x000e220000209400 */
[----:B------:R-:W-:-:S04]  /*0fd0*/  LOP3.LUT R19, R19, R7, RZ, 0x3c, !PT ;  /* 0x0000000713137212 */ /* 0x000fc800078e3cff */
[----:B------:R-:W-:-:S03]  /*0fe0*/  ISETP.GE.AND P2, PT, R19, RZ, PT ;  /* 0x000000ff1300720c */ /* 0x000fc60003f46270 */
[----:B0-----:R-:W0:Y:S02]  /*0ff0*/  MUFU.RCP R9, R9 ;  /* 0x0000000900097308 */ /* 0x001e240000001000 */
[----:B0-----:R-:W-:Y:S02]  /*1000*/  IADD3 R16, PT, PT, R9, 0xffffffe, RZ ;  /* 0x0ffffffe09107810 */ /* 0x001fe40007ffe0ff */
[----:B------:R-:W-:-:S04]  /*1010*/  SHF.R.S32.HI R9, RZ, 0x1f, R6 ;  /* 0x0000001fff097819 */ /* 0x000fc80000011406 */
[----:B------:R-:W0:Y:S02]  /*1020*/  F2I.FTZ.U32.TRUNC.NTZ R5, R16 ;  /* 0x0000001000057305 */ /* 0x000e24000021f000 */
[----:B0-----:R-:W-:-:S04]  /*1030*/  IMAD.MOV R17, RZ, RZ, -R5 ;  /* 0x000000ffff117224 */ /* 0x001fc800078e0a05 */
        /* <DEDUP_REMOVED lines=11> */
[----:B------:R-:W-:-:S05]  /*10f0*/  @P0 VIADD R4, R4, 0x1 ;  /* 0x0000000104040836 */ /* 0x000fca0000000000 */
[----:B------:R-:W-:Y:S02]  /*1100*/  @!P2 IADD3 R4, PT, PT, -R4, RZ, RZ ;  /* 0x000000ff0404a210 */ /* 0x000fe40007ffe1ff */
[----:B------:R-:W-:-:S05]  /*1110*/  @!P1 LOP3.LUT R4, RZ, R7, RZ, 0x33, !PT ;  /* 0x00000007ff049212 */ /* 0x000fca00078e33ff */
[----:B------:R-:W-:Y:S02]  /*1120*/  IMAD R5, R4, UR22, RZ ;  /* 0x0000001604057c24 */ /* 0x000fe4000f8e02ff */
[----:B------:R-:W-:-:S03]  /*1130*/  IMAD.U32 R4, RZ, RZ, UR18 ;  /* 0x00000012ff047e24 */ /* 0x000fc6000f8e00ff */
[----:B------:R-:W-:-:S04]  /*1140*/  IADD3 R17, P0, PT, R8, R5, RZ ;  /* 0x0000000508117210 */ /* 0x000fc80007f1e0ff */
[----:B------:R-:W-:-:S05]  /*1150*/  LEA.HI.X.SX32 R8, R5, RZ, 0x1, P0 ;  /* 0x000000ff05087211 */ /* 0x000fca00000f0eff */
[-C--:B------:R-:W-:Y:S02]  /*1160*/  IMAD R5, R8, R11.reuse, RZ ;  /* 0x0000000b08057224 */ /* 0x080fe400078e02ff */
[----:B------:R-:W-:Y:S02]  /*1170*/  IMAD.MOV.U32 R8, RZ, RZ, R6 ;  /* 0x000000ffff087224 */ /* 0x000fe400078e0006 */
[C---:B------:R-:W-:Y:S02]  /*1180*/  IMAD R5, R17.reuse, R4, R5 ;  /* 0x0000000411057224 */ /* 0x040fe400078e0205 */
[----:B------:R-:W-:-:S04]  /*1190*/  IMAD.WIDE.U32 R8, R17, R11, R8 ;  /* 0x0000000b11087225 */ /* 0x000fc800078e0008 */
[----:B------:R-:W-:Y:S01]  /*11a0*/  IMAD.IADD R5, R9, 0x1, R5 ;  /* 0x0000000109057824 */ /* 0x000fe200078e0205 */
[----:B------:R-:W-:-:S04]  /*11b0*/  LEA R16, P0, R8, UR24, 0x1 ;  /* 0x0000001808107c11 */ /* 0x000fc8000f8008ff */
[----:B------:R-:W-:-:S05]  /*11c0*/  LEA.HI.X R17, R8, UR25, R5, 0x1, P0 ;  /* 0x0000001908117c11 */ /* 0x000fca00080f0c05 */
[----:B------:R0:W5:Y:S04]  /*11d0*/  LDG.E.U16 R16, desc[UR10][R16.64] ;  /* 0x0000000a10107981 */ /* 0x000168000c1e1500 */
.L_x_208:
[----:B------:R-:W-:Y:S05]  /*11e0*/  BSYNC.RECONVERGENT B1 ;  /* 0x0000000000017941 */ /* 0x000fea0003800200 */
.L_x_206:
[C---:B------:R-:W-:Y:S01]  /*11f0*/  LEA R8, P0, R2.reuse, UR26, 0x1 ;  /* 0x0000001a02087c11 */ /* 0x040fe2000f8008ff */
[----:B-----5:R-:W-:Y:S01]  /*1200*/  HMUL2 R16, R16.H0_H0, UR23.H0_H0 ;  /* 0x2000001710107c32 */ /* 0x020fe20008000800 */
[----:B------:R-:W-:Y:S02]  /*1210*/  BSSY.RECONVERGENT B1, `(.L_x_209) ;  /* 0x0000023000017945 */ /* 0x000fe40003800200 */
[----:B------:R-:W-:Y:S02]  /*1220*/  LEA.HI.X R9, R2, UR27, R13, 0x1, P0 ;  /* 0x0000001b02097c11 */ /* 0x000fe400080f0c0d */
[----:B------:R-:W-:-:S03]  /*1230*/  IADD3 R6, P0, PT, R3, R2, RZ ;  /* 0x0000000203067210 */ /* 0x000fc60007f1e0ff */
[----:B------:R2:W-:Y:S01]  /*1240*/  STG.E.U16 desc[UR10][R8.64], R16 ;  /* 0x0000001008007986 */ /* 0x0005e2000c10150a */
[----:B------:R-:W-:-:S04]  /*1250*/  IADD3.X R13, PT, PT, RZ, R13, RZ, P0, !PT ;  /* 0x0000000dff0d7210 */ /* 0x000fc800007fe4ff */
[----:B------:R-:W-:-:S04]  /*1260*/  LOP3.LUT R4, R13, R4, RZ, 0xfc, !PT ;  /* 0x000000040d047212 */ /* 0x000fc800078efcff */
        /* <DEDUP_REMOVED lines=9> */
[----:B01----:R-:W-:-:S04]  /*1300*/  IMAD R17, R2, R11, RZ ;  /* 0x0000000b02117224 */ /* 0x003fc800078e02ff */
        /* <DEDUP_REMOVED lines=13> */
.L_x_210:
[----:B------:R-:W-:Y:S01]  /*13e0*/  IMAD.MOV.U32 R23, RZ, RZ, R6 ;  /* 0x000000ffff177224 */ /* 0x000fe200078e0006 */
[----:B------:R-:W-:-:S07]  /*13f0*/  MOV R4, 0x1410 ;  /* 0x0000141000047802 */ /* 0x000fce0000000f00 */
[----:B01----:R-:W-:Y:S05]  /*1400*/  CALL.REL.NOINC `($__internal_8_$__cuda_sm20_div_s64) ;  /* 0x0000003000d47944 */ /* 0x003fea0003c00000 */
[----:B------:R-:W-:Y:S02]  /*1410*/  IMAD.MOV R2, RZ, RZ, -R19 ;  /* 0x000000ffff027224 */ /* 0x000fe400078e0a13 */
[----:B------:R-:W-:-:S04]  /*1420*/  IMAD.U32 R11, RZ, RZ, UR29 ;  /* 0x0000001dff0b7e24 */ /* 0x000fc8000f8e00ff */
[----:B------:R-:W-:-:S07]  /*1430*/  IMAD R2, R2, R11, R6 ;  /* 0x0000000b02027224 */ /* 0x000fce00078e0206 */
.L_x_211:
[----:B------:R-:W-:Y:S05]  /*1440*/  BSYNC.RECONVERGENT B1 ;  /* 0x0000000000017941 */ /* 0x000fea0003800200 */
.L_x_209:
[----:B------:R-:W-:Y:S01]  /*1450*/  IADD3 R4, PT, PT, R19, -UR19, RZ ;  /* 0x8000001313047c10 */ /* 0x000fe2000fffe0ff */
[----:B------:R-:W-:Y:S03]  /*1460*/  BSSY.RECONVERGENT B1, `(.L_x_212) ;  /* 0x0000033000017945 */ /* 0x000fe60003800200 */
[----:B------:R-:W-:-:S13]  /*1470*/  ISETP.GT.AND P0, PT, R4, -0x1, PT ;  /* 0xffffffff0400780c */ /* 0x000fda0003f04270 */
[----:B------:R-:W-:Y:S05]  /*1480*/  @P0 BRA `(.L_x_213) ;  /* 0x0000000000300947 */ /* 0x000fea0003800000 */
[----:B------:R-:W-:Y:S01]  /*1490*/  SHF.R.S32.HI R10, RZ, 0x1f, R19 ;  /* 0x0000001fff0a7819 */ /* 0x000fe20000011413 */
[----:B------:R-:W-:Y:S01]  /*14a0*/  IMAD.U32 R4, RZ, RZ, UR18 ;  /* 0x00000012ff047e24 */ /* 0x000fe2000f8e00ff */
[--C-:B------:R-:W-:Y:S01]  /*14b0*/  SHF.R.S32.HI R17, RZ, 0x1f, R2.reuse ;  /* 0x0000001fff117819 */ /* 0x100fe20000011402 */
[----:B------:R-:W-:Y:S02]  /*14c0*/  IMAD.MOV.U32 R16, RZ, RZ, R2 ;  /* 0x000000ffff107224 */ /* 0x000fe400078e0002 */
        /* <DEDUP_REMOVED lines=8> */
.L_x_213:
[----:B------:R-:W-:-:S04]  /*1550*/  IABS R21, R7 ;  /* 0x0000000700157213 */ /* 0x000fc80000000000 */
[----:B------:R-:W0:Y:S08]  /*1560*/  I2F.RP R12, R21 ;  /* 0x00000015000c7306 */ /* 0x000e300000209400 */
[----:B0-----:R-:W0:Y:S02]  /*1570*/  MUFU.RCP R12, R12 ;  /* 0x0000000c000c7308 */ /* 0x001e240000001000 */
[----:B0-----:R-:W-:-:S06]  /*1580*/  IADD3 R16, PT, PT, R12, 0xffffffe, RZ ;  /* 0x0ffffffe0c107810 */ /* 0x001fcc0007ffe0ff */
[----:B------:R0:W1:Y:S02]  /*1590*/  F2I.FTZ.U32.TRUNC.NTZ R17, R16 ;  /* 0x0000001000117305 */ /* 0x000064000021f000 */
[----:B0-----:R-:W-:Y:S02]  /*15a0*/  IMAD.MOV.U32 R16, RZ, RZ, RZ ;  /* 0x000000ffff107224 */ /* 0x001fe400078e00ff */
[----:B-1----:R-:W-:-:S04]  /*15b0*/  IMAD.MOV R10, RZ, RZ, -R17 ;  /* 0x000000ffff0a7224 */ /* 0x002fc800078e0a11 */
[----:B------:R-:W-:Y:S01]  /*15c0*/  IMAD R5, R10, R21, RZ ;  /* 0x000000150a057224 */ /* 0x000fe200078e02ff */
[----:B------:R-:W-:Y:S02]  /*15d0*/  IABS R10, R19 ;  /* 0x00000013000a7213 */ /* 0x000fe40000000000 */
[----:B------:R-:W-:Y:S01]  /*15e0*/  LOP3.LUT R19, R19, R7, RZ, 0x3c, !PT ;  /* 0x0000000713137212 */ /* 0x000fe200078e3cff */
[----:B------:R-:W-:-:S03]  /*15f0*/  IMAD.HI.U32 R5, R17, R5, R16 ;  /* 0x0000000511057227 */ /* 0x000fc600078e0010 */
[----:B------:R-:W-:Y:S01]  /*1600*/  ISETP.GE.AND P2, PT, R19, RZ, PT ;  /* 0x000000ff1300720c */ /* 0x000fe20003f46270 */
[----:B------:R-:W-:Y:S02]  /*1610*/  IMAD.MOV.U32 R16, RZ, RZ, R2 ;  /* 0x000000ffff107224 */ /* 0x000fe400078e0002 */
[----:B------:R-:W-:-:S04]  /*1620*/  IMAD.HI.U32 R5, R5, R10, RZ ;  /* 0x0000000a05057227 */ /* 0x000fc800078e00ff */
[----:B------:R-:W-:-:S04]  /*1630*/  IMAD.MOV R17, RZ, RZ, -R5 ;  /* 0x000000ffff117224 */ /* 0x000fc800078e0a05 */
[----:B------:R-:W-:Y:S01]  /*1640*/  IMAD R10, R21, R17, R10 ;  /* 0x00000011150a7224 */ /* 0x000fe200078e020a */
[----:B------:R-:W-:-:S04]  /*1650*/  SHF.R.S32.HI R17, RZ, 0x1f, R2 ;  /* 0x0000001fff117819 */ /* 0x000fc80000011402 */
        /* <DEDUP_REMOVED lines=8> */
[----:B------:R-:W-:-:S05]  /*16e0*/  IMAD R5, R5, UR22, RZ ;  /* 0x0000001605057c24 */ /* 0x000fca000f8e02ff */
[----:B------:R-:W-:Y:S02]  /*16f0*/  IADD3 R19, P0, PT, R4, R5, RZ ;  /* 0x0000000504137210 */ /* 0x000fe40007f1e0ff */
[----:B------:R-:W-:Y:S02]  /*1700*/  MOV R4, UR18 ;  /* 0x0000001200047c02 */ /* 0x000fe40008000f00 */
[----:B------:R-:W-:Y:S01]  /*1710*/  LEA.HI.X.SX32 R10, R5, RZ, 0x1, P0 ;  /* 0x000000ff050a7211 */ /* 0x000fe200000f0eff */
[----:B------:R-:W-:-:S04]  /*1720*/  IMAD.WIDE.U32 R16, R19, R11, R16 ;  /* 0x0000000b13107225 */ /* 0x000fc800078e0010 */
[----:B------:R-:W-:Y:S01]  /*1730*/  IMAD R10, R10, R11, RZ ;  /* 0x0000000b0a0a7224 */ /* 0x000fe200078e02ff */
[----:B------:R-:W-:-:S03]  /*1740*/  LEA R18, P0, R16, UR24, 0x1 ;  /* 0x0000001810127c11 */ /* 0x000fc6000f8008ff */
[----:B------:R-:W-:-:S04]  /*1750*/  IMAD R5, R19, R4, R10 ;  /* 0x0000000413057224 */ /* 0x000fc800078e020a */
[----:B------:R-:W-:-:S05]  /*1760*/  IMAD.IADD R5, R17, 0x1, R5 ;  /* 0x0000000111057824 */ /* 0x000fca00078e0205 */
[----:B------:R-:W-:-:S05]  /*1770*/  LEA.HI.X R19, R16, UR25, R5, 0x1, P0 ;  /* 0x0000001910137c11 */ /* 0x000fca00080f0c05 */
[----:B------:R0:W5:Y:S02]  /*1780*/  LDG.E.U16 R18, desc[UR10][R18.64] ;  /* 0x0000000a12127981 */ /* 0x000164000c1e1500 */
.L_x_214:
[----:B------:R-:W-:Y:S05]  /*1790*/  BSYNC.RECONVERGENT B1 ;  /* 0x0000000000017941 */ /* 0x000fea0003800200 */
.L_x_212:
        /* <DEDUP_REMOVED lines=17> */
[----:B--2---:R-:W-:Y:S01]  /*18b0*/  MOV R16, RZ ;  /* 0x000000ff00107202 */ /* 0x004fe20000000f00 */
[----:B---3--:R-:W-:-:S04]  /*18c0*/  IMAD.MOV R4, RZ, RZ, -R17 ;  /* 0x000000ffff047224 */ /* 0x008fc800078e0a11 */
[----:B01----:R-:W-:-:S04]  /*18d0*/  IMAD R19, R4, R11, RZ ;  /* 0x0000000b04137224 */ /* 0x003fc800078e02ff */
        /* <DEDUP_REMOVED lines=13> */
.L_x_216:
[----:B------:R-:W-:Y:S01]  /*19b0*/  IMAD.MOV.U32 R23, RZ, RZ, R6 ;  /* 0x000000ffff177224 */ /* 0x000fe200078e0006 */
[----:B------:R-:W-:-:S07]  /*19c0*/  MOV R4, 0x19e0 ;  /* 0x000019e000047802 */ /* 0x000fce0000000f00 */
[----:B01----:R-:W-:Y:S05]  /*19d0*/  CALL.REL.NOINC `($__internal_8_$__cuda_sm20_div_s64) ;  /* 0x0000002c00607944 */ /* 0x003fea0003c00000 */
[----:B------:R-:W-:Y:S01]  /*19e0*/  MOV R11, UR29 ;  /* 0x0000001d000b7c02 */ /* 0x000fe20008000f00 */
[----:B------:R-:W-:-:S04]  /*19f0*/  IMAD.MOV R10, RZ, RZ, -R19 ;  /* 0x000000ffff0a7224 */ /* 0x000fc800078e0a13 */
[----:B------:R-:W-:-:S07]  /*1a00*/  IMAD R10, R10, R11, R6 ;  /* 0x0000000b0a0a7224 */ /* 0x000fce00078e0206 */
.L_x_217:
[----:B------:R-:W-:Y:S05]  /*1a10*/  BSYNC.RECONVERGENT B1 ;  /* 0x0000000000017941 */ /* 0x000fea0003800200 */
.L_x_215:
[----:B------:R-:W-:Y:S01]  /*1a20*/  VIADD R4, R19, -UR19 ;  /* 0x8000001313047c36 */ /* 0x000fe20008000000 */
[----:B------:R-:W-:Y:S04]  /*1a30*/  BSSY.RECONVERGENT B1, `(.L_x_218) ;  /* 0x0000034000017945 */ /* 0x000fe80003800200 */
[----:B------:R-:W-:-:S13]  /*1a40*/  ISETP.GT.AND P0, PT, R4, -0x1, PT ;  /* 0xffffffff0400780c */ /* 0x000fda0003f04270 */
[----:B------:R-:W-:Y:S05]  /*1a50*/  @P0 BRA `(.L_x_219) ;  /* 0x0000000000300947 */ /* 0x000fea0003800000 */
[----:B------:R-:W-:Y:S01]  /*1a60*/  SHF.R.S32.HI R12, RZ, 0x1f, R19 ;  /* 0x0000001fff0c7819 */ /* 0x000fe20000011413 */
[--C-:B------:R-:W-:Y:S01]  /*1a70*/  IMAD.MOV.U32 R16, RZ, RZ, R10.reuse ;  /* 0x000000ffff107224 */ /* 0x100fe200078e000a */
[----:B------:R-:W-:Y:S01]  /*1a80*/  SHF.R.S32.HI R17, RZ, 0x1f, R10 ;  /* 0x0000001fff117819 */ /* 0x000fe2000001140a */
[----:B------:R-:W-:Y:S02]  /*1a90*/  IMAD.U32 R4, RZ, RZ, UR18 ;  /* 0x00000012ff047e24 */ /* 0x000fe4000f8e00ff */
[-C--:B------:R-:W-:Y:S02]  /*1aa0*/  IMAD R12, R12, R11.reuse, RZ ;  /* 0x0000000b0c0c7224 */ /* 0x080fe400078e02ff */
[----:B------:R-:W-:-:S04]  /*1ab0*/  IMAD.WIDE.U32 R16, R19, R11, R16 ;  /* 0x0000000b13107225 */ /* 0x000fc800078e0010 */
[----:B------:R-:W-:Y:S01]  /*1ac0*/  IMAD R19, R19, R4, R12 ;  /* 0x0000000413137224 */ /* 0x000fe200078e020c */
[----:B------:R-:W-:-:S04]  /*1ad0*/  LEA R18, P0, R16, UR20, 0x1 ;  /* 0x0000001410127c11 */ /* 0x000fc8000f8008ff */
[----:B------:R-:W-:-:S04]  /*1ae0*/  IADD3 R17, PT, PT, R17, R19, RZ ;  /* 0x0000001311117210 */ /* 0x000fc80007ffe0ff */
[----:B------:R-:W-:-:S05]  /*1af0*/  LEA.HI.X R19, R16, UR21, R17, 0x1, P0 ;  /* 0x0000001510137c11 */ /* 0x000fca00080f0c11 */
[----:B------:R0:W5:Y:S01]  /*1b00*/  LDG.E.U16 R18, desc[UR10][R18.64] ;  /* 0x0000000a12127981 */ /* 0x000162000c1e1500 */
[----:B------:R-:W-:Y:S05]  /*1b10*/  BRA `(.L_x_220) ;  /* 0x0000000000947947 */ /* 0x000fea0003800000 */
.L_x_219:
        /* <DEDUP_REMOVED lines=24> */
[----:B------:R-:W-:Y:S02]  /*1ca0*/  IMAD R17, R16, UR22, RZ ;  /* 0x0000001610117c24 */ /* 0x000fe4000f8e02ff */
[----:B------:R-:W-:-:S03]  /*1cb0*/  IMAD.MOV.U32 R16, RZ, RZ, R10 ;  /* 0x000000ffff107224 */ /* 0x000fc600078e000a */
[----:B------:R-:W-:Y:S01]  /*1cc0*/  IADD3 R19, P0, PT, R4, R17, RZ ;  /* 0x0000001104137210 */ /* 0x000fe20007f1e0ff */
[----:B------:R-:W-:-:S03]  /*1cd0*/  IMAD.U32 R4, RZ, RZ, UR18 ;  /* 0x00000012ff047e24 */ /* 0x000fc6000f8e00ff */
[----:B------:R-:W-:Y:S02]  /*1ce0*/  LEA.HI.X.SX32 R12, R17, RZ, 0x1, P0 ;  /* 0x000000ff110c7211 */ /* 0x000fe400000f0eff */
[----:B------:R-:W-:-:S03]  /*1cf0*/  SHF.R.S32.HI R17, RZ, 0x1f, R10 ;  /* 0x0000001fff117819 */ /* 0x000fc6000001140a */
[-C--:B------:R-:W-:Y:S02]  /*1d00*/  IMAD R12, R12, R11.reuse, RZ ;  /* 0x0000000b0c0c7224 */ /* 0x080fe400078e02ff */
[----:B------:R-:W-:-:S04]  /*1d10*/  IMAD.WIDE.U32 R16, R19, R11, R16 ;  /* 0x0000000b13107225 */ /* 0x000fc800078e0010 */
[----:B------:R-:W-:Y:S01]  /*1d20*/  IMAD R19, R19, R4, R12 ;  /* 0x0000000413137224 */ /* 0x000fe200078e020c */
[----:B------:R-:W-:-:S04]  /*1d30*/  LEA R18, P0, R16, UR24, 0x1 ;  /* 0x0000001810127c11 */ /* 0x000fc8000f8008ff */
[----:B------:R-:W-:-:S04]  /*1d40*/  IADD3 R17, PT, PT, R17, R19, RZ ;  /* 0x0000001311117210 */ /* 0x000fc80007ffe0ff */
[----:B------:R-:W-:-:S05]  /*1d50*/  LEA.HI.X R19, R16, UR25, R17, 0x1, P0 ;  /* 0x0000001910137c11 */ /* 0x000fca00080f0c11 */
[----:B------:R1:W5:Y:S02]  /*1d60*/  LDG.E.U16 R18, desc[UR10][R18.64] ;  /* 0x0000000a12127981 */ /* 0x000364000c1e1500 */
.L_x_220:
[----:B------:R-:W-:Y:S05]  /*1d70*/  BSYNC.RECONVERGENT B1 ;  /* 0x0000000000017941 */ /* 0x000fea0003800200 */
.L_x_218:
        /* <DEDUP_REMOVED lines=15> */
[----:B--2---:R-:W-:Y:S01]  /*1e70*/  IMAD.MOV.U32 R16, RZ, RZ, RZ ;  /* 0x000000ffff107224 */ /* 0x004fe200078e00ff */
[----:B---3--:R-:W-:-:S05]  /*1e80*/  IADD3 R4, PT, PT, RZ, -R17, RZ ;  /* 0x80000011ff047210 */ /* 0x008fca0007ffe0ff */
[----:B01----:R-:W-:-:S04]  /*1e90*/  IMAD R19, R4, R11, RZ ;  /* 0x0000000b04137224 */ /* 0x003fc800078e02ff */
        /* <DEDUP_REMOVED lines=13> */
.L_x_222:
[----:B------:R-:W-:Y:S01]  /*1f70*/  IMAD.MOV.U32 R23, RZ, RZ, R6 ;  /* 0x000000ffff177224 */ /* 0x000fe200078e0006 */
[----:B------:R-:W-:-:S07]  /*1f80*/  MOV R4, 0x1fa0 ;  /* 0x00001fa000047802 */ /* 0x000fce0000000f00 */
[----:B01----:R-:W-:Y:S05]  /*1f90*/  CALL.REL.NOINC `($__internal_8_$__cuda_sm20_div_s64) ;  /* 0x0000002400f07944 */ /* 0x003fea0003c00000 */
[----:B------:R-:W-:Y:S01]  /*1fa0*/  IADD3 R4, PT, PT, -R19, RZ, RZ ;  /* 0x000000ff13047210 */ /* 0x000fe20007ffe1ff */
[----:B------:R-:W-:-:S04]  /*1fb0*/  IMAD.U32 R11, RZ, RZ, UR29 ;  /* 0x0000001dff0b7e24 */ /* 0x000fc8000f8e00ff */
[----:B------:R-:W-:-:S07]  /*1fc0*/  IMAD R4, R4, R11, R6 ;  /* 0x0000000b04047224 */ /* 0x000fce00078e0206 */
.L_x_223:
[----:B------:R-:W-:Y:S05]  /*1fd0*/  BSYNC.RECONVERGENT B1 ;  /* 0x0000000000017941 */ /* 0x000fea0003800200 */
.L_x_221:
[----:B------:R-:W-:Y:S01]  /*1fe0*/  VIADD R10, R19, -UR19 ;  /* 0x80000013130a7c36 */ /* 0x000fe20008000000 */
[----:B------:R-:W-:Y:S04]  /*1ff0*/  BSSY.RECONVERGENT B1, `(.L_x_224) ;  /* 0x0000032000017945 */ /* 0x000fe80003800200 */
        /* <DEDUP_REMOVED lines=13> */
.L_x_225:
        /* <DEDUP_REMOVED lines=26> */
[----:B------:R-:W-:-:S04]  /*2270*/  IADD3 R10, P0, PT, R10, R17, RZ ;  /* 0x000000110a0a7210 */ /* 0x000fc80007f1e0ff */
[----:B------:R-:W-:Y:S02]  /*2280*/  LEA.HI.X.SX32 R12, R17, RZ, 0x1, P0 ;  /* 0x000000ff110c7211 */ /* 0x000fe400000f0eff */
[----:B------:R-:W-:-:S03]  /*2290*/  SHF.R.S32.HI R17, RZ, 0x1f, R4 ;  /* 0x0000001fff117819 */ /* 0x000fc60000011404 */
[-C--:B------:R-:W-:Y:S02]  /*22a0*/  IMAD R19, R12, R11.reuse, RZ ;  /* 0x0000000b0c137224 */ /* 0x080fe400078e02ff */
[----:B------:R-:W-:-:S04]  /*22b0*/  IMAD.WIDE.U32 R16, R10, R11, R16 ;  /* 0x0000000b0a107225 */ /* 0x000fc800078e0010 */
[----:B------:R-:W-:Y:S01]  /*22c0*/  IMAD R11, R10, UR18, R19 ;  /* 0x000000120a0b7c24 */ /* 0x000fe2000f8e0213 */
[----:B------:R-:W-:-:S03]  /*22d0*/  LEA R10, P0, R16, UR24, 0x1 ;  /* 0x00000018100a7c11 */ /* 0x000fc6000f8008ff */
[----:B------:R-:W-:-:S05]  /*22e0*/  IMAD.IADD R11, R17, 0x1, R11 ;  /* 0x00000001110b7824 */ /* 0x000fca00078e020b */
[----:B------:R-:W-:-:S05]  /*22f0*/  LEA.HI.X R11, R16, UR25, R11, 0x1, P0 ;  /* 0x00000019100b7c11 */ /* 0x000fca00080f0c0b */
[----:B------:R0:W5:Y:S02]  /*2300*/  LDG.E.U16 R10, desc[UR10][R10.64] ;  /* 0x0000000a0a0a7981 */ /* 0x000164000c1e1500 */
.L_x_226:
[----:B------:R-:W-:Y:S05]  /*2310*/  BSYNC.RECONVERGENT B1 ;  /* 0x0000000000017941 */ /* 0x000fea0003800200 */
.L_x_224:
        /* <DEDUP_REMOVED lines=8> */
[----:B--2---:R-:W-:Y:S05]  /*23a0*/  @!P0 BRA `(.L_x_227) ;  /* 0xffffffe800348947 */ /* 0x004fea000383ffff */
[----:B------:R-:W-:Y:S05]  /*23b0*/  BSYNC.RECONVERGENT B0 ;  /* 0x0000000000007941 */ /* 0x000fea0003800200 */
.L_x_202:
[----:B------:R-:W-:Y:S05]  /*23c0*/  EXIT ;  /* 0x000000000000794d */ /* 0x000fea0003800000 */
.L_x_189:
        /* <DEDUP_REMOVED lines=15> */
[----:B------:R-:W-:Y:S01]  /*24c0*/  IADD3 R11, PT, PT, RZ, -R3, RZ ;  /* 0x80000003ff0b7210 */ /* 0x000fe20007ffe0ff */
[----:B------:R-:W-:Y:S01]  /*24d0*/  IMAD.MOV.U32 R4, RZ, RZ, RZ ;  /* 0x000000ffff047224 */ /* 0x000fe200078e00ff */
[----:B------:R-:W-:-:S05]  /*24e0*/  ISETP.NE.U32.AND P2, PT, R3, RZ, PT ;  /* 0x000000ff0300720c */ /* 0x000fca0003f45070 */
[----:B0-----:R-:W0:Y:S02]  /*24f0*/  MUFU.RCP R9, R9 ;  /* 0x0000000900097308 */ /* 0x001e240000001000 */
[----:B0-----:R-:W-:Y:S02]  /*2500*/  VIADD R5, R9, 0xffffffe ;  /* 0x0ffffffe09057836 */ /* 0x001fe40000000000 */
[----:B------:R-:W-:-:S04]  /*2510*/  IMAD.MOV.U32 R9, RZ, RZ, RZ ;  /* 0x000000ffff097224 */ /* 0x000fc800078e00ff */
[----:B------:R-:W0:Y:S02]  /*2520*/  F2I.FTZ.U32.TRUNC.NTZ R5, R5 ;  /* 0x0000000500057305 */ /* 0x000e24000021f000 */
[----:B0-----:R-:W-:-:S04]  /*2530*/  IMAD R11, R11, R5, RZ ;  /* 0x000000050b0b7224 */ /* 0x001fc800078e02ff */
        /* <DEDUP_REMOVED lines=9> */
[----:B------:R-:W-:Y:S01]  /*25d0*/  @!P2 LOP3.LUT R8, RZ, R3, RZ, 0x33, !PT ;  /* 0x00000003ff08a212 */ /* 0x000fe200078e33ff */
[----:B------:R-:W-:Y:S06]  /*25e0*/  BRA `(.L_x_230) ;  /* 0x0000000000107947 */ /* 0x000fec0003800000 */
.L_x_229:
[----:B------:R-:W-:-:S07]  /*25f0*/  MOV R8, 0x2610 ;  /* 0x0000261000087802 */ /* 0x000fce0000000f00 */
[----:B------:R-:W-:Y:S05]  /*2600*/  CALL.REL.NOINC `($__internal_9_$__cuda_sm20_div_u64) ;  /* 0x0000002400947944 */ /* 0x000fea0003c00000 */
[----:B------:R-:W-:Y:S01]  /*2610*/  MOV R8, R4 ;  /* 0x0000000400087202 */ /* 0x000fe20000000f00 */
[----:B------:R-:W-:-:S07]  /*2620*/  IMAD.MOV.U32 R9, RZ, RZ, R5 ;  /* 0x000000ffff097224 */ /* 0x000fce00078e0005 */
.L_x_230:
[----:B------:R-:W-:Y:S05]  /*2630*/  BSYNC.RECONVERGENT B0 ;  /* 0x0000000000007941 */ /* 0x000fea0003800200 */
.L_x_228:
        /* <DEDUP_REMOVED lines=13> */
[----:B------:R-:W4:Y:S01]  /*2710*/  LDCU UR16, c[0x0][0x3a4] ;  /* 0x00007480ff1077ac */ /* 0x000f220008000800 */
[----:B------:R-:W0:Y:S01]  /*2720*/  LDCU.U16 UR17, c[0x0][0x3d8] ;  /* 0x00007b00ff1177ac */ /* 0x000e220008000400 */
[----:B------:R-:W0:Y:S01]  /*2730*/  LDCU.64 UR14, c[0x0][0x388] ;  /* 0x00007100ff0e77ac */ /* 0x000e220008000a00 */
[----:B------:R-:W0:Y:S01]  /*2740*/  LDCU.64 UR18, c[0x0][0x3b0] ;  /* 0x00007600ff1277ac */ /* 0x000e220008000a00 */
[----:B-1----:R-:W-:-:S04]  /*2750*/  UIMAD UR6, UR7, UR6, UR4 ;  /* 0x00000006070672a4 */ /* 0x002fc8000f8e0204 */
[----:B------:R-:W-:Y:S08]  /*2760*/  @!P0 BRA `(.L_x_232) ;  /* 0x0000000400b08947 */ /* 0x000ff00003800000 */
        /* <DEDUP_REMOVED lines=8> */
.L_x_239:
[----:B-12---:R-:W-:Y:S01]  /*27f0*/  LOP3.LUT R4, R13, UR12, RZ, 0xfc, !PT ;  /* 0x0000000c0d047c12 */ /* 0x006fe2000f8efcff */
[----:B------:R-:W-:Y:S01]  /*2800*/  BSSY.RECONVERGENT B1, `(.L_x_233) ;  /* 0x0000024000017945 */ /* 0x000fe20003800200 */
[----:B------:R-:W-:Y:S02]  /*2810*/  IADD3 R11, P0, PT, R11, -0x1, RZ ;  /* 0xffffffff0b0b7810 */ /* 0x000fe40007f1e0ff */
[----:B------:R-:W-:Y:S02]  /*2820*/  ISETP.NE.U32.AND P1, PT, R4, RZ, PT ;  /* 0x000000ff0400720c */ /* 0x000fe40003f25070 */
[----:B------:R-:W-:Y:S02]  /*2830*/  IADD3.X R10, PT, PT, R10, -0x1, RZ, P0, !PT ;  /* 0xffffffff0a0a7810 */ /* 0x000fe400007fe4ff */
[----:B------:R-:W-:-:S04]  /*2840*/  ISETP.NE.U32.AND P0, PT, R11, RZ, PT ;  /* 0x000000ff0b00720c */ /* 0x000fc80003f05070 */
[----:B------:R-:W-:-:S05]  /*2850*/  ISETP.NE.AND.EX P0, PT, R10, RZ, PT, P0 ;  /* 0x000000ff0a00720c */ /* 0x000fca0003f05300 */
[----:B------:R-:W-:Y:S08]  /*2860*/  @P1 BRA `(.L_x_234) ;  /* 0x0000000000581947 */ /* 0x000ff00003800000 */
        /* <DEDUP_REMOVED lines=22> */
.L_x_234:
[----:B------:R-:W-:Y:S01]  /*29d0*/  IMAD.MOV.U32 R23, RZ, RZ, R2 ;  /* 0x000000ffff177224 */ /* 0x000fe200078e0002 */
[----:B------:R-:W-:-:S07]  /*29e0*/  MOV R4, 0x2a00 ;  /* 0x00002a0000047802 */ /* 0x000fce0000000f00 */
[----:B0--34-:R-:W-:Y:S05]  /*29f0*/  CALL.REL.NOINC `($__internal_8_$__cuda_sm20_div_s64) ;  /* 0x0000001c00587944 */ /* 0x019fea0003c00000 */
[----:B------:R-:W-:Y:S01]  /*2a00*/  IADD3 R20, PT, PT, -R19, RZ, RZ ;  /* 0x000000ff13147210 */ /* 0x000fe20007ffe1ff */
[----:B------:R-:W-:Y:S02]  /*2a10*/  IMAD.U32 R23, RZ, RZ, UR27 ;  /* 0x0000001bff177e24 */ /* 0x000fe4000f8e00ff */
[----:B------:R-:W-:Y:S02]  /*2a20*/  IMAD.MOV.U32 R4, RZ, RZ, R19 ;  /* 0x000000ffff047224 */ /* 0x000fe400078e0013 */
[----:B------:R-:W-:-:S07]  /*2a30*/  IMAD R20, R20, R23, R2 ;  /* 0x0000001714147224 */ /* 0x000fce00078e0202 */
.L_x_235:
[----:B0---4-:R-:W-:Y:S05]  /*2a40*/  BSYNC.RECONVERGENT B1 ;  /* 0x0000000000017941 */ /* 0x011fea0003800200 */
.L_x_233:
[----:B------:R-:W-:-:S05]  /*2a50*/  IADD3 R19, PT, PT, R4, UR6, RZ ;  /* 0x0000000604137c10 */ /* 0x000fca000fffe0ff */
[----:B------:R-:W-:-:S06]  /*2a60*/  IMAD.WIDE R18, R19, 0x4, R16 ;  /* 0x0000000413127825 */ /* 0x000fcc00078e0210 */
[----:B------:R-:W2:Y:S01]  /*2a70*/  LDG.E R19, desc[UR10][R18.64] ;  /* 0x0000000a12137981 */ /* 0x000ea2000c1e1900 */
[----:B------:R-:W-:Y:S01]  /*2a80*/  BSSY.RECONVERGENT B1, `(.L_x_236) ;  /* 0x0000030000017945 */ /* 0x000fe20003800200 */
[----:B--2---:R-:W-:-:S05]  /*2a90*/  VIADD R12, R19, -UR13 ;  /* 0x8000000d130c7c36 */ /* 0x004fca0008000000 */
        /* <DEDUP_REMOVED lines=12> */
.L_x_237:
[-C--:B------:R-:W-:Y:S02]  /*2b60*/  IABS R21, R7.reuse ;  /* 0x0000000700157213 */ /* 0x080fe40000000000 */
        /* <DEDUP_REMOVED lines=18> */
[----:B------:R-:W-:Y:S02]  /*2c90*/  ISETP.GE.U32.AND P1, PT, R22, R21, PT ;  /* 0x000000151600720c */ /* 0x000fe40003f26070 */
[----:B------:R-:W-:-:S11]  /*2ca0*/  SHF.R.S32.HI R21, RZ, 0x1f, R20 ;  /* 0x0000001fff157819 */ /* 0x000fd60000011414 */
[----:B------:R-:W-:-:S05]  /*2cb0*/  @P1 IADD3 R18, PT, PT, R18, 0x1, RZ ;  /* 0x0000000112121810 */ /* 0x000fca0007ffe0ff */
[----:B------:R-:W-:Y:S01]  /*2cc0*/  @!P3 IMAD.MOV R18, RZ, RZ, -R18 ;  /* 0x000000ffff12b224 */ /* 0x000fe200078e0a12 */
[----:B------:R-:W-:-:S05]  /*2cd0*/  @!P2 LOP3.LUT R18, RZ, R7, RZ, 0x33, !PT ;  /* 0x00000007ff12a212 */ /* 0x000fca00078e33ff */
[----:B------:R-:W-:-:S05]  /*2ce0*/  IMAD R19, R18, UR16, RZ ;  /* 0x0000001012137c24 */ /* 0x000fca000f8e02ff */
[----:B------:R-:W-:-:S04]  /*2cf0*/  IADD3 R12, P1, PT, R12, R19, RZ ;  /* 0x000000130c0c7210 */ /* 0x000fc80007f3e0ff */
[----:B------:R-:W-:Y:S01]  /*2d00*/  LEA.HI.X.SX32 R4, R19, RZ, 0x1, P1 ;  /* 0x000000ff13047211 */ /* 0x000fe200008f0eff */
[----:B------:R-:W-:-:S04]  /*2d10*/  IMAD.WIDE.U32 R20, R12, R23, R20 ;  /* 0x000000170c147225 */ /* 0x000fc800078e0014 */
[----:B------:R-:W-:Y:S01]  /*2d20*/  IMAD R19, R4, R23, RZ ;  /* 0x0000001704137224 */ /* 0x000fe200078e02ff */
[----:B------:R-:W-:-:S03]  /*2d30*/  LEA R18, P1, R20, UR18, 0x1 ;  /* 0x0000001214127c11 */ /* 0x000fc6000f8208ff */
[----:B------:R-:W-:-:S04]  /*2d40*/  IMAD R19, R12, UR12, R19 ;  /* 0x0000000c0c137c24 */ /* 0x000fc8000f8e0213 */
[----:B------:R-:W-:-:S05]  /*2d50*/  IMAD.IADD R19, R21, 0x1, R19 ;  /* 0x0000000115137824 */ /* 0x000fca00078e0213 */
[----:B------:R-:W-:-:S05]  /*2d60*/  LEA.HI.X R19, R20, UR19, R19, 0x1, P1 ;  /* 0x0000001314137c11 */ /* 0x000fca00088f0c13 */
[----:B------:R1:W5:Y:S02]  /*2d70*/  LDG.E.U16 R18, desc[UR10][R18.64] ;  /* 0x0000000a12127981 */ /* 0x000364000c1e1500 */
.L_x_238:
[----:B------:R-:W-:Y:S05]  /*2d80*/  BSYNC.RECONVERGENT B1 ;  /* 0x0000000000017941 */ /* 0x000fea0003800200 */
.L_x_236:
[----:B-----5:R-:W-:Y:S02]  /*2d90*/  HMUL2 R18, R18.H0_H0, UR17.H0_H0 ;  /* 0x2000001112127c32 */ /* 0x020fe40008000800 */
[----:B01----:R-:W-:Y:S01]  /*2da0*/  IMAD.MOV.U32 R19, RZ, RZ, R9 ;  /* 0x000000ffff137224 */ /* 0x003fe200078e0009 */
        /* <DEDUP_REMOVED lines=8> */
.L_x_232:
[----:B0-234-:R-:W-:Y:S05]  /*2e30*/  BSYNC.RECONVERGENT B0 ;  /* 0x0000000000007941 */ /* 0x01dfea0003800200 */
.L_x_231:
[----:B------:R-:W0:Y:S01]  /*2e40*/  LDC R7, c[0x0][0x3d4] ;  /* 0x0000f500ff077b82 */ /* 0x000e220000000800 */
[----:B------:R-:W-:Y:S01]  /*2e50*/  ISETP.GE.U32.AND P0, PT, R5, 0x3, PT ;  /* 0x000000030500780c */ /* 0x000fe20003f06070 */
[----:B------:R-:W2:Y:S03]  /*2e60*/  LDCU UR7, c[0x0][0x3c4] ;  /* 0x00007880ff0777ac */ /* 0x000ea60008000800 */
[----:B------:R-:W-:Y:S01]  /*2e70*/  ISETP.GE.U32.AND.EX P0, PT, R6, RZ, PT, P0 ;  /* 0x000000ff0600720c */ /* 0x000fe20003f06100 */
[----:B------:R-:W3:Y:S02]  /*2e80*/  LDCU UR30, c[0x0][0x3c0] ;  /* 0x00007800ff1e77ac */ /* 0x000ee40008000800 */
[----:B------:R-:W4:Y:S01]  /*2e90*/  LDC.64 R8, c[0x0][0x390] ;  /* 0x0000e400ff087b82 */ /* 0x000f220000000a00 */
[----:B------:R-:W0:Y:S01]  /*2ea0*/  LDCU UR20, c[0x0][0x3a0] ;  /* 0x00007400ff1477ac */ /* 0x000e220008000800 */
[----:B------:R-:W0:Y:S01]  /*2eb0*/  LDCU UR21, c[0x0][0x3a4] ;  /* 0x00007480ff1577ac */ /* 0x000e220008000800 */
[----:B------:R-:W0:Y:S01]  /*2ec0*/  LDCU.U16 UR26, c[0x0][0x3d8] ;  /* 0x00007b00ff1a77ac */ /* 0x000e220008000400 */
[----:B------:R-:W0:Y:S01]  /*2ed0*/  LDCU.64 UR24, c[0x0][0x388] ;  /* 0x00007100ff1877ac */ /* 0x000e220008000a00 */
[----:B------:R-:W0:Y:S01]  /*2ee0*/  LDCU.64 UR22, c[0x0][0x3b0] ;  /* 0x00007600ff1677ac */ /* 0x000e220008000a00 */
[----:B------:R-:W0:Y:S04]  /*2ef0*/  LDCU.64 UR28, c[0x0][0x380] ;  /* 0x00007000ff1c77ac */ /* 0x000e280008000a00 */
[----:B0-23--:R-:W-:Y:S05]  /*2f00*/  @!P0 EXIT ;  /* 0x000000000000894d */ /* 0x00dfea0003800000 */
[----:B------:R-:W-:Y:S01]  /*2f10*/  BSSY.RECONVERGENT B0, `(.L_x_240) ;  /* 0x0000183000007945 */ /* 0x000fe20003800200 */
.L_x_265:
[----:B-1----:R-:W-:Y:S01]  /*2f20*/  LOP3.LUT R4, R13, UR7, RZ, 0xfc, !PT ;  /* 0x000000070d047c12 */ /* 0x002fe2000f8efcff */
[----:B------:R-:W-:Y:S03]  /*2f30*/  BSSY.RECONVERGENT B1, `(.L_x_241) ;  /* 0x000001f000017945 */ /* 0x000fe60003800200 */
[----:B------:R-:W-:-:S13]  /*2f40*/  ISETP.NE.U32.AND P0, PT, R4, RZ, PT ;  /* 0x000000ff0400720c */ /* 0x000fda0003f05070 */
[----:B0-----:R-:W-:Y:S05]  /*2f50*/  @P0 BRA `(.L_x_242) ;  /* 0x0000000000580947 */ /* 0x001fea0003800000 */
        /* <DEDUP_REMOVED lines=8> */
[----:B------:R-:W-:-:S05]  /*2fe0*/  HFMA2 R4, -RZ, RZ, 0, 0 ;  /* 0x00000000ff047431 */ /* 0x000fca00000001ff */
        /* <DEDUP_REMOVED lines=13> */
.L_x_242:
[----:B------:R-:W-:Y:S02]  /*30c0*/  MOV R23, R2 ;  /* 0x0000000200177202 */ /* 0x000fe40000000f00 */
[----:B------:R-:W-:-:S07]  /*30d0*/  MOV R4, 0x30f0 ;  /* 0x000030f000047802 */ /* 0x000fce0000000f00 */
[----:B----4-:R-:W-:Y:S05]  /*30e0*/  CALL.REL.NOINC `($__internal_8_$__cuda_sm20_div_s64) ;  /* 0x00000014009c7944 */ /* 0x010fea0003c00000 */
[----:B------:R-:W-:Y:S02]  /*30f0*/  IMAD.MOV R6, RZ, RZ, -R19 ;  /* 0x000000ffff067224 */ /* 0x000fe400078e0a13 */
[----:B------:R-:W-:-:S04]  /*3100*/  IMAD.U32 R17, RZ, RZ, UR30 ;  /* 0x0000001eff117e24 */ /* 0x000fc8000f8e00ff */
[----:B------:R-:W-:-:S07]  /*3110*/  IMAD R6, R6, R17, R2 ;  /* 0x0000001106067224 */ /* 0x000fce00078e0202 */
.L_x_243:
[----:B------:R-:W-:Y:S05]  /*3120*/  BSYNC.RECONVERGENT B1 ;  /* 0x0000000000017941 */ /* 0x000fea0003800200 */
.L_x_241:
[----:B------:R-:W-:-:S05]  /*3130*/  IADD3 R11, PT, PT, R19, UR6, RZ ;  /* 0x00000006130b7c10 */ /* 0x000fca000fffe0ff */
[----:B----4-:R-:W-:-:S05]  /*3140*/  IMAD.WIDE R10, R11, 0x4, R8 ;  /* 0x000000040b0a7825 */ /* 0x010fca00078e0208 */
        /* <DEDUP_REMOVED lines=16> */
[----:B------:R-:W-:-:S04]  /*3250*/  IMAD.HI.U32 R5, R11, R5, R10 ;  /* 0x000000050b057227 */ /* 0x000fc800078e000a */
[----:B------:R-:W-:-:S04]  /*3260*/  IMAD.MOV.U32 R10, RZ, RZ, R18 ;  /* 0x000000ffff0a7224 */ /* 0x000fc800078e0012 */
[----:B------:R-:W-:-:S05]  /*3270*/  IMAD.HI.U32 R5, R5, R10, RZ ;  /* 0x0000000a05057227 */ /* 0x000fca00078e00ff */
[----:B------:R-:W-:-:S05]  /*3280*/  IADD3 R11, PT, PT, -R5, RZ, RZ ;  /* 0x000000ff050b7210 */ /* 0x000fca0007ffe1ff */
[----:B------:R-:W-:Y:S01]  /*3290*/  IMAD R10, R21, R11, R10 ;  /* 0x0000000b150a7224 */ /* 0x000fe200078e020a */
[----:B------:R-:W-:-:S04]  /*32a0*/  SHF.R.S32.HI R11, RZ, 0x1f, R6 ;  /* 0x0000001fff0b7819 */ /* 0x000fc80000011406 */
        /* <DEDUP_REMOVED lines=8> */
[----:B------:R-:W-:-:S05]  /*3330*/  IMAD R5, R5, UR21, RZ ;  /* 0x0000001505057c24 */ /* 0x000fca000f8e02ff */
[----:B------:R-:W-:Y:S01]  /*3340*/  IADD3 R19, P0, PT, R4, R5, RZ ;  /* 0x0000000504137210 */ /* 0x000fe20007f1e0ff */
[----:B------:R-:W-:-:S03]  /*3350*/  IMAD.U32 R4, RZ, RZ, UR7 ;  /* 0x00000007ff047e24 */ /* 0x000fc6000f8e00ff */
[----:B------:R-:W-:-:S05]  /*3360*/  LEA.HI.X.SX32 R10, R5, RZ, 0x1, P0 ;  /* 0x000000ff050a7211 */ /* 0x000fca00000f0eff */
[----:B------:R-:W-:Y:S01]  /*3370*/  IMAD R5, R10, R17, RZ ;  /* 0x000000110a057224 */ /* 0x000fe200078e02ff */
[----:B------:R-:W-:-:S03]  /*3380*/  MOV R10, R6 ;  /* 0x00000006000a7202 */ /* 0x000fc60000000f00 */
[C---:B------:R-:W-:Y:S02]  /*3390*/  IMAD R5, R19.reuse, R4, R5 ;  /* 0x0000000413057224 */ /* 0x040fe400078e0205 */
[----:B------:R-:W-:-:S04]  /*33a0*/  IMAD.WIDE.U32 R10, R19, R17, R10 ;  /* 0x00000011130a7225 */ /* 0x000fc800078e000a */
[----:B------:R-:W-:Y:S01]  /*33b0*/  IMAD.IADD R5, R11, 0x1, R5 ;  /* 0x000000010b057824 */ /* 0x000fe200078e0205 */
[----:B------:R-:W-:-:S04]  /*33c0*/  LEA R18, P0, R10, UR22, 0x1 ;  /* 0x000000160a127c11 */ /* 0x000fc8000f8008ff */
[----:B------:R-:W-:-:S05]  /*33d0*/  LEA.HI.X R19, R10, UR23, R5, 0x1, P0 ;  /* 0x000000170a137c11 */ /* 0x000fca00080f0c05 */
[----:B------:R0:W5:Y:S01]  /*33e0*/  LDG.E.U16 R18, desc[UR10][R18.64] ;  /* 0x0000000a12127981 */ /* 0x000162000c1e1500 */
[----:B------:R-:W-:Y:S05]  /*33f0*/  BRA `(.L_x_246) ;  /* 0x00000000002c7947 */ /* 0x000fea0003800000 */
.L_x_245:
        /* <DEDUP_REMOVED lines=11> */
.L_x_246:
[----:B------:R-:W-:Y:S05]  /*34b0*/  BSYNC.RECONVERGENT B1 ;  /* 0x0000000000017941 */ /* 0x000fea0003800200 */
.L_x_244:
        /* <DEDUP_REMOVED lines=31> */
.L_x_248:
[----:B------:R-:W-:Y:S01]  /*36b0*/  IMAD.MOV.U32 R23, RZ, RZ, R6 ;  /* 0x000000ffff177224 */ /* 0x000fe200078e0006 */
[----:B------:R-:W-:-:S07]  /*36c0*/  MOV R4, 0x36e0 ;  /* 0x000036e000047802 */ /* 0x000fce0000000f00 */
[----:B01----:R-:W-:Y:S05]  /*36d0*/  CALL.REL.NOINC `($__internal_8_$__cuda_sm20_div_s64) ;  /* 0x0000001000207944 */ /* 0x003fea0003c00000 */
[----:B------:R-:W-:Y:S01]  /*36e0*/  IADD3 R2, PT, PT, -R19, RZ, RZ ;  /* 0x000000ff13027210 */ /* 0x000fe20007ffe1ff */
[----:B------:R-:W-:-:S04]  /*36f0*/  IMAD.U32 R17, RZ, RZ, UR30 ;  /* 0x0000001eff117e24 */ /* 0x000fc8000f8e00ff */
[----:B------:R-:W-:-:S07]  /*3700*/  IMAD R2, R2, R17, R6 ;  /* 0x0000001102027224 */ /* 0x000fce00078e0206 */
.L_x_249:
[----:B------:R-:W-:Y:S05]  /*3710*/  BSYNC.RECONVERGENT B1 ;  /* 0x0000000000017941 */ /* 0x000fea0003800200 */
.L_x_247:
[----:B------:R-:W-:-:S04]  /*3720*/  VIADD R5, R19, UR6 ;  /* 0x0000000613057c36 */ /* 0x000fc80008000000 */
[----:B------:R-:W-:-:S05]  /*3730*/  IMAD.WIDE R4, R5, 0x4, R8 ;  /* 0x0000000405047825 */ /* 0x000fca00078e0208 */
[----:B------:R-:W2:Y:S01]  /*3740*/  LDG.E R16, desc[UR10][R4.64] ;  /* 0x0000000a04107981 */ /* 0x000ea2000c1e1900 */
[----:B------:R-:W-:Y:S01]  /*3750*/  BSSY.RECONVERGENT B1, `(.L_x_250) ;  /* 0x0000035000017945 */ /* 0x000fe20003800200 */
[----:B--2---:R-:W-:-:S04]  /*3760*/  IADD3 R12, PT, PT, R16, -UR20, RZ ;  /* 0x80000014100c7c10 */ /* 0x004fc8000fffe0ff */
        /* <DEDUP_REMOVED lines=14> */
.L_x_251:
[----:B------:R-:W-:Y:S01]  /*3850*/  IABS R16, R7 ;  /* 0x0000000700107213 */ /* 0x000fe20000000000 */
[----:B------:R-:W-:Y:S01]  /*3860*/  HFMA2 R4, -RZ, RZ, 0, 0 ;  /* 0x00000000ff047431 */ /* 0x000fe200000001ff */
[----:B------:R-:W-:Y:S02]  /*3870*/  IABS R22, R19 ;  /* 0x0000001300167213 */ /* 0x000fe40000000000 */
[----:B------:R-:W0:Y:S01]  /*3880*/  I2F.RP R18, R16 ;  /* 0x0000001000127306 */ /* 0x000e220000209400 */
[----:B------:R-:W-:-:S04]  /*3890*/  LOP3.LUT R19, R19, R7, RZ, 0x3c, !PT ;  /* 0x0000000713137212 */ /* 0x000fc800078e3cff */
[----:B------:R-:W-:Y:S02]  /*38a0*/  ISETP.GE.AND P2, PT, R19, RZ, PT ;  /* 0x000000ff1300720c */ /* 0x000fe40003f46270 */
[----:B------:R-:W-:Y:S01]  /*38b0*/  SHF.R.S32.HI R19, RZ, 0x1f, R2 ;  /* 0x0000001fff137819 */ /* 0x000fe20000011402 */
[----:B0-----:R-:W0:Y:S02]  /*38c0*/  MUFU.RCP R18, R18 ;  /* 0x0000001200127308 */ /* 0x001e240000001000 */
[----:B0-----:R-:W-:-:S06]  /*38d0*/  VIADD R20, R18, 0xffffffe ;  /* 0x0ffffffe12147836 */ /* 0x001fcc0000000000 */
[----:B------:R-:W0:Y:S02]  /*38e0*/  F2I.FTZ.U32.TRUNC.NTZ R5, R20 ;  /* 0x0000001400057305 */ /* 0x000e24000021f000 */
[----:B0-----:R-:W-:-:S04]  /*38f0*/  IMAD.MOV R21, RZ, RZ, -R5 ;  /* 0x000000ffff157224 */ /* 0x001fc800078e0a05 */
[----:B------:R-:W-:-:S04]  /*3900*/  IMAD R21, R21, R16, RZ ;  /* 0x0000001015157224 */ /* 0x000fc800078e02ff */
[----:B------:R-:W-:-:S04]  /*3910*/  IMAD.HI.U32 R4, R5, R21, R4 ;  /* 0x0000001505047227 */ /* 0x000fc800078e0004 */
[----:B------:R-:W-:-:S04]  /*3920*/  IMAD.MOV.U32 R5, RZ, RZ, R22 ;  /* 0x000000ffff057224 */ /* 0x000fc800078e0016 */
[----:B------:R-:W-:-:S04]  /*3930*/  IMAD.HI.U32 R4, R4, R5, RZ ;  /* 0x0000000504047227 */ /* 0x000fc800078e00ff */
[----:B------:R-:W-:-:S04]  /*3940*/  IMAD.MOV R18, RZ, RZ, -R4 ;  /* 0x000000ffff127224 */ /* 0x000fc800078e0a04 */
[----:B------:R-:W-:Y:S02]  /*3950*/  IMAD R5, R16, R18, R5 ;  /* 0x0000001210057224 */ /* 0x000fe400078e0205 */
[----:B------:R-:W-:-:S03]  /*3960*/  IMAD.MOV.U32 R18, RZ, RZ, R2 ;  /* 0x000000ffff127224 */ /* 0x000fc600078e0002 */
        /* <DEDUP_REMOVED lines=11> */
[----:B------:R-:W-:Y:S01]  /*3a20*/  LEA.HI.X.SX32 R12, R5, RZ, 0x1, P0 ;  /* 0x000000ff050c7211 */ /* 0x000fe200000f0eff */
[----:B------:R-:W-:-:S04]  /*3a30*/  IMAD.WIDE.U32 R18, R21, R17, R18 ;  /* 0x0000001115127225 */ /* 0x000fc800078e0012 */
[----:B------:R-:W-:Y:S01]  /*3a40*/  IMAD R12, R12, R17, RZ ;  /* 0x000000110c0c7224 */ /* 0x000fe200078e02ff */
[----:B------:R-:W-:-:S03]  /*3a50*/  LEA R20, P0, R18, UR22, 0x1 ;  /* 0x0000001612147c11 */ /* 0x000fc6000f8008ff */
[----:B------:R-:W-:-:S05]  /*3a60*/  IMAD R5, R21, R4, R12 ;  /* 0x0000000415057224 */ /* 0x000fca00078e020c */
[----:B------:R-:W-:-:S04]  /*3a70*/  IADD3 R5, PT, PT, R19, R5, RZ ;  /* 0x0000000513057210 */ /* 0x000fc80007ffe0ff */
[----:B------:R-:W-:-:S05]  /*3a80*/  LEA.HI.X R21, R18, UR23, R5, 0x1, P0 ;  /* 0x0000001712157c11 */ /* 0x000fca00080f0c05 */
[----:B------:R1:W5:Y:S02]  /*3a90*/  LDG.E.U16 R20, desc[UR10][R20.64] ;  /* 0x0000000a14147981 */ /* 0x000364000c1e1500 */
.L_x_252:
[----:B------:R-:W-:Y:S05]  /*3aa0*/  BSYNC.RECONVERGENT B1 ;  /* 0x0000000000017941 */ /* 0x000fea0003800200 */
.L_x_250:
[----:B------:R-:W-:Y:S01]  /*3ab0*/  IMAD.SHL.U32 R5, R3, 0x2, RZ ;  /* 0x0000000203057824 */ /* 0x000fe200078e00ff */
[----:B------:R-:W-:Y:S01]  /*3ac0*/  SHF.R.U32.HI R2, RZ, 0x1f, R3 ;  /* 0x0000001fff027819 */ /* 0x000fe20000011603 */
[----:B-----5:R-:W-:Y:S01]  /*3ad0*/  HMUL2 R20, R20.H0_H0, UR26.H0_H0 ;  /* 0x2000001a14147c32 */ /* 0x020fe20008000800 */
[----:B------:R-:W-:Y:S02]  /*3ae0*/  BSSY.RECONVERGENT B1, `(.L_x_253) ;  /* 0x0000025000017945 */ /* 0x000fe40003800200 */
[----:B------:R-:W-:-:S05]  /*3af0*/  IADD3 R10, P0, PT, R5, R10, RZ ;  /* 0x0000000a050a7210 */ /* 0x000fca0007f1e0ff */
[----:B------:R-:W-:Y:S01]  /*3b00*/  IMAD.X R11, R2, 0x1, R11, P0 ;  /* 0x00000001020b7824 */ /* 0x000fe200000e060b */
[----:B------:R-:W-:-:S04]  /*3b10*/  IADD3 R6, P0, PT, R3, R6, RZ ;  /* 0x0000000603067210 */ /* 0x000fc80007f1e0ff */
[----:B------:R-:W-:Y:S01]  /*3b20*/  IADD3.X R13, PT, PT, RZ, R13, RZ, P0, !PT ;  /* 0x0000000dff0d7210 */ /* 0x000fe200007fe4ff */
[----:B------:R2:W-:Y:S03]  /*3b30*/  STG.E.U16 desc[UR10][R10.64], R20 ;  /* 0x000000140a007986 */ /* 0x0005e6000c10150a */
        /* <DEDUP_REMOVED lines=24> */
.L_x_254:
[----:B------:R-:W-:Y:S02]  /*3cc0*/  MOV R23, R6 ;  /* 0x0000000600177202 */ /* 0x000fe40000000f00 */
[----:B------:R-:W-:-:S07]  /*3cd0*/  MOV R4, 0x3cf0 ;  /* 0x00003cf000047802 */ /* 0x000fce0000000f00 */
[----:B01----:R-:W-:Y:S05]  /*3ce0*/  CALL.REL.NOINC `($__internal_8_$__cuda_sm20_div_s64) ;  /* 0x00000008009c7944 */ /* 0x003fea0003c00000 */
[----:B------:R-:W-:Y:S01]  /*3cf0*/  IMAD.MOV R12, RZ, RZ, -R19 ;  /* 0x000000ffff0c7224 */ /* 0x000fe200078e0a13 */
[----:B------:R-:W-:Y:S01]  /*3d00*/  MOV R4, R19 ;  /* 0x0000001300047202 */ /* 0x000fe20000000f00 */
[----:B------:R-:W-:-:S04]  /*3d10*/  IMAD.U32 R17, RZ, RZ, UR30 ;  /* 0x0000001eff117e24 */ /* 0x000fc8000f8e00ff */
[----:B------:R-:W-:-:S07]  /*3d20*/  IMAD R12, R12, R17, R6 ;  /* 0x000000110c0c7224 */ /* 0x000fce00078e0206 */
.L_x_255:
[----:B------:R-:W-:Y:S05]  /*3d30*/  BSYNC.RECONVERGENT B1 ;  /* 0x0000000000017941 */ /* 0x000fea0003800200 */
.L_x_253:
[----:B------:R-:W-:-:S04]  /*3d40*/  VIADD R19, R4, UR6 ;  /* 0x0000000604137c36 */ /* 0x000fc80008000000 */
[----:B------:R-:W-:-:S05]  /*3d50*/  IMAD.WIDE R18, R19, 0x4, R8 ;  /* 0x0000000413127825 */ /* 0x000fca00078e0208 */
[----:B------:R-:W2:Y:S01]  /*3d60*/  LDG.E R20, desc[UR10][R18.64] ;  /* 0x0000000a12147981 */ /* 0x000ea2000c1e1900 */
[----:B------:R-:W-:Y:S01]  /*3d70*/  BSSY.RECONVERGENT B1, `(.L_x_256) ;  /* 0x0000035000017945 */ /* 0x000fe20003800200 */
[----:B--2---:R-:W-:-:S05]  /*3d80*/  VIADD R16, R20, -UR20 ;  /* 0x8000001414107c36 */ /* 0x004fca0008000000 */
[----:B------:R-:W-:-:S13]  /*3d90*/  ISETP.GT.AND P0, PT, R16, -0x1, PT ;  /* 0xffffffff1000780c */ /* 0x000fda0003f04270 */
[----:B------:R-:W-:Y:S05]  /*3da0*/  @P0 BRA `(.L_x_257) ;  /* 0x0000000000300947 */ /* 0x000fea0003800000 */
[----:B------:R-:W-:Y:S01]  /*3db0*/  SHF.R.S32.HI R16, RZ, 0x1f, R20 ;  /* 0x0000001fff107819 */ /* 0x000fe20000011414 */
[--C-:B------:R-:W-:Y:S01]  /*3dc0*/  IMAD.MOV.U32 R18, RZ, RZ, R12.reuse ;  /* 0x000000ffff127224 */ /* 0x100fe200078e000c */
[----:B------:R-:W-:Y:S02]  /*3dd0*/  SHF.R.S32.HI R19, RZ, 0x1f, R12 ;  /* 0x0000001fff137819 */ /* 0x000fe4000001140c */
        /* <DEDUP_REMOVED lines=9> */
.L_x_257:
[-C--:B------:R-:W-:Y:S01]  /*3e70*/  IABS R20, R7.reuse ;  /* 0x0000000700147213 */ /* 0x080fe20000000000 */
[----:B------:R-:W-:Y:S01]  /*3e80*/  IMAD.MOV.U32 R18, RZ, RZ, RZ ;  /* 0x000000ffff127224 */ /* 0x000fe200078e00ff */
[----:B------:R-:W-:Y:S02]  /*3e90*/  IABS R24, R4 ;  /* 0x0000000400187213 */ /* 0x000fe40000000000 */
[----:B------:R-:W0:Y:S01]  /*3ea0*/  I2F.RP R21, R20 ;  /* 0x0000001400157306 */ /* 0x000e220000209400 */
[----:B------:R-:W-:-:S04]  /*3eb0*/  LOP3.LUT R4, R4, R7, RZ, 0x3c, !PT ;  /* 0x0000000704047212 */ /* 0x000fc800078e3cff */
[----:B------:R-:W-:Y:S02]  /*3ec0*/  ISETP.GE.AND P2, PT, R4, RZ, PT ;  /* 0x000000ff0400720c */ /* 0x000fe40003f46270 */
[----:B------:R-:W-:Y:S01]  /*3ed0*/  MOV R4, UR7 ;  /* 0x0000000700047c02 */ /* 0x000fe20008000f00 */
        /* <DEDUP_REMOVED lines=9> */
[----:B------:R-:W-:Y:S01]  /*3f70*/  IMAD R19, R20, R21, R19 ;  /* 0x0000001514137224 */ /* 0x000fe200078e0213 */
[----:B------:R-:W-:-:S04]  /*3f80*/  SHF.R.S32.HI R21, RZ, 0x1f, R12 ;  /* 0x0000001fff157819 */ /* 0x000fc8000001140c */
[----:B------:R-:W-:-:S13]  /*3f90*/  ISETP.GT.U32.AND P1, PT, R20, R19, PT ;  /* 0x000000131400720c */ /* 0x000fda0003f24070 */
[----:B------:R-:W-:Y:S01]  /*3fa0*/  @!P1 IMAD.IADD R19, R19, 0x1, -R20 ;  /* 0x0000000113139824 */ /* 0x000fe200078e0a14 */
[----:B------:R-:W-:Y:S02]  /*3fb0*/  @!P1 IADD3 R18, PT, PT, R18, 0x1, RZ ;  /* 0x0000000112129810 */ /* 0x000fe40007ffe0ff */
[----:B------:R-:W-:Y:S02]  /*3fc0*/  ISETP.NE.AND P1, PT, R7, RZ, PT ;  /* 0x000000ff0700720c */ /* 0x000fe40003f25270 */
[----:B------:R-:W-:Y:S01]  /*3fd0*/  ISETP.GE.U32.AND P0, PT, R19, R20, PT ;  /* 0x000000141300720c */ /* 0x000fe20003f06070 */
[----:B------:R-:W-:-:S12]  /*3fe0*/  IMAD.MOV.U32 R20, RZ, RZ, R12 ;  /* 0x000000ffff147224 */ /* 0x000fd800078e000c */
[----:B------:R-:W-:-:S04]  /*3ff0*/  @P0 VIADD R18, R18, 0x1 ;  /* 0x0000000112120836 */ /* 0x000fc80000000000 */
        /* <DEDUP_REMOVED lines=12> */
.L_x_258:
[----:B------:R-:W-:Y:S05]  /*40c0*/  BSYNC.RECONVERGENT B1 ;  /* 0x0000000000017941 */ /* 0x000fea0003800200 */
.L_x_256:
        /* <DEDUP_REMOVED lines=14> */
[----:B-1----:R1:W2:Y:S02]  /*41b0*/  F2I.FTZ.U32.TRUNC.NTZ R19, R18 ;  /* 0x0000001200137305 */ /* 0x0022a4000021f000 */
        /* <DEDUP_REMOVED lines=16> */
.L_x_260:
[----:B------:R-:W-:Y:S01]  /*42c0*/  IMAD.MOV.U32 R23, RZ, RZ, R6 ;  /* 0x000000ffff177224 */ /* 0x000fe200078e0006 */
[----:B------:R-:W-:-:S07]  /*42d0*/  MOV R4, 0x42f0 ;  /* 0x000042f000047802 */ /* 0x000fce0000000f00 */
[----:B01----:R-:W-:Y:S05]  /*42e0*/  CALL.REL.NOINC `($__internal_8_$__cuda_sm20_div_s64) ;  /* 0x00000004001c7944 */ /* 0x003fea0003c00000 */
[----:B------:R-:W-:Y:S01]  /*42f0*/  MOV R17, UR30 ;  /* 0x0000001e00117c02 */ /* 0x000fe20008000f00 */
[--C-:B------:R-:W-:Y:S02]  /*4300*/  IMAD.MOV R4, RZ, RZ, -R19.reuse ;  /* 0x000000ffff047224 */ /* 0x100fe400078e0a13 */
[----:B------:R-:W-:Y:S02]  /*4310*/  IMAD.MOV.U32 R12, RZ, RZ, R19 ;  /* 0x000000ffff0c7224 */ /* 0x000fe400078e0013 */
[----:B------:R-:W-:-:S07]  /*4320*/  IMAD R4, R4, R17, R6 ;  /* 0x0000001104047224 */ /* 0x000fce00078e0206 */
.L_x_261:
[----:B------:R-:W-:Y:S05]  /*4330*/  BSYNC.RECONVERGENT B1 ;  /* 0x0000000000017941 */ /* 0x000fea0003800200 */
.L_x_259:
        /* <DEDUP_REMOVED lines=18> */
.L_x_263:
[-C--:B------:R-:W-:Y:S01]  /*4460*/  IABS R20, R7.reuse ;  /* 0x0000000700147213 */ /* 0x080fe20000000000 */
        /* <DEDUP_REMOVED lines=23> */
[----:B------:R-:W-:Y:S01]  /*45e0*/  IMAD R19, R18, UR21, RZ ;  /* 0x0000001512137c24 */ /* 0x000fe2000f8e02ff */
[----:B------:R-:W-:-:S04]  /*45f0*/  MOV R18, R4 ;  /* 0x0000000400127202 */ /* 0x000fc80000000f00 */
        /* <DEDUP_REMOVED lines=10> */
.L_x_264:
[----:B------:R-:W-:Y:S05]  /*46a0*/  BSYNC.RECONVERGENT B1 ;  /* 0x0000000000017941 */ /* 0x000fea0003800200 */
.L_x_262:
[----:B------:R-:W-:Y:S01]  /*46b0*/  IADD3 R4, P0, PT, R5, R10, RZ ;  /* 0x0000000a05047210 */ /* 0x000fe20007f1e0ff */
[----:B-----5:R-:W-:-:S04]  /*46c0*/  HMUL2 R16, R16.H0_H0, UR26.H0_H0 ;  /* 0x2000001a10107c32 */ /* 0x020fc80008000800 */
[----:B------:R-:W-:Y:S01]  /*46d0*/  IMAD.X R5, R2, 0x1, R11, P0 ;  /* 0x0000000102057824 */ /* 0x000fe200000e060b */
[----:B------:R-:W-:-:S04]  /*46e0*/  IADD3 R2, P0, PT, R3, R6, RZ ;  /* 0x0000000603027210 */ /* 0x000fc80007f1e0ff */
[----:B------:R2:W-:Y:S01]  /*46f0*/  STG.E.U16 desc[UR10][R4.64], R16 ;  /* 0x0000001004007986 */ /* 0x0005e2000c10150a */
[----:B------:R-:W-:Y:S02]  /*4700*/  IADD3.X R13, PT, PT, RZ, R13, RZ, P0, !PT ;  /* 0x0000000dff0d7210 */ /* 0x000fe400007fe4ff */
[----:B------:R-:W-:-:S04]  /*4710*/  ISETP.GE.U32.AND P0, PT, R2, R14, PT ;  /* 0x0000000e0200720c */ /* 0x000fc80003f06070 */
[----:B------:R-:W-:-:S13]  /*4720*/  ISETP.GE.AND.EX P0, PT, R13, R0, PT, P0 ;  /* 0x000000000d00720c */ /* 0x000fda0003f06300 */
[----:B--2---:R-:W-:Y:S05]  /*4730*/  @!P0 BRA `(.L_x_265) ;  /* 0xffffffe400f88947 */ /* 0x004fea000383ffff */
[----:B------:R-:W-:Y:S05]  /*4740*/  BSYNC.RECONVERGENT B0 ;  /* 0x0000000000007941 */ /* 0x000fea0003800200 */
.L_x_240:
[----:B------:R-:W-:Y:S05]  /*4750*/  EXIT ;  /* 0x000000000000794d */ /* 0x000fea0003800000 */
        .weak           $__internal_8_$__cuda_sm20_div_s64
        .type           $__internal_8_$__cuda_sm20_div_s64,@function
        .size           $__internal_8_$__cuda_sm20_div_s64,($__internal_9_$__cuda_sm20_div_u64 - $__internal_8_$__cuda_sm20_div_s64)
$__internal_8_$__cuda_sm20_div_s64:
        /* <DEDUP_REMOVED lines=28> */
[----:B------:R-:W-:Y:S01]  /*4920*/  IMAD R20, R25, UR5, R27 ;  /* 0x0000000519147c24 */ /* 0x000fe2000f8e021b */
        /* <DEDUP_REMOVED lines=23> */
[----:B------:R-:W-:-:S04]  /*4aa0*/  IMAD.WIDE.U32 R22, R12, UR4, RZ ;  /* 0x000000040c167c25 */ /* 0x000fc8000f8e00ff */
[----:B------:R-:W-:Y:S01]  /*4ab0*/  IMAD.X R20, RZ, RZ, R20, P2 ;  /* 0x000000ffff147224 */ /* 0x000fe200010e0614 */
[----:B------:R-:W-:Y:S01]  /*4ac0*/  IADD3 R18, P2, PT, -R22, R18, RZ ;  /* 0x0000001216127210 */ /* 0x000fe20007f5e1ff */
[C---:B------:R-:W-:Y:S01]  /*4ad0*/  IMAD R21, R12.reuse, UR5, R23 ;  /* 0x000000050c157c24 */ /* 0x040fe2000f8e0217 */
[----:B------:R-:W-:Y:S02]  /*4ae0*/  IADD3 R23, PT, PT, R12, 0x1, RZ ;  /* 0x000000010c177810 */ /* 0x000fe40007ffe0ff */
        /* <DEDUP_REMOVED lines=11> */
[----:B------:R-:W-:Y:S01]  /*4ba0*/  LOP3.LUT R18, R13, UR9, RZ, 0x3c, !PT ;  /* 0x000000090d127c12 */ /* 0x000fe2000f8e3cff */
[----:B------:R-:W-:Y:S01]  /*4bb0*/  IMAD.MOV.U32 R21, RZ, RZ, 0x0 ;  /* 0x00000000ff157424 */ /* 0x000fe200078e00ff */
[----:B------:R-:W-:-:S02]  /*4bc0*/  ISETP.GE.U32.AND.EX P1, PT, R20, UR5, PT, P1 ;  /* 0x0000000514007c0c */ /* 0x000fc4000bf26110 */
        /* <DEDUP_REMOVED lines=8> */
[----:B------:R-:W-:Y:S06]  /*4c50*/  RET.REL.NODEC R20 `(_ZN17fastertransformer15embeddingLookupI6__halfLi2EEEvPT_PKS2_PKiNS_18pPromptTuningParamIS2_EEiliiiiS2_) ;  /* 0xffffffb014e87950 */ /* 0x000fec0003c3ffff */
        .weak           $__internal_9_$__cuda_sm20_div_u64
        .type           $__internal_9_$__cuda_sm20_div_u64,@function
        .size           $__internal_9_$__cuda_sm20_div_u64,(.L_x_696 - $__internal_9_$__cuda_sm20_div_u64)
$__internal_9_$__cuda_sm20_div_u64:
        /* <DEDUP_REMOVED lines=23> */
[----:B------:R-:W-:-:S03]  /*4dd0*/  IADD3.X R12, PT, PT, RZ, RZ, R10, P2, P1 ;  /* 0x000000ffff0c7210 */ /* 0x000fc600017e240a */
        /* <DEDUP_REMOVED lines=23> */
[----:B------:R-:W-:-:S03]  /*4f50*/  IADD3 R16, P1, PT, -R4, R7, RZ ;  /* 0x0000000704107210 */ /* 0x000fc60007f3e1ff */
[-C--:B------:R-:W-:Y:S01]  /*4f60*/  IMAD R4, R10, R3.reuse, R5 ;  /* 0x000000030a047224 */ /* 0x080fe200078e0205 */
[----:B------:R-:W-:-:S03]  /*4f70*/  ISETP.GE.U32.AND P0, PT, R16, R3, PT ;  /* 0x000000031000720c */ /* 0x000fc60003f06070 */
[----:B------:R-:W-:Y:S01]  /*4f80*/  IMAD.X R18, R9, 0x1, ~R4, P1 ;  /* 0x0000000109127824 */ /* 0x000fe200008e0e04 */
[----:B------:R-:W-:Y:S01]  /*4f90*/  IADD3 R4, P2, PT, R11, 0x1, RZ ;  /* 0x000000010b047810 */ /* 0x000fe20007f5e0ff */
[----:B------:R-:W-:Y:S01]  /*4fa0*/  IMAD.MOV.U32 R9, RZ, RZ, 0x0 ;  /* 0x00000000ff097424 */ /* 0x000fe200078e00ff */
[-C--:B------:R-:W-:Y:S02]  /*4fb0*/  IADD3 R12, P1, PT, -R3, R16.reuse, RZ ;  /* 0x00000010030c7210 */ /* 0x080fe40007f3e1ff */
[C---:B------:R-:W-:Y:S01]  /*4fc0*/  ISETP.GE.U32.AND.EX P0, PT, R18.reuse, UR4, PT, P0 ;  /* 0x0000000412007c0c */ /* 0x040fe2000bf06100 */
[----:B------:R-:W-:Y:S01]  /*4fd0*/  IMAD.X R5, RZ, RZ, R10, P2 ;  /* 0x000000ffff057224 */ /* 0x000fe200010e060a */
[----:B------:R-:W-:Y:S02]  /*4fe0*/  IADD3.X R7, PT, PT, R18, ~UR4, RZ, P1, !PT ;  /* 0x8000000412077c10 */ /* 0x000fe40008ffe4ff */
[----:B------:R-:W-:Y:S02]  /*4ff0*/  SEL R12, R12, R16, P0 ;  /* 0x000000100c0c7207 */ /* 0x000fe40000000000 */
[----:B------:R-:W-:-:S02]  /*5000*/  SEL R11, R4, R11, P0 ;  /* 0x0000000b040b7207 */ /* 0x000fc40000000000 */
[----:B------:R-:W-:Y:S02]  /*5010*/  SEL R7, R7, R18, P0 ;  /* 0x0000001207077207 */ /* 0x000fe40000000000 */
[----:B------:R-:W-:Y:S02]  /*5020*/  SEL R10, R5, R10, P0 ;  /* 0x0000000a050a7207 */ /* 0x000fe40000000000 */
[----:B------:R-:W-:Y:S02]  /*5030*/  ISETP.GE.U32.AND P0, PT, R12, R3, PT ;  /* 0x000000030c00720c */ /* 0x000fe40003f06070 */
[----:B------:R-:W-:Y:S02]  /*5040*/  IADD3 R4, P2, PT, R11, 0x1, RZ ;  /* 0x000000010b047810 */ /* 0x000fe40007f5e0ff */
[----:B------:R-:W-:Y:S02]  /*5050*/  ISETP.NE.U32.AND P1, PT, R3, RZ, PT ;  /* 0x000000ff0300720c */ /* 0x000fe40003f25070 */
[----:B------:R-:W-:-:S02]  /*5060*/  ISETP.GE.U32.AND.EX P0, PT, R7, UR4, PT, P0 ;  /* 0x0000000407007c0c */ /* 0x000fc4000bf06100 */
[-C--:B------:R-:W-:Y:S02]  /*5070*/  IADD3.X R5, PT, PT, RZ, R10.reuse, RZ, P2, !PT ;  /* 0x0000000aff057210 */ /* 0x080fe400017fe4ff */
[----:B------:R-:W-:Y:S02]  /*5080*/  ISETP.NE.AND.EX P1, PT, RZ, UR4, PT, P1 ;  /* 0x00000004ff007c0c */ /* 0x000fe4000bf25310 */
[----:B------:R-:W-:Y:S02]  /*5090*/  SEL R4, R4, R11, P0 ;  /* 0x0000000b04047207 */ /* 0x000fe40000000000 */
[----:B------:R-:W-:Y:S02]  /*50a0*/  SEL R5, R5, R10, P0 ;  /* 0x0000000a05057207 */ /* 0x000fe40000000000 */
[----:B------:R-:W-:Y:S02]  /*50b0*/  SEL R4, R4, 0xffffffff, P1 ;  /* 0xffffffff04047807 */ /* 0x000fe40000800000 */
[----:B------:R-:W-:Y:S01]  /*50c0*/  SEL R5, R5, 0xffffffff, P1 ;  /* 0xffffffff05057807 */ /* 0x000fe20000800000 */
[----:B------:R-:W-:Y:S06]  /*50d0*/  RET.REL.NODEC R8 `(_ZN17fastertransformer15embeddingLookupI6__halfLi2EEEvPT_PKS2_PKiNS_18pPromptTuningParamIS2_EEiliiiiS2_) ;  /* 0xffffffac08c87950 */ /* 0x000fec0003c3ffff */
.L_x_266:
        /* <DEDUP_REMOVED lines=10> */
.L_x_696:


//--------------------- .text._ZN17fastertransformer26embeddingLookupPosEncodingI6__halfEEvPT_PKS2_S5_PKiS7_S7_iliiiiS2_ --------------------------
	.section	.text._ZN17fastertransformer26embeddingLookupPosEncodingI6__halfEEvPT_PKS2_S5_PKiS7_S7_iliiiiS2_,"ax",@progbits
	.align	128
        .global         _ZN17fastertransformer26embeddingLookupPosEncodingI6__halfEEvPT_PKS2_S5_PKiS7_S7_iliiiiS2_
        .type           _ZN17fastertransformer26embeddingLookupPosEncodingI6__halfEEvPT_PKS2_S5_PKiS7_S7_iliiiiS2_,@function
        .size           _ZN17fastertransformer26embeddingLookupPosEncodingI6__halfEEvPT_PKS2_S5_PKiS7_S7_iliiiiS2_,(.L_x_698 - _ZN17fastertransformer26embeddingLookupPosEncodingI6__halfEEvPT_PKS2_S5_PKiS7_S7_iliiiiS2_)
        .other          _ZN17fastertransformer26embeddingLookupPosEncodingI6__halfEEvPT_PKS2_S5_PKiS7_S7_iliiiiS2_,@"STO_CUDA_ENTRY STV_DEFAULT"
_ZN17fastertransformer26embeddingLookupPosEncodingI6__halfEEvPT_PKS2_S5_PKiS7_S7_iliiiiS2_:
.text._ZN17fastertransformer26embeddingLookupPosEncodingI6__halfEEvPT_PKS2_S5_PKiS7_S7_iliiiiS2_:
        /* <DEDUP_REMOVED lines=18> */
[----:B------:R-:W1:Y:S01]  /*0120*/  LDCU.64 UR6, c[0x0][0x3c8] ;  /* 0x00007900ff0677ac */ /* 0x000e620008000a00 */
[----:B------:R-:W2:Y:S01]  /*0130*/  LDCU UR12, c[0x0][0x370] ;  /* 0x00006e00ff0c77ac */ /* 0x000ea20008000800 */
[----:B------:R-:W3:Y:S01]  /*0140*/  LDCU.64 UR10, c[0x0][0x358] ;  /* 0x00006b00ff0a77ac */ /* 0x000ee20008000a00 */
[----:B0-----:R-:W-:Y:S01]  /*0150*/  UISETP.NE.U32.AND UP0, UPT, UR14, URZ, UPT ;  /* 0x000000ff0e00728c */ /* 0x001fe2000bf05070 */
[----:B------:R-:W0:Y:S03]  /*0160*/  LDCU.64 UR8, c[0x0][0x3b8] ;  /* 0x00007700ff0877ac */ /* 0x000e260008000a00 */
[----:B------:R-:W-:-:S02]  /*0170*/  UISETP.NE.AND.EX UP0, UPT, UR15, URZ, UPT, UP0 ;  /* 0x000000ff0f00728c */ /* 0x000fc4000bf05300 */
[----:B-1----:R-:W-:Y:S01]  /*0180*/  UIMAD UR6, UR6, UR5, URZ ;  /* 0x00000005060672a4 */ /* 0x002fe2000f8e02ff */
[----:B--2---:R-:W-:-:S03]  /*0190*/  IMAD R0, R0, UR12, RZ ;  /* 0x0000000c00007c24 */ /* 0x004fc6000f8e02ff */
[----:B------:R-:W-:-:S03]  /*01a0*/  UIMAD UR6, UR4, UR7, UR6 ;  /* 0x00000007040672a4 */ /* 0x000fc6000f8e0206 */
[----:B------:R-:W-:Y:S01]  /*01b0*/  UMOV UR4, URZ ;  /* 0x000000ff00047c82 */ /* 0x000fe20008000000 */
[----:B---3--:R-:W-:Y:S08]  /*01c0*/  BRA.U UP0, `(.L_x_267) ;  /* 0x0000002d00c07547 */ /* 0x008ff0000b800000 */
[----:B------:R-:W1:Y:S02]  /*01d0*/  LDCU.64 UR12, c[0x0][0x3a8] ;  /* 0x00007500ff0c77ac */ /* 0x000e640008000a00 */
[----:B-1----:R-:W-:-:S04]  /*01e0*/  UISETP.NE.U32.AND UP0, UPT, UR12, URZ, UPT ;  /* 0x000000ff0c00728c */ /* 0x002fc8000bf05070 */
[----:B------:R-:W-:-:S09]  /*01f0*/  UISETP.NE.AND.EX UP0, UPT, UR13, URZ, UPT, UP0 ;  /* 0x000000ff0d00728c */ /* 0x000fd2000bf05300 */
[----:B------:R-:W-:Y:S05]  /*0200*/  BRA.U UP0, `(.L_x_268) ;  /* 0x00000015009c7547 */ /* 0x000fea000b800000 */
        /* <DEDUP_REMOVED lines=14> */
[----:B------:R-:W1:Y:S01]  /*02f0*/  I2F.U32.RP R3, R0 ;  /* 0x0000000000037306 */ /* 0x000e620000209000 */
[----:B------:R-:W-:Y:S01]  /*0300*/  IMAD.MOV R9, RZ, RZ, -R0 ;  /* 0x000000ffff097224 */ /* 0x000fe200078e0a00 */
[----:B------:R-:W-:-:S06]  /*0310*/  ISETP.NE.U32.AND P2, PT, R0, RZ, PT ;  /* 0x000000ff0000720c */ /* 0x000fcc0003f45070 */
[----:B-1----:R-:W1:Y:S02]  /*0320*/  MUFU.RCP R3, R3 ;  /* 0x0000000300037308 */ /* 0x002e640000001000 */
[----:B-1----:R-:W-:-:S06]  /*0330*/  IADD3 R4, PT, PT, R3, 0xffffffe, RZ ;  /* 0x0ffffffe03047810 */ /* 0x002fcc0007ffe0ff */
[----:B------:R1:W2:Y:S02]  /*0340*/  F2I.FTZ.U32.TRUNC.NTZ R5, R4 ;  /* 0x0000000400057305 */ /* 0x0002a4000021f000 */
[----:B-1----:R-:W-:Y:S02]  /*0350*/  IMAD.MOV.U32 R4, RZ, RZ, RZ ;  /* 0x000000ffff047224 */ /* 0x002fe400078e00ff */
[----:B--2---:R-:W-:-:S04]  /*0360*/  IMAD R9, R9, R5, RZ ;  /* 0x0000000509097224 */ /* 0x004fc800078e02ff */
[----:B------:R-:W-:-:S06]  /*0370*/  IMAD.HI.U32 R5, R5, R9, R4 ;  /* 0x0000000905057227 */ /* 0x000fcc00078e0004 */
[----:B------:R-:W-:-:S04]  /*0380*/  IMAD.HI.U32 R4, R5, R8, RZ ;  /* 0x0000000805047227 */ /* 0x000fc800078e00ff */
[----:B------:R-:W-:-:S04]  /*0390*/  IMAD.MOV R5, RZ, RZ, -R4 ;  /* 0x000000ffff057224 */ /* 0x000fc800078e0a04 */
[----:B------:R-:W-:-:S05]  /*03a0*/  IMAD R5, R0, R5, R8 ;  /* 0x0000000500057224 */ /* 0x000fca00078e0208 */
[----:B------:R-:W-:-:S13]  /*03b0*/  ISETP.GE.U32.AND P0, PT, R5, R0, PT ;  /* 0x000000000500720c */ /* 0x000fda0003f06070 */
[----:B------:R-:W-:Y:S01]  /*03c0*/  @P0 IADD3 R5, PT, PT, -R0, R5, RZ ;  /* 0x0000000500050210 */ /* 0x000fe20007ffe1ff */
[----:B------:R-:W-:-:S03]  /*03d0*/  @P0 VIADD R4, R4, 0x1 ;  /* 0x0000000104040836 */ /* 0x000fc60000000000 */
[----:B------:R-:W-:Y:S01]  /*03e0*/  ISETP.GE.U32.AND P1, PT, R5, R0, PT ;  /* 0x000000000500720c */ /* 0x000fe20003f26070 */
[----:B------:R-:W-:-:S12]  /*03f0*/  IMAD.MOV.U32 R5, RZ, RZ, RZ ;  /* 0x000000ffff057224 */ /* 0x000fd800078e00ff */
[----:B------:R-:W-:Y:S01]  /*0400*/  @P1 VIADD R4, R4, 0x1 ;  /* 0x0000000104041836 */ /* 0x000fe20000000000 */
[----:B------:R-:W-:Y:S01]  /*0410*/  @!P2 LOP3.LUT R4, RZ, R0, RZ, 0x33, !PT ;  /* 0x00000000ff04a212 */ /* 0x000fe200078e33ff */
[----:B------:R-:W-:Y:S06]  /*0420*/  BRA `(.L_x_271) ;  /* 0x00000000000c7947 */ /* 0x000fec0003800000 */
.L_x_270:
[----:B------:R-:W-:Y:S02]  /*0430*/  MOV R3, R8 ;  /* 0x0000000800037202 */ /* 0x000fe40000000f00 */
[----:B------:R-:W-:-:S07]  /*0440*/  MOV R10, 0x460 ;  /* 0x00000460000a7802 */ /* 0x000fce0000000f00 */
[----:B0-----:R-:W-:Y:S05]  /*0450*/  CALL.REL.NOINC `($__internal_11_$__cuda_sm20_div_u64) ;  /* 0x00000048006c7944 */ /* 0x001fea0003c00000 */
.L_x_271:
[----:B0-----:R-:W-:Y:S05]  /*0460*/  BSYNC.RECONVERGENT B0 ;  /* 0x0000000000007941 */ /* 0x001fea0003800200 */
.L_x_269:
[----:B------:R-:W-:Y:S01]  /*0470*/  IADD3 R17, P1, PT, R4, R17, RZ ;  /* 0x0000001104117210 */ /* 0x000fe20007f3e0ff */
[----:B------:R-:W0:Y:S01]  /*0480*/  LDCU UR14, c[0x0][0x3bc] ;  /* 0x00007780ff0e77ac */ /* 0x000e220008000800 */
[----:B------:R-:W-:Y:S02]  /*0490*/  BSSY.RECONVERGENT B0, `(.L_x_272) ;  /* 0x000004f000007945 */ /* 0x000fe40003800200 */
[----:B------:R-:W-:Y:S01]  /*04a0*/  LOP3.LUT R3, R17, 0x3, RZ, 0xc0, !PT ;  /* 0x0000000311037812 */ /* 0x000fe200078ec0ff */
[----:B------:R-:W1:Y:S01]  /*04b0*/  LDCU UR19, c[0x0][0x3b8] ;  /* 0x00007700ff1377ac */ /* 0x000e620008000800 */
[----:B------:R-:W-:Y:S02]  /*04c0*/  IMAD.X R16, RZ, RZ, R5, P1 ;  /* 0x000000ffff107224 */ /* 0x000fe400008e0605 */
[----:B------:R-:W-:Y:S01]  /*04d0*/  ISETP.NE.U32.AND P0, PT, R3, 0x3, PT ;  /* 0x000000030300780c */ /* 0x000fe20003f05070 */
[----:B------:R-:W2:Y:S03]  /*04e0*/  LDCU.U16 UR7, c[0x0][0x3d0] ;  /* 0x00007a00ff0777ac */ /* 0x000ea60008000400 */
[----:B------:R-:W-:Y:S01]  /*04f0*/  ISETP.NE.AND.EX P0, PT, RZ, RZ, PT, P0 ;  /* 0x000000ffff00720c */ /* 0x000fe20003f05300 */
[----:B------:R-:W3:Y:S01]  /*0500*/  LDCU UR15, c[0x0][0x3c0] ;  /* 0x00007800ff0f77ac */ /* 0x000ee20008000800 */
[----:B------:R-:W4:Y:S11]  /*0510*/  LDCU.64 UR12, c[0x0][0x388] ;  /* 0x00007100ff0c77ac */ /* 0x000f360008000a00 */
[----:B01----:R-:W-:Y:S05]  /*0520*/  @!P0 BRA `(.L_x_273) ;  /* 0x0000000400148947 */ /* 0x003fea0003800000 */
[----:B------:R-:W0:Y:S01]  /*0530*/  LDCU.64 UR4, c[0x0][0x380] ;  /* 0x00007000ff0477ac */ /* 0x000e220008000a00 */
[----:B------:R-:W1:Y:S01]  /*0540*/  LDC.64 R24, c[0x0][0x390] ;  /* 0x0000e400ff187b82 */ /* 0x000e620000000a00 */
[----:B------:R-:W-:Y:S02]  /*0550*/  VIADD R19, R17, 0x1 ;  /* 0x0000000111137836 */ /* 0x000fe40000000000 */
[----:B------:R-:W-:-:S03]  /*0560*/  IMAD.MOV.U32 R18, RZ, RZ, RZ ;  /* 0x000000ffff127224 */ /* 0x000fc600078e00ff */
[----:B------:R-:W-:Y:S02]  /*0570*/  LOP3.LUT R19, R19, 0x3, RZ, 0xc0, !PT ;  /* 0x0000000313137812 */ /* 0x000fe400078ec0ff */
[----:B------:R-:W1:Y:S01]  /*0580*/  LDC.64 R26, c[0x0][0x398] ;  /* 0x0000e600ff1a7b82 */ /* 0x000e620000000a00 */
[----:B0-----:R-:W-:-:S04]  /*0590*/  LEA R8, P0, R7, UR4, 0x1 ;  /* 0x0000000407087c11 */ /* 0x001fc8000f8008ff */
[----:B------:R-:W-:-:S09]  /*05a0*/  LEA.HI.X R9, R7, UR5, R6, 0x1, P0 ;  /* 0x0000000507097c11 */ /* 0x000fd200080f0c06 */
.L_x_277:
[----:B------:R-:W-:Y:S01]  /*05b0*/  LOP3.LUT R3, R6, UR14, RZ, 0xfc, !PT ;  /* 0x0000000e06037c12 */ /* 0x000fe2000f8efcff */
        /* <DEDUP_REMOVED lines=8> */
[----:B------:R0:W5:Y:S02]  /*0640*/  F2I.FTZ.U32.TRUNC.NTZ R5, R4 ;  /* 0x0000000400057305 */ /* 0x000164000021f000 */
[----:B0-----:R-:W-:Y:S02]  /*0650*/  IMAD.MOV.U32 R4, RZ, RZ, RZ ;  /* 0x000000ffff047224 */ /* 0x001fe400078e00ff */
[----:B-----5:R-:W-:-:S04]  /*0660*/  IMAD R10, R5, R12, RZ ;  /* 0x0000000c050a7224 */ /* 0x020fc800078e02ff */
        /* <DEDUP_REMOVED lines=14> */
.L_x_275:
[----:B------:R-:W-:Y:S01]  /*0750*/  IMAD.MOV.U32 R20, RZ, RZ, R7 ;  /* 0x000000ffff147224 */ /* 0x000fe200078e0007 */
[----:B------:R-:W-:-:S07]  /*0760*/  MOV R4, 0x780 ;  /* 0x0000078000047802 */ /* 0x000fce0000000f00 */
[----:B-1234-:R-:W-:Y:S05]  /*0770*/  CALL.REL.NOINC `($__internal_10_$__cuda_sm20_div_s64) ;  /* 0x0000004000687944 */ /* 0x01efea0003c00000 */
[----:B------:R-:W-:Y:S02]  /*0780*/  IMAD.MOV R4, RZ, RZ, -R10 ;  /* 0x000000ffff047224 */ /* 0x000fe400078e0a0a */
[----:B------:R-:W-:-:S04]  /*0790*/  IMAD.U32 R12, RZ, RZ, UR19 ;  /* 0x00000013ff0c7e24 */ /* 0x000fc8000f8e00ff */
[----:B------:R-:W-:-:S07]  /*07a0*/  IMAD R4, R4, R12, R7 ;  /* 0x0000000c04047224 */ /* 0x000fce00078e0207 */
.L_x_276:
[----:B--234-:R-:W-:Y:S05]  /*07b0*/  BSYNC.RECONVERGENT B1 ;  /* 0x0000000000017941 */ /* 0x01cfea0003800200 */
.L_x_274:
[----:B------:R-:W-:-:S05]  /*07c0*/  IADD3 R21, PT, PT, R10, UR6, RZ ;  /* 0x000000060a157c10 */ /* 0x000fca000fffe0ff */
[----:B-1----:R-:W-:-:S06]  /*07d0*/  IMAD.WIDE R20, R21, 0x4, R26 ;  /* 0x0000000415147825 */ /* 0x002fcc00078e021a */
[----:B------:R-:W2:Y:S01]  /*07e0*/  LDG.E R21, desc[UR10][R20.64] ;  /* 0x0000000a14157981 */ /* 0x000ea2000c1e1900 */
[--C-:B------:R-:W-:Y:S01]  /*07f0*/  SHF.R.S32.HI R5, RZ, 0x1f, R4.reuse ;  /* 0x0000001fff057819 */ /* 0x100fe20000011404 */
[--C-:B------:R-:W-:Y:S01]  /*0800*/  IMAD R13, R12, UR15, R4.reuse ;  /* 0x0000000f0c0d7c24 */ /* 0x100fe2000f8e0204 */
[----:B--2---:R-:W-:Y:S01]  /*0810*/  SHF.R.S32.HI R3, RZ, 0x1f, R21 ;  /* 0x0000001fff037819 */ /* 0x004fe20000011415 */
[----:B------:R-:W-:-:S04]  /*0820*/  IMAD.WIDE.U32 R10, R21, R12, R4 ;  /* 0x0000000c150a7225 */ /* 0x000fc800078e0004 */
[----:B------:R-:W-:Y:S01]  /*0830*/  IMAD R22, R3, R12, RZ ;  /* 0x0000000c03167224 */ /* 0x000fe200078e02ff */
[----:B------:R-:W-:Y:S01]  /*0840*/  LEA R4, P0, R10, UR12, 0x1 ;  /* 0x0000000c0a047c11 */ /* 0x000fe2000f8008ff */
[----:B------:R-:W-:-:S04]  /*0850*/  IMAD.WIDE R12, R13, 0x2, R24 ;  /* 0x000000020d0c7825 */ /* 0x000fc800078e0218 */
[----:B------:R-:W-:Y:S02]  /*0860*/  IMAD R3, R21, UR14, R22 ;  /* 0x0000000e15037c24 */ /* 0x000fe4000f8e0216 */
[----:B------:R-:W2:Y:S02]  /*0870*/  LDG.E.U16 R13, desc[UR10][R12.64] ;  /* 0x0000000a0c0d7981 */ /* 0x000ea4000c1e1500 */
[----:B------:R-:W-:-:S05]  /*0880*/  IMAD.IADD R3, R11, 0x1, R3 ;  /* 0x000000010b037824 */ /* 0x000fca00078e0203 */
[----:B------:R-:W-:-:S05]  /*0890*/  LEA.HI.X R5, R10, UR13, R3, 0x1, P0 ;  /* 0x0000000d0a057c11 */ /* 0x000fca00080f0c03 */
[----:B------:R0:W2:Y:S01]  /*08a0*/  LDG.E.U16 R4, desc[UR10][R4.64] ;  /* 0x0000000a04047981 */ /* 0x0000a2000c1e1500 */
[----:B------:R-:W-:-:S04]  /*08b0*/  IADD3 R19, P0, PT, R19, -0x1, RZ ;  /* 0xffffffff13137810 */ /* 0x000fc80007f1e0ff */
[----:B------:R-:W-:Y:S01]  /*08c0*/  IADD3.X R18, PT, PT, R18, -0x1, RZ, P0, !PT ;  /* 0xffffffff12127810 */ /* 0x000fe200007fe4ff */
[----:B0-----:R-:W-:Y:S01]  /*08d0*/  IMAD.MOV.U32 R5, RZ, RZ, R9 ;  /* 0x000000ffff057224 */ /* 0x001fe200078e0009 */
[----:B------:R-:W-:-:S04]  /*08e0*/  ISETP.NE.U32.AND P0, PT, R19, RZ, PT ;  /* 0x000000ff1300720c */ /* 0x000fc80003f05070 */
[----:B------:R-:W-:Y:S02]  /*08f0*/  ISETP.NE.AND.EX P0, PT, R18, RZ, PT, P0 ;  /* 0x000000ff1200720c */ /* 0x000fe40003f05300 */
[----:B------:R-:W-:-:S04]  /*0900*/  IADD3 R7, P1, PT, R0, R7, RZ ;  /* 0x0000000700077210 */ /* 0x000fc80007f3e0ff */
[----:B------:R-:W-:Y:S01]  /*0910*/  IADD3.X R6, PT, PT, RZ, R6, RZ, P1, !PT ;  /* 0x00000006ff067210 */ /* 0x000fe20000ffe4ff */
[----:B--2---:R-:W-:Y:S02]  /*0920*/  HFMA2 R13, R4.H0_H0, UR7.H0_H0, R13.H0_H0 ;  /* 0x20000007040d7c31 */ /* 0x004fe4000804080d */
[----:B------:R-:W-:-:S05]  /*0930*/  IMAD.MOV.U32 R4, RZ, RZ, R8 ;  /* 0x000000ffff047224 */ /* 0x000fca00078e0008 */
[----:B------:R0:W-:Y:S01]  /*0940*/  STG.E.U16 desc[UR10][R4.64], R13 ;  /* 0x0000000d04007986 */ /* 0x0001e2000c10150a */
[----:B------:R-:W-:-:S04]  /*0950*/  LEA R8, P2, R0, R8, 0x1 ;  /* 0x0000000800087211 */ /* 0x000fc800078408ff */
[----:B------:R-:W-:Y:S01]  /*0960*/  LEA.HI.X R9, R0, R9, RZ, 0x1, P2 ;  /* 0x0000000900097211 */ /* 0x000fe200010f0cff */
[----:B------:R-:W-:Y:S08]  /*0970*/  @P0 BRA `(.L_x_277) ;  /* 0xfffffffc000c0947 */ /* 0x000ff0000383ffff */
.L_x_273:
[----:B--234-:R-:W-:Y:S05]  /*0980*/  BSYNC.RECONVERGENT B0 ;  /* 0x0000000000007941 */ /* 0x01cfea0003800200 */
.L_x_272:
[----:B------:R-:W1:Y:S01]  /*0990*/  LDC.64 R8, c[0x0][0x390] ;  /* 0x0000e400ff087b82 */ /* 0x000e620000000a00 */
[----:B------:R-:W-:Y:S01]  /*09a0*/  ISETP.GE.U32.AND P0, PT, R17, 0x3, PT ;  /* 0x000000031100780c */ /* 0x000fe20003f06070 */
[----:B------:R-:W2:Y:S03]  /*09b0*/  LDCU UR16, c[0x0][0x3bc] ;  /* 0x00007780ff1077ac */ /* 0x000ea60008000800 */
[----:B------:R-:W-:Y:S01]  /*09c0*/  ISETP.GE.U32.AND.EX P0, PT, R16, RZ, PT, P0 ;  /* 0x000000ff1000720c */ /* 0x000fe20003f06100 */
[----:B------:R-:W3:Y:S02]  /*09d0*/  LDCU UR26, c[0x0][0x3b8] ;  /* 0x00007700ff1a77ac */ /* 0x000ee40008000800 */
[----:B------:R-:W4:Y:S01]  /*09e0*/  LDC.64 R18, c[0x0][0x398] ;  /* 0x0000e600ff127b82 */ /* 0x000f220000000a00 */
[----:B------:R-:W0:Y:S01]  /*09f0*/  LDCU.U16 UR18, c[0x0][0x3d0] ;  /* 0x00007a00ff1277ac */ /* 0x000e220008000400 */
[----:B------:R-:W0:Y:S01]  /*0a00*/  LDCU UR17, c[0x0][0x3c0] ;  /* 0x00007800ff1177ac */ /* 0x000e220008000800 */
[----:B------:R-:W0:Y:S01]  /*0a10*/  LDCU.64 UR24, c[0x0][0x388] ;  /* 0x00007100ff1877ac */ /* 0x000e220008000a00 */
[----:B------:R-:W0:Y:S06]  /*0a20*/  LDCU.128 UR20, c[0x0][0x380] ;  /* 0x00007000ff1477ac */ /* 0x000e2c0008000c00 */
[----:B0-23--:R-:W-:Y:S05]  /*0a30*/  @!P0 EXIT ;  /* 0x000000000000894d */ /* 0x00dfea0003800000 */
[----:B------:R-:W-:Y:S01]  /*0a40*/  BSSY.RECONVERGENT B0, `(.L_x_278) ;  /* 0x00000e2000007945 */ /* 0x000fe20003800200 */
.L_x_291:
[----:B------:R-:W-:Y:S01]  /*0a50*/  LOP3.LUT R3, R6, UR16, RZ, 0xfc, !PT ;  /* 0x0000001006037c12 */ /* 0x000fe2000f8efcff */
        /* <DEDUP_REMOVED lines=8> */
[----:B------:R0:W2:Y:S02]  /*0ae0*/  F2I.FTZ.U32.TRUNC.NTZ R11, R10 ;  /* 0x0000000a000b7305 */ /* 0x0000a4000021f000 */
[----:B0-----:R-:W-:Y:S02]  /*0af0*/  HFMA2 R10, -RZ, RZ, 0, 0 ;  /* 0x00000000ff0a7431 */ /* 0x001fe400000001ff */
[----:B--2---:R-:W-:-:S04]  /*0b00*/  IMAD R3, R11, R4, RZ ;  /* 0x000000040b037224 */ /* 0x004fc800078e02ff */
        /* <DEDUP_REMOVED lines=14> */
.L_x_280:
[----:B------:R-:W-:Y:S01]  /*0bf0*/  IMAD.MOV.U32 R20, RZ, RZ, R7 ;  /* 0x000000ffff147224 */ /* 0x000fe200078e0007 */
[----:B------:R-:W-:-:S07]  /*0c00*/  MOV R4, 0xc20 ;  /* 0x00000c2000047802 */ /* 0x000fce0000000f00 */
[----:B-1--4-:R-:W-:Y:S05]  /*0c10*/  CALL.REL.NOINC `($__internal_10_$__cuda_sm20_div_s64) ;  /* 0x0000003c00407944 */ /* 0x012fea0003c00000 */
[----:B------:R-:W-:Y:S01]  /*0c20*/  MOV R4, UR26 ;  /* 0x0000001a00047c02 */ /* 0x000fe20008000f00 */
[--C-:B------:R-:W-:Y:S02]  /*0c30*/  IMAD.MOV R21, RZ, RZ, -R10.reuse ;  /* 0x000000ffff157224 */ /* 0x100fe400078e0a0a */
[----:B------:R-:W-:Y:S02]  /*0c40*/  IMAD.MOV.U32 R3, RZ, RZ, R10 ;  /* 0x000000ffff037224 */ /* 0x000fe400078e000a */
[----:B------:R-:W-:-:S07]  /*0c50*/  IMAD R21, R21, R4, R7 ;  /* 0x0000000415157224 */ /* 0x000fce00078e0207 */
.L_x_281:
[----:B------:R-:W-:Y:S05]  /*0c60*/  BSYNC.RECONVERGENT B1 ;  /* 0x0000000000017941 */ /* 0x000fea0003800200 */
.L_x_279:
[----:B------:R-:W-:-:S04]  /*0c70*/  VIADD R3, R3, UR6 ;  /* 0x0000000603037c36 */ /* 0x000fc80008000000 */
[----:B----4-:R-:W-:-:S06]  /*0c80*/  IMAD.WIDE R16, R3, 0x4, R18 ;  /* 0x0000000403107825 */ /* 0x010fcc00078e0212 */
[----:B------:R-:W2:Y:S01]  /*0c90*/  LDG.E R17, desc[UR10][R16.64] ;  /* 0x0000000a10117981 */ /* 0x000ea2000c1e1900 */
[--C-:B------:R-:W-:Y:S01]  /*0ca0*/  SHF.R.S32.HI R11, RZ, 0x1f, R21.reuse ;  /* 0x0000001fff0b7819 */ /* 0x100fe20000011415 */
[--C-:B------:R-:W-:Y:S02]  /*0cb0*/  IMAD.MOV.U32 R10, RZ, RZ, R21.reuse ;  /* 0x000000ffff0a7224 */ /* 0x100fe400078e0015 */
[----:B------:R-:W-:-:S04]  /*0cc0*/  IMAD R21, R4, UR17, R21 ;  /* 0x0000001104157c24 */ /* 0x000fc8000f8e0215 */
[----:B-1----:R-:W-:-:S06]  /*0cd0*/  IMAD.WIDE R20, R21, 0x2, R8 ;  /* 0x0000000215147825 */ /* 0x002fcc00078e0208 */
[----:B------:R-:W3:Y:S01]  /*0ce0*/  LDG.E.U16 R21, desc[UR10][R20.64] ;  /* 0x0000000a14157981 */ /* 0x000ee2000c1e1500 */
[----:B--2---:R-:W-:Y:S01]  /*0cf0*/  SHF.R.S32.HI R3, RZ, 0x1f, R17 ;  /* 0x0000001fff037819 */ /* 0x004fe20000011411 */
[----:B------:R-:W-:-:S04]  /*0d00*/  IMAD.WIDE.U32 R10, R17, R4, R10 ;  /* 0x00000004110a7225 */ /* 0x000fc800078e000a */
[----:B------:R-:W-:-:S04]  /*0d10*/  IMAD R12, R3, R4, RZ ;  /* 0x00000004030c7224 */ /* 0x000fc800078e02ff */
[----:B------:R-:W-:Y:S01]  /*0d20*/  IMAD R3, R17, UR16, R12 ;  /* 0x0000001011037c24 */ /* 0x000fe2000f8e020c */
[----:B------:R-:W-:-:S04]  /*0d30*/  LEA R12, P0, R10, UR22, 0x1 ;  /* 0x000000160a0c7c11 */ /* 0x000fc8000f8008ff */
[----:B------:R-:W-:-:S04]  /*0d40*/  IADD3 R3, PT, PT, R11, R3, RZ ;  /* 0x000000030b037210 */ /* 0x000fc80007ffe0ff */
[----:B------:R-:W-:-:S05]  /*0d50*/  LEA.HI.X R13, R10, UR23, R3, 0x1, P0 ;  /* 0x000000170a0d7c11 */ /* 0x000fca00080f0c03 */
[----:B------:R-:W3:Y:S01]  /*0d60*/  LDG.E.U16 R12, desc[UR10][R12.64] ;  /* 0x0000000a0c0c7981 */ /* 0x000ee2000c1e1500 */
[----:B------:R-:W-:-:S04]  /*0d70*/  LEA R24, P0, R7, UR20, 0x1 ;  /* 0x0000001407187c11 */ /* 0x000fc8000f8008ff */
[----:B------:R-:W-:Y:S02]  /*0d80*/  LEA.HI.X R25, R7, UR21, R6, 0x1, P0 ;  /* 0x0000001507197c11 */ /* 0x000fe400080f0c06 */
[----:B------:R-:W-:-:S05]  /*0d90*/  IADD3 R17, P0, PT, R0, R7, RZ ;  /* 0x0000000700117210 */ /* 0x000fca0007f1e0ff */
[----:B------:R-:W-:-:S05]  /*0da0*/  IMAD.X R6, RZ, RZ, R6, P0 ;  /* 0x000000ffff067224 */ /* 0x000fca00000e0606 */
[----:B------:R-:W-:-:S04]  /*0db0*/  LOP3.LUT R3, R6, UR16, RZ, 0xfc, !PT ;  /* 0x0000001006037c12 */ /* 0x000fc8000f8efcff */
[----:B------:R-:W-:Y:S01]  /*0dc0*/  ISETP.NE.U32.AND P0, PT, R3, RZ, PT ;  /* 0x000000ff0300720c */ /* 0x000fe20003f05070 */
[----:B------:R-:W-:Y:S01]  /*0dd0*/  BSSY.RECONVERGENT B1, `(.L_x_282) ;  /* 0x0000020000017945 */ /* 0x000fe20003800200 */
[----:B---3--:R-:W-:-:S05]  /*0de0*/  HFMA2 R21, R12.H0_H0, UR18.H0_H0, R21.H0_H0 ;  /* 0x200000120c157c31 */ /* 0x008fca0008040815 */
[----:B------:R0:W-:Y:S06]  /*0df0*/  STG.E.U16 desc[UR10][R24.64], R21 ;  /* 0x0000001518007986 */ /* 0x0001ec000c10150a */
[----:B------:R-:W-:Y:S05]  /*0e00*/  @P0 BRA `(.L_x_283) ;  /* 0x0000000000540947 */ /* 0x000fea0003800000 */
[----:B------:R-:W1:Y:S01]  /*0e10*/  I2F.U32.RP R7, R4 ;  /* 0x0000000400077306 */ /* 0x000e620000209000 */
[----:B------:R-:W-:-:S07]  /*0e20*/  ISETP.NE.U32.AND P2, PT, R4, RZ, PT ;  /* 0x000000ff0400720c */ /* 0x000fce0003f45070 */
[----:B-1----:R-:W1:Y:S02]  /*0e30*/  MUFU.RCP R7, R7 ;  /* 0x0000000700077308 */ /* 0x002e640000001000 */
[----:B-1----:R-:W-:-:S06]  /*0e40*/  VIADD R10, R7, 0xffffffe ;  /* 0x0ffffffe070a7836 */ /* 0x002fcc0000000000 */
[----:B------:R1:W2:Y:S02]  /*0e50*/  F2I.FTZ.U32.TRUNC.NTZ R11, R10 ;  /* 0x0000000a000b7305 */ /* 0x0002a4000021f000 */
[----:B-1----:R-:W-:Y:S01]  /*0e60*/  MOV R10, RZ ;  /* 0x000000ff000a7202 */ /* 0x002fe20000000f00 */
[----:B--2---:R-:W-:-:S04]  /*0e70*/  IMAD.MOV R3, RZ, RZ, -R11 ;  /* 0x000000ffff037224 */ /* 0x004fc800078e0a0b */
        /* <DEDUP_REMOVED lines=14> */
.L_x_283:
[----:B------:R-:W-:Y:S01]  /*0f60*/  IMAD.MOV.U32 R20, RZ, RZ, R17 ;  /* 0x000000ffff147224 */ /* 0x000fe200078e0011 */
[----:B------:R-:W-:-:S07]  /*0f70*/  MOV R4, 0xf90 ;  /* 0x00000f9000047802 */ /* 0x000fce0000000f00 */
[----:B0-----:R-:W-:Y:S05]  /*0f80*/  CALL.REL.NOINC `($__internal_10_$__cuda_sm20_div_s64) ;  /* 0x0000003800647944 */ /* 0x001fea0003c00000 */
[----:B------:R-:W-:Y:S01]  /*0f90*/  MOV R4, UR26 ;  /* 0x0000001a00047c02 */ /* 0x000fe20008000f00 */
[--C-:B------:R-:W-:Y:S02]  /*0fa0*/  IMAD.MOV R5, RZ, RZ, -R10.reuse ;  /* 0x000000ffff057224 */ /* 0x100fe400078e0a0a */
[----:B------:R-:W-:Y:S02]  /*0fb0*/  IMAD.MOV.U32 R3, RZ, RZ, R10 ;  /* 0x000000ffff037224 */ /* 0x000fe400078e000a */
[----:B------:R-:W-:-:S07]  /*0fc0*/  IMAD R10, R5, R4, R17 ;  /* 0x00000004050a7224 */ /* 0x000fce00078e0211 */
.L_x_284:
[----:B------:R-:W-:Y:S05]  /*0fd0*/  BSYNC.RECONVERGENT B1 ;  /* 0x0000000000017941 */ /* 0x000fea0003800200 */
.L_x_282:
[----:B------:R-:W-:-:S04]  /*0fe0*/  VIADD R3, R3, UR6 ;  /* 0x0000000603037c36 */ /* 0x000fc80008000000 */
[----:B0-----:R-:W-:-:S06]  /*0ff0*/  IMAD.WIDE R20, R3, 0x4, R18 ;  /* 0x0000000403147825 */ /* 0x001fcc00078e0212 */
[----:B------:R-:W2:Y:S01]  /*1000*/  LDG.E R21, desc[UR10][R20.64] ;  /* 0x0000000a14157981 */ /* 0x000ea2000c1e1900 */
[--C-:B------:R-:W-:Y:S01]  /*1010*/  SHF.R.S32.HI R11, RZ, 0x1f, R10.reuse ;  /* 0x0000001fff0b7819 */ /* 0x100fe2000001140a */
[----:B------:R-:W-:-:S04]  /*1020*/  IMAD R23, R4, UR17, R10 ;  /* 0x0000001104177c24 */ /* 0x000fc8000f8e020a */
[----:B------:R-:W-:-:S06]  /*1030*/  IMAD.WIDE R22, R23, 0x2, R8 ;  /* 0x0000000217167825 */ /* 0x000fcc00078e0208 */
[----:B------:R-:W3:Y:S01]  /*1040*/  LDG.E.U16 R23, desc[UR10][R22.64] ;  /* 0x0000000a16177981 */ /* 0x000ee2000c1e1500 */
[----:B--2---:R-:W-:Y:S01]  /*1050*/  SHF.R.S32.HI R3, RZ, 0x1f, R21 ;  /* 0x0000001fff037819 */ /* 0x004fe20000011415 */
[----:B------:R-:W-:-:S04]  /*1060*/  IMAD.WIDE.U32 R12, R21, R4, R10 ;  /* 0x00000004150c7225 */ /* 0x000fc800078e000a */
[----:B------:R-:W-:Y:S01]  /*1070*/  IMAD R16, R3, R4, RZ ;  /* 0x0000000403107224 */ /* 0x000fe200078e02ff */
[----:B------:R-:W-:-:S03]  /*1080*/  LEA R10, P0, R12, UR24, 0x1 ;  /* 0x000000180c0a7c11 */ /* 0x000fc6000f8008ff */
[----:B------:R-:W-:-:S04]  /*1090*/  IMAD R3, R21, UR16, R16 ;  /* 0x0000001015037c24 */ /* 0x000fc8000f8e0210 */
[----:B------:R-:W-:-:S05]  /*10a0*/  IMAD.IADD R3, R13, 0x1, R3 ;  /* 0x000000010d037824 */ /* 0x000fca00078e0203 */
[----:B------:R-:W-:-:S05]  /*10b0*/  LEA.HI.X R11, R12, UR25, R3, 0x1, P0 ;  /* 0x000000190c0b7c11 */ /* 0x000fca00080f0c03 */
[----:B------:R-:W3:Y:S01]  /*10c0*/  LDG.E.U16 R10, desc[UR10][R10.64] ;  /* 0x0000000a0a0a7981 */ /* 0x000ee2000c1e1500 */
[----:B------:R-:W-:Y:S02]  /*10d0*/  SHF.L.U32 R16, R0, 0x1, RZ ;  /* 0x0000000100107819 */ /* 0x000fe400000006ff */
[----:B------:R-:W-:Y:S02]  /*10e0*/  SHF.R.U32.HI R7, RZ, 0x1f, R0 ;  /* 0x0000001fff077819 */ /* 0x000fe40000011600 */
[----:B------:R-:W-:-:S05]  /*10f0*/  IADD3 R24, P0, PT, R16, R24, RZ ;  /* 0x0000001810187210 */ /* 0x000fca0007f1e0ff */
[----:B------:R-:W-:Y:S01]  /*1100*/  IMAD.X R25, R7, 0x1, R25, P0 ;  /* 0x0000000107197824 */ /* 0x000fe200000e0619 */
        /* <DEDUP_REMOVED lines=13> */
[----:B-1----:R-:W-:Y:S01]  /*11e0*/  IMAD.MOV.U32 R10, RZ, RZ, RZ ;  /* 0x000000ffff0a7224 */ /* 0x002fe200078e00ff */
[----:B--2---:R-:W-:-:S05]  /*11f0*/  IADD3 R3, PT, PT, RZ, -R11, RZ ;  /* 0x8000000bff037210 */ /* 0x004fca0007ffe0ff */
        /* <DEDUP_REMOVED lines=14> */
.L_x_286:
[----:B------:R-:W-:Y:S02]  /*12e0*/  MOV R20, R17 ;  /* 0x0000001100147202 */ /* 0x000fe40000000f00 */
[----:B------:R-:W-:-:S07]  /*12f0*/  MOV R4, 0x1310 ;  /* 0x0000131000047802 */ /* 0x000fce0000000f00 */
[----:B0-----:R-:W-:Y:S05]  /*1300*/  CALL.REL.NOINC `($__internal_10_$__cuda_sm20_div_s64) ;  /* 0x0000003400847944 */ /* 0x001fea0003c00000 */
[----:B------:R-:W-:Y:S01]  /*1310*/  IMAD.MOV R21, RZ, RZ, -R10 ;  /* 0x000000ffff157224 */ /* 0x000fe200078e0a0a */
[----:B------:R-:W-:Y:S01]  /*1320*/  MOV R3, R10 ;  /* 0x0000000a00037202 */ /* 0x000fe20000000f00 */
[----:B------:R-:W-:-:S04]  /*1330*/  IMAD.U32 R4, RZ, RZ, UR26 ;  /* 0x0000001aff047e24 */ /* 0x000fc8000f8e00ff */
[----:B------:R-:W-:-:S07]  /*1340*/  IMAD R21, R21, R4, R17 ;  /* 0x0000000415157224 */ /* 0x000fce00078e0211 */
.L_x_287:
[----:B------:R-:W-:Y:S05]  /*1350*/  BSYNC.RECONVERGENT B1 ;  /* 0x0000000000017941 */ /* 0x000fea0003800200 */
.L_x_285:
[----:B------:R-:W-:-:S04]  /*1360*/  VIADD R3, R3, UR6 ;  /* 0x0000000603037c36 */ /* 0x000fc80008000000 */
[----:B0-----:R-:W-:-:S06]  /*1370*/  IMAD.WIDE R22, R3, 0x4, R18 ;  /* 0x0000000403167825 */ /* 0x001fcc00078e0212 */
[----:B------:R-:W2:Y:S01]  /*1380*/  LDG.E R23, desc[UR10][R22.64] ;  /* 0x0000000a16177981 */ /* 0x000ea2000c1e1900 */
[--C-:B------:R-:W-:Y:S01]  /*1390*/  SHF.R.S32.HI R11, RZ, 0x1f, R21.reuse ;  /* 0x0000001fff0b7819 */ /* 0x100fe20000011415 */
[--C-:B------:R-:W-:Y:S02]  /*13a0*/  IMAD.MOV.U32 R10, RZ, RZ, R21.reuse ;  /* 0x000000ffff0a7224 */ /* 0x100fe400078e0015 */
[----:B------:R-:W-:-:S04]  /*13b0*/  IMAD R21, R4, UR17, R21 ;  /* 0x0000001104157c24 */ /* 0x000fc8000f8e0215 */
[----:B------:R-:W-:-:S06]  /*13c0*/  IMAD.WIDE R20, R21, 0x2, R8 ;  /* 0x0000000215147825 */ /* 0x000fcc00078e0208 */
        /* <DEDUP_REMOVED lines=22> */
[----:B-1----:R-:W-:-:S06]  /*1530*/  IADD3 R10, PT, PT, R12, 0xffffffe, RZ ;  /* 0x0ffffffe0c0a7810 */ /* 0x002fcc0007ffe0ff */
[----:B------:R1:W2:Y:S02]  /*1540*/  F2I.FTZ.U32.TRUNC.NTZ R11, R10 ;  /* 0x0000000a000b7305 */ /* 0x0002a4000021f000 */
[----:B-1----:R-:W-:Y:S02]  /*1550*/  IMAD.MOV.U32 R10, RZ, RZ, RZ ;  /* 0x000000ffff0a7224 */ /* 0x002fe400078e00ff */
[----:B--2---:R-:W-:-:S04]  /*1560*/  IMAD.MOV R3, RZ, RZ, -R11 ;  /* 0x000000ffff037224 */ /* 0x004fc800078e0a0b */
        /* <DEDUP_REMOVED lines=11> */
[----:B0-----:R-:W-:-:S04]  /*1620*/  IMAD.MOV R21, RZ, RZ, -R3 ;  /* 0x000000ffff157224 */ /* 0x001fc800078e0a03 */
[----:B------:R-:W-:Y:S01]  /*1630*/  IMAD R21, R4, R21, R17 ;  /* 0x0000001504157224 */ /* 0x000fe200078e0211 */
[----:B------:R-:W-:Y:S06]  /*1640*/  BRA `(.L_x_290) ;  /* 0x00000000001c7947 */ /* 0x000fec0003800000 */
.L_x_289:
[----:B------:R-:W-:Y:S01]  /*1650*/  IMAD.MOV.U32 R20, RZ, RZ, R17 ;  /* 0x000000ffff147224 */ /* 0x000fe200078e0011 */
[----:B------:R-:W-:-:S07]  /*1660*/  MOV R4, 0x1680 ;  /* 0x0000168000047802 */ /* 0x000fce0000000f00 */
[----:B0-----:R-:W-:Y:S05]  /*1670*/  CALL.REL.NOINC `($__internal_10_$__cuda_sm20_div_s64) ;  /* 0x0000003000a87944 */ /* 0x001fea0003c00000 */
[----:B------:R-:W-:Y:S01]  /*1680*/  IADD3 R21, PT, PT, -R10, RZ, RZ ;  /* 0x000000ff0a157210 */ /* 0x000fe20007ffe1ff */
[----:B------:R-:W-:Y:S02]  /*1690*/  IMAD.U32 R4, RZ, RZ, UR26 ;  /* 0x0000001aff047e24 */ /* 0x000fe4000f8e00ff */
[----:B------:R-:W-:Y:S02]  /*16a0*/  IMAD.MOV.U32 R3, RZ, RZ, R10 ;  /* 0x000000ffff037224 */ /* 0x000fe400078e000a */
[----:B------:R-:W-:-:S07]  /*16b0*/  IMAD R21, R21, R4, R17 ;  /* 0x0000000415157224 */ /* 0x000fce00078e0211 */
.L_x_290:
[----:B------:R-:W-:Y:S05]  /*16c0*/  BSYNC.RECONVERGENT B1 ;  /* 0x0000000000017941 */ /* 0x000fea0003800200 */
.L_x_288:
[----:B------:R-:W-:-:S05]  /*16d0*/  IADD3 R3, PT, PT, R3, UR6, RZ ;  /* 0x0000000603037c10 */ /* 0x000fca000fffe0ff */
[----:B------:R-:W-:-:S06]  /*16e0*/  IMAD.WIDE R12, R3, 0x4, R18 ;  /* 0x00000004030c7825 */ /* 0x000fcc00078e0212 */
[----:B------:R-:W2:Y:S01]  /*16f0*/  LDG.E R13, desc[UR10][R12.64] ;  /* 0x0000000a0c0d7981 */ /* 0x000ea2000c1e1900 */
[--C-:B------:R-:W-:Y:S01]  /*1700*/  SHF.R.S32.HI R11, RZ, 0x1f, R21.reuse ;  /* 0x0000001fff0b7819 */ /* 0x100fe20000011415 */
[--C-:B------:R-:W-:Y:S02]  /*1710*/  IMAD.MOV.U32 R10, RZ, RZ, R21.reuse ;  /* 0x000000ffff0a7224 */ /* 0x100fe400078e0015 */
[----:B------:R-:W-:Y:S01]  /*1720*/  IMAD R21, R4, UR17, R21 ;  /* 0x0000001104157c24 */ /* 0x000fe2000f8e0215 */
[----:B--2---:R-:W-:Y:S01]  /*1730*/  SHF.R.S32.HI R3, RZ, 0x1f, R13 ;  /* 0x0000001fff037819 */ /* 0x004fe2000001140d */
[----:B------:R-:W-:-:S04]  /*1740*/  IMAD.WIDE.U32 R10, R13, R4, R10 ;  /* 0x000000040d0a7225 */ /* 0x000fc800078e000a */
[----:B------:R-:W-:Y:S01]  /*1750*/  IMAD R20, R3, R4, RZ ;  /* 0x0000000403147224 */ /* 0x000fe200078e02ff */
[----:B------:R-:W-:-:S03]  /*1760*/  LEA R4, P0, R10, UR24, 0x1 ;  /* 0x000000180a047c11 */ /* 0x000fc6000f8008ff */
[----:B------:R-:W-:Y:S02]  /*1770*/  IMAD R3, R13, UR16, R20 ;  /* 0x000000100d037c24 */ /* 0x000fe4000f8e0214 */
[----:B------:R-:W-:-:S04]  /*1780*/  IMAD.WIDE R20, R21, 0x2, R8 ;  /* 0x0000000215147825 */ /* 0x000fc800078e0208 */
[----:B------:R-:W-:Y:S02]  /*1790*/  IMAD.IADD R3, R11, 0x1, R3 ;  /* 0x000000010b037824 */ /* 0x000fe400078e0203 */
[----:B------:R-:W2:Y:S03]  /*17a0*/  LDG.E.U16 R21, desc[UR10][R20.64] ;  /* 0x0000000a14157981 */ /* 0x000ea6000c1e1500 */
[----:B------:R-:W-:-:S05]  /*17b0*/  LEA.HI.X R5, R10, UR25, R3, 0x1, P0 ;  /* 0x000000190a057c11 */ /* 0x000fca00080f0c03 */
[----:B------:R-:W2:Y:S01]  /*17c0*/  LDG.E.U16 R4, desc[UR10][R4.64] ;  /* 0x0000000a04047981 */ /* 0x000ea2000c1e1500 */
[----:B------:R-:W-:-:S04]  /*17d0*/  IADD3 R10, P0, PT, R16, R24, RZ ;  /* 0x00000018100a7210 */ /* 0x000fc80007f1e0ff */
[----:B------:R-:W-:Y:S02]  /*17e0*/  IADD3.X R11, PT, PT, R7, R25, RZ, P0, !PT ;  /* 0x00000019070b7210 */ /* 0x000fe400007fe4ff */
[----:B------:R-:W-:-:S05]  /*17f0*/  IADD3 R7, P0, PT, R0, R17, RZ ;  /* 0x0000001100077210 */ /* 0x000fca0007f1e0ff */
[----:B------:R-:W-:Y:S01]  /*1800*/  IMAD.X R6, RZ, RZ, R6, P0 ;  /* 0x000000ffff067224 */ /* 0x000fe200000e0606 */
[----:B------:R-:W-:-:S04]  /*1810*/  ISETP.GE.U32.AND P0, PT, R7, R14, PT ;  /* 0x0000000e0700720c */ /* 0x000fc80003f06070 */
[----:B------:R-:W-:Y:S01]  /*1820*/  ISETP.GE.AND.EX P0, PT, R6, R2, PT, P0 ;  /* 0x000000020600720c */ /* 0x000fe20003f06300 */
[----:B--2---:R-:W-:-:S05]  /*1830*/  HFMA2 R21, R4.H0_H0, UR18.H0_H0, R21.H0_H0 ;  /* 0x2000001204157c31 */ /* 0x004fca0008040815 */
[----:B------:R0:W-:Y:S07]  /*1840*/  STG.E.U16 desc[UR10][R10.64], R21 ;  /* 0x000000150a007986 */ /* 0x0001ee000c10150a */
[----:B------:R-:W-:Y:S05]  /*1850*/  @!P0 BRA `(.L_x_291) ;  /* 0xfffffff0007c8947 */ /* 0x000fea000383ffff */
[----:B------:R-:W-:Y:S05]  /*1860*/  BSYNC.RECONVERGENT B0 ;  /* 0x0000000000007941 */ /* 0x000fea0003800200 */
.L_x_278:
[----:B------:R-:W-:Y:S05]  /*1870*/  EXIT ;  /* 0x000000000000794d */ /* 0x000fea0003800000 */
.L_x_268:
        /* <DEDUP_REMOVED lines=16> */
[----:B------:R-:W-:Y:S01]  /*1980*/  ISETP.NE.U32.AND P2, PT, R0, RZ, PT ;  /* 0x000000ff0000720c */ /* 0x000fe20003f45070 */
[----:B------:R-:W-:-:S05]  /*1990*/  IMAD.MOV.U32 R4, RZ, RZ, RZ ;  /* 0x000000ffff047224 */ /* 0x000fca00078e00ff */
[----:B-1----:R-:W1:Y:S02]  /*19a0*/  MUFU.RCP R9, R9 ;  /* 0x0000000900097308 */ /* 0x002e640000001000 */
[----:B-1----:R-:W-:-:S06]  /*19b0*/  IADD3 R5, PT, PT, R9, 0xffffffe, RZ ;  /* 0x0ffffffe09057810 */ /* 0x002fcc0007ffe0ff */
[----:B------:R-:W1:Y:S02]  /*19c0*/  F2I.FTZ.U32.TRUNC.NTZ R5, R5 ;  /* 0x0000000500057305 */ /* 0x000e64000021f000 */
[----:B-1----:R-:W-:-:S04]  /*19d0*/  IMAD R3, R3, R5, RZ ;  /* 0x0000000503037224 */ /* 0x002fc800078e02ff */
        /* <DEDUP_REMOVED lines=12> */
.L_x_293:
[----:B------:R-:W-:Y:S01]  /*1aa0*/  IMAD.MOV.U32 R3, RZ, RZ, R8 ;  /* 0x000000ffff037224 */ /* 0x000fe200078e0008 */
[----:B------:R-:W-:-:S07]  /*1ab0*/  MOV R10, 0x1ad0 ;  /* 0x00001ad0000a7802 */ /* 0x000fce0000000f00 */
[----:B0-----:R-:W-:Y:S05]  /*1ac0*/  CALL.REL.NOINC `($__internal_11_$__cuda_sm20_div_u64) ;  /* 0x0000003000d07944 */ /* 0x001fea0003c00000 */
.L_x_294:
[----:B0-----:R-:W-:Y:S05]  /*1ad0*/  BSYNC.RECONVERGENT B0 ;  /* 0x0000000000007941 */ /* 0x001fea0003800200 */
.L_x_292:
[----:B------:R-:W-:Y:S01]  /*1ae0*/  IADD3 R9, P1, PT, R4, R12, RZ ;  /* 0x0000000c04097210 */ /* 0x000fe20007f3e0ff */
[----:B------:R-:W0:Y:S01]  /*1af0*/  LDCU.64 UR4, c[0x0][0x3c0] ;  /* 0x00007800ff0477ac */ /* 0x000e220008000a00 */
        /* <DEDUP_REMOVED lines=8> */
[----:B------:R-:W4:Y:S01]  /*1b80*/  LDCU.64 UR16, c[0x0][0x388] ;  /* 0x00007100ff1077ac */ /* 0x000f220008000a00 */
[----:B------:R-:W1:Y:S01]  /*1b90*/  LDCU.64 UR14, c[0x0][0x3a8] ;  /* 0x00007500ff0e77ac */ /* 0x000e620008000a00 */
[----:B0-----:R-:W-:-:S09]  /*1ba0*/  UIADD3 UR7, UPT, UPT, UR4, -UR5, URZ ;  /* 0x8000000504077290 */ /* 0x001fd2000fffe0ff */
[----:B------:R-:W-:Y:S05]  /*1bb0*/  @!P0 BRA `(.L_x_296) ;  /* 0x0000000400308947 */ /* 0x000fea0003800000 */
        /* <DEDUP_REMOVED lines=8> */
.L_x_300:
[----:B-1----:R-:W-:Y:S01]  /*1c40*/  LOP3.LUT R3, R6, UR12, RZ, 0xfc, !PT ;  /* 0x0000000c06037c12 */ /* 0x002fe2000f8efcff */
[----:B------:R-:W-:Y:S03]  /*1c50*/  BSSY.RECONVERGENT B1, `(.L_x_297) ;  /* 0x0000020000017945 */ /* 0x000fe60003800200 */
[----:B------:R-:W-:-:S13]  /*1c60*/  ISETP.NE.U32.AND P0, PT, R3, RZ, PT ;  /* 0x000000ff0300720c */ /* 0x000fda0003f05070 */
[----:B0-----:R-:W-:Y:S05]  /*1c70*/  @P0 BRA `(.L_x_298) ;  /* 0x00000000005c0947 */ /* 0x001fea0003800000 */
[----:B--2---:R-:W-:-:S04]  /*1c80*/  MOV R22, UR28 ;  /* 0x0000001c00167c02 */ /* 0x004fc80008000f00 */
[----:B------:R-:W0:Y:S01]  /*1c90*/  I2F.U32.RP R10, R22 ;  /* 0x00000016000a7306 */ /* 0x000e220000209000 */
[----:B------:R-:W-:-:S07]  /*1ca0*/  ISETP.NE.U32.AND P2, PT, R22, RZ, PT ;  /* 0x000000ff1600720c */ /* 0x000fce0003f45070 */
[----:B0-----:R-:W0:Y:S02]  /*1cb0*/  MUFU.RCP R10, R10 ;  /* 0x0000000a000a7308 */ /* 0x001e240000001000 */
[----:B0-----:R-:W-:-:S06]  /*1cc0*/  VIADD R4, R10, 0xffffffe ;  /* 0x0ffffffe0a047836 */ /* 0x001fcc0000000000 */
[----:B------:R0:W1:Y:S02]  /*1cd0*/  F2I.FTZ.U32.TRUNC.NTZ R5, R4 ;  /* 0x0000000400057305 */ /* 0x000064000021f000 */
[----:B0-----:R-:W-:Y:S02]  /*1ce0*/  HFMA2 R4, -RZ, RZ, 0, 0 ;  /* 0x00000000ff047431 */ /* 0x001fe400000001ff */
[----:B-1----:R-:W-:-:S04]  /*1cf0*/  IMAD R3, R5, R22, RZ ;  /* 0x0000001605037224 */ /* 0x002fc800078e02ff */
[----:B------:R-:W-:-:S04]  /*1d00*/  IMAD.MOV R3, RZ, RZ, -R3 ;  /* 0x000000ffff037224 */ /* 0x000fc800078e0a03 */
        /* <DEDUP_REMOVED lines=9> */
[----:B------:R-:W-:-:S04]  /*1da0*/  @!P2 LOP3.LUT R3, RZ, R22, RZ, 0x33, !PT ;  /* 0x00000016ff03a212 */ /* 0x000fc800078e33ff */
[----:B------:R-:W-:Y:S01]  /*1db0*/  MOV R10, R3 ;  /* 0x00000003000a7202 */ /* 0x000fe20000000f00 */
[----:B------:R-:W-:-:S04]  /*1dc0*/  IMAD.MOV R4, RZ, RZ, -R3 ;  /* 0x000000ffff047224 */ /* 0x000fc800078e0a03 */
[----:B------:R-:W-:Y:S01]  /*1dd0*/  IMAD R3, R22, R4, R7 ;  /* 0x0000000416037224 */ /* 0x000fe200078e0207 */
[----:B------:R-:W-:Y:S06]  /*1de0*/  BRA `(.L_x_299) ;  /* 0x0000000000187947 */ /* 0x000fec0003800000 */
.L_x_298:
[----:B------:R-:W-:Y:S01]  /*1df0*/  IMAD.MOV.U32 R20, RZ, RZ, R7 ;  /* 0x000000ffff147224 */ /* 0x000fe200078e0007 */
[----:B------:R-:W-:-:S07]  /*1e00*/  MOV R4, 0x1e20 ;  /* 0x00001e2000047802 */ /* 0x000fce0000000f00 */
[----:B--234-:R-:W-:Y:S05]  /*1e10*/  CALL.REL.NOINC `($__internal_10_$__cuda_sm20_div_s64) ;  /* 0x0000002800c07944 */ /* 0x01cfea0003c00000 */
[----:B------:R-:W-:Y:S01]  /*1e20*/  MOV R22, UR28 ;  /* 0x0000001c00167c02 */ /* 0x000fe20008000f00 */
[----:B------:R-:W-:-:S04]  /*1e30*/  IMAD.MOV R3, RZ, RZ, -R10 ;  /* 0x000000ffff037224 */ /* 0x000fc800078e0a0a */
[----:B------:R-:W-:-:S07]  /*1e40*/  IMAD R3, R3, R22, R7 ;  /* 0x0000001603037224 */ /* 0x000fce00078e0207 */
.L_x_299:
[----:B---34-:R-:W-:Y:S05]  /*1e50*/  BSYNC.RECONVERGENT B1 ;  /* 0x0000000000017941 */ /* 0x018fea0003800200 */
.L_x_297:
[----:B------:R-:W-:Y:S01]  /*1e60*/  VIADD R21, R10, UR6 ;  /* 0x000000060a157c36 */ /* 0x000fe20008000000 */
[----:B------:R-:W-:-:S03]  /*1e70*/  SHF.R.S64 R12, RZ, 0x1e, R10 ;  /* 0x0000001eff0c7819 */ /* 0x000fc6000000100a */
[----:B------:R-:W-:Y:S01]  /*1e80*/  IMAD.WIDE R20, R21, 0x4, R26 ;  /* 0x0000000415147825 */ /* 0x000fe200078e021a */
[----:B------:R-:W-:-:S05]  /*1e90*/  IADD3 R12, P0, PT, R12, UR14, RZ ;  /* 0x0000000e0c0c7c10 */ /* 0x000fca000ff1e0ff */
[----:B------:R-:W2:Y:S01]  /*1ea0*/  LDG.E R21, desc[UR10][R20.64] ;  /* 0x0000000a14157981 */ /* 0x000ea2000c1e1900 */
[----:B------:R-:W-:-:S05]  /*1eb0*/  LEA.HI.X.SX32 R13, R10, UR15, 0x2, P0 ;  /* 0x0000000f0a0d7c11 */ /* 0x000fca00080f16ff */
[----:B------:R-:W3:Y:S01]  /*1ec0*/  LDG.E R12, desc[UR10][R12.64] ;  /* 0x0000000a0c0c7981 */ /* 0x000ee2000c1e1900 */
[--C-:B------:R-:W-:Y:S01]  /*1ed0*/  SHF.R.S32.HI R5, RZ, 0x1f, R3.reuse ;  /* 0x0000001fff057819 */ /* 0x100fe20000011403 */
[----:B------:R-:W-:Y:S01]  /*1ee0*/  IMAD.MOV.U32 R4, RZ, RZ, R3 ;  /* 0x000000ffff047224 */ /* 0x000fe200078e0003 */
[----:B--2---:R-:W-:-:S05]  /*1ef0*/  SHF.R.S32.HI R11, RZ, 0x1f, R21 ;  /* 0x0000001fff0b7819 */ /* 0x004fca0000011415 */
[-C--:B------:R-:W-:Y:S02]  /*1f00*/  IMAD R28, R11, R22.reuse, RZ ;  /* 0x000000160b1c7224 */ /* 0x080fe400078e02ff */
[----:B------:R-:W-:Y:S01]  /*1f10*/  IMAD.WIDE.U32 R10, R21, R22, R4 ;  /* 0x00000016150a7225 */ /* 0x000fe200078e0004 */
[----:B---3--:R-:W-:-:S03]  /*1f20*/  IADD3 R5, PT, PT, R12, UR7, RZ ;  /* 0x000000070c057c10 */ /* 0x008fc6000fffe0ff */
[----:B------:R-:W-:Y:S01]  /*1f30*/  IMAD R23, R21, UR12, R28 ;  /* 0x0000000c15177c24 */ /* 0x000fe2000f8e021c */
[----:B------:R-:W-:Y:S01]  /*1f40*/  LEA R4, P0, R10, UR16, 0x1 ;  /* 0x000000100a047c11 */ /* 0x000fe2000f8008ff */
[----:B------:R-:W-:Y:S02]  /*1f50*/  IMAD R5, R5, R22, R3 ;  /* 0x0000001605057224 */ /* 0x000fe400078e0203 */
[----:B------:R-:W-:Y:S02]  /*1f60*/  IMAD.IADD R3, R11, 0x1, R23 ;  /* 0x000000010b037824 */ /* 0x000fe400078e0217 */
[----:B------:R-:W-:-:S03]  /*1f70*/  IMAD.WIDE R12, R5, 0x2, R24 ;  /* 0x00000002050c7825 */ /* 0x000fc600078e0218 */
[----:B------:R-:W-:-:S03]  /*1f80*/  LEA.HI.X R5, R10, UR17, R3, 0x1, P0 ;  /* 0x000000110a057c11 */ /* 0x000fc600080f0c03 */
[----:B------:R-:W2:Y:S04]  /*1f90*/  LDG.E.U16 R13, desc[UR10][R12.64] ;  /* 0x0000000a0c0d7981 */ /* 0x000ea8000c1e1500 */
[----:B------:R0:W2:Y:S01]  /*1fa0*/  LDG.E.U16 R4, desc[UR10][R4.64] ;  /* 0x0000000a04047981 */ /* 0x0000a2000c1e1500 */
[----:B------:R-:W-:Y:S02]  /*1fb0*/  IADD3 R19, P0, PT, R19, -0x1, RZ ;  /* 0xffffffff13137810 */ /* 0x000fe40007f1e0ff */
[----:B------:R-:W-:Y:S02]  /*1fc0*/  IADD3 R7, P1, PT, R0, R7, RZ ;  /* 0x0000000700077210 */ /* 0x000fe40007f3e0ff */
[----:B------:R-:W-:Y:S02]  /*1fd0*/  IADD3.X R18, PT, PT, R18, -0x1, RZ, P0, !PT ;  /* 0xffffffff12127810 */ /* 0x000fe400007fe4ff */
[----:B------:R-:W-:Y:S01]  /*1fe0*/  ISETP.NE.U32.AND P0, PT, R19, RZ, PT ;  /* 0x000000ff1300720c */ /* 0x000fe20003f05070 */
[----:B------:R-:W-:Y:S01]  /*1ff0*/  IMAD.X R6, RZ, RZ, R6, P1 ;  /* 0x000000ffff067224 */ /* 0x000fe200008e0606 */
[----:B0-----:R-:W-:-:S02]  /*2000*/  MOV R5, R17 ;  /* 0x0000001100057202 */ /* 0x001fc40000000f00 */
[----:B------:R-:W-:Y:S01]  /*2010*/  ISETP.NE.AND.EX P0, PT, R18, RZ, PT, P0 ;  /* 0x000000ff1200720c */ /* 0x000fe20003f05300 */
[----:B--2---:R-:W-:Y:S02]  /*2020*/  HFMA2 R13, R4.H0_H0, UR13.H0_H0, R13.H0_H0 ;  /* 0x2000000d040d7c31 */ /* 0x004fe4000804080d */
[----:B------:R-:W-:Y:S01]  /*2030*/  IMAD.MOV.U32 R4, RZ, RZ, R16 ;  /* 0x000000ffff047224 */ /* 0x000fe200078e0010 */
[----:B------:R-:W-:-:S04]  /*2040*/  LEA R16, P2, R0, R16, 0x1 ;  /* 0x0000001000107211 */ /* 0x000fc800078408ff */
[----:B------:R0:W-:Y:S01]  /*2050*/  STG.E.U16 desc[UR10][R4.64], R13 ;  /* 0x0000000d04007986 */ /* 0x0001e2000c10150a */
[----:B------:R-:W-:-:S04]  /*2060*/  LEA.HI.X R17, R0, R17, RZ, 0x1, P2 ;  /* 0x0000001100117211 */ /* 0x000fc800010f0cff */
[----:B------:R-:W-:Y:S05]  /*2070*/  @P0 BRA `(.L_x_300) ;  /* 0xfffffff800f00947 */ /* 0x000fea000383ffff */
.L_x_296:
[----:B-1234-:R-:W-:Y:S05]  /*2080*/  BSYNC.RECONVERGENT B0 ;  /* 0x0000000000007941 */ /* 0x01efea0003800200 */
.L_x_295:
[----:B------:R-:W1:Y:S01]  /*2090*/  LDC.64 R16, c[0x0][0x390] ;  /* 0x0000e400ff107b82 */ /* 0x000e620000000a00 */
[----:B------:R-:W-:Y:S01]  /*20a0*/  ISETP.GE.U32.AND P0, PT, R9, 0x3, PT ;  /* 0x000000030900780c */ /* 0x000fe20003f06070 */
[----:B------:R-:W2:Y:S03]  /*20b0*/  LDCU UR18, c[0x0][0x3bc] ;  /* 0x00007780ff1277ac */ /* 0x000ea60008000800 */
[----:B------:R-:W-:Y:S01]  /*20c0*/  ISETP.GE.U32.AND.EX P0, PT, R8, RZ, PT, P0 ;  /* 0x000000ff0800720c */ /* 0x000fe20003f06100 */
[----:B------:R-:W3:Y:S02]  /*20d0*/  LDCU UR29, c[0x0][0x3b8] ;  /* 0x00007700ff1d77ac */ /* 0x000ee40008000800 */
[----:B------:R-:W4:Y:S01]  /*20e0*/  LDC.64 R18, c[0x0][0x398] ;  /* 0x0000e600ff127b82 */ /* 0x000f220000000a00 */
[----:B------:R-:W0:Y:S01]  /*20f0*/  LDCU.U16 UR19, c[0x0][0x3d0] ;  /* 0x00007a00ff1377ac */ /* 0x000e220008000400 */
[----:B------:R-:W0:Y:S01]  /*2100*/  LDCU.64 UR24, c[0x0][0x388] ;  /* 0x00007100ff1877ac */ /* 0x000e220008000a00 */
[----:B------:R-:W0:Y:S01]  /*2110*/  LDCU.64 UR26, c[0x0][0x3a8] ;  /* 0x00007500ff1a77ac */ /* 0x000e220008000a00 */
[----:B------:R-:W0:Y:S06]  /*2120*/  LDCU.128 UR20, c[0x0][0x380] ;  /* 0x00007000ff1477ac */ /* 0x000e2c0008000c00 */
[----:B0-23--:R-:W-:Y:S05]  /*2130*/  @!P0 EXIT ;  /* 0x000000000000894d */ /* 0x00dfea0003800000 */
[----:B------:R-:W-:Y:S01]  /*2140*/  BSSY.RECONVERGENT B0, `(.L_x_301) ;  /* 0x00000f7000007945 */ /* 0x000fe20003800200 */
.L_x_314:
        /* <DEDUP_REMOVED lines=8> */
[----:B0-----:R-:W-:-:S06]  /*21d0*/  IADD3 R8, PT, PT, R10, 0xffffffe, RZ ;  /* 0x0ffffffe0a087810 */ /* 0x001fcc0007ffe0ff */
[----:B------:R0:W2:Y:S02]  /*21e0*/  F2I.FTZ.U32.TRUNC.NTZ R9, R8 ;  /* 0x0000000800097305 */ /* 0x0000a4000021f000 */
[----:B0-----:R-:W-:Y:S02]  /*21f0*/  IMAD.MOV.U32 R8, RZ, RZ, RZ ;  /* 0x000000ffff087224 */ /* 0x001fe400078e00ff */
        /* <DEDUP_REMOVED lines=12> */
[--C-:B------:R-:W-:Y:S02]  /*22c0*/  IMAD.MOV R5, RZ, RZ, -R3.reuse ;  /* 0x000000ffff057224 */ /* 0x100fe400078e0a03 */
[----:B------:R-:W-:Y:S02]  /*22d0*/  IMAD.MOV.U32 R10, RZ, RZ, R3 ;  /* 0x000000ffff0a7224 */ /* 0x000fe400078e0003 */
[----:B------:R-:W-:Y:S01]  /*22e0*/  IMAD R3, R4, R5, R7 ;  /* 0x0000000504037224 */ /* 0x000fe200078e0207 */
[----:B------:R-:W-:Y:S06]  /*22f0*/  BRA `(.L_x_304) ;  /* 0x0000000000187947 */ /* 0x000fec0003800000 */
.L_x_303:
[----:B------:R-:W-:Y:S02]  /*2300*/  MOV R20, R7 ;  /* 0x0000000700147202 */ /* 0x000fe40000000f00 */
[----:B------:R-:W-:-:S07]  /*2310*/  MOV R4, 0x2330 ;  /* 0x0000233000047802 */ /* 0x000fce0000000f00 */
[----:B-1--4-:R-:W-:Y:S05]  /*2320*/  CALL.REL.NOINC `($__internal_10_$__cuda_sm20_div_s64) ;  /* 0x00000024007c7944 */ /* 0x012fea0003c00000 */
[----:B------:R-:W-:Y:S02]  /*2330*/  IMAD.MOV R3, RZ, RZ, -R10 ;  /* 0x000000ffff037224 */ /* 0x000fe400078e0a0a */
[----:B------:R-:W-:-:S04]  /*2340*/  IMAD.U32 R4, RZ, RZ, UR29 ;  /* 0x0000001dff047e24 */ /* 0x000fc8000f8e00ff */
[----:B------:R-:W-:-:S07]  /*2350*/  IMAD R3, R3, R4, R7 ;  /* 0x0000000403037224 */ /* 0x000fce00078e0207 */
.L_x_304:
[----:B------:R-:W-:Y:S05]  /*2360*/  BSYNC.RECONVERGENT B1 ;  /* 0x0000000000017941 */ /* 0x000fea0003800200 */
.L_x_302:
[----:B------:R-:W-:Y:S02]  /*2370*/  IADD3 R13, PT, PT, R10, UR6, RZ ;  /* 0x000000060a0d7c10 */ /* 0x000fe4000fffe0ff */
[----:B------:R-:W-:-:S03]  /*2380*/  SHF.R.S64 R20, RZ, 0x1e, R10 ;  /* 0x0000001eff147819 */ /* 0x000fc6000000100a */
[----:B----4-:R-:W-:Y:S01]  /*2390*/  IMAD.WIDE R12, R13, 0x4, R18 ;  /* 0x000000040d0c7825 */ /* 0x010fe200078e0212 */
[----:B------:R-:W-:-:S05]  /*23a0*/  IADD3 R20, P0, PT, R20, UR26, RZ ;  /* 0x0000001a14147c10 */ /* 0x000fca000ff1e0ff */
[----:B------:R-:W2:Y:S01]  /*23b0*/  LDG.E R13, desc[UR10][R12.64] ;  /* 0x0000000a0c0d7981 */ /* 0x000ea2000c1e1900 */
[----:B------:R-:W-:-:S05]  /*23c0*/  LEA.HI.X.SX32 R21, R10, UR27, 0x2, P0 ;  /* 0x0000001b0a157c11 */ /* 0x000fca00080f16ff */
[----:B------:R-:W3:Y:S01]  /*23d0*/  LDG.E R20, desc[UR10][R20.64] ;  /* 0x0000000a14147981 */ /* 0x000ee2000c1e1900 */
[--C-:B------:R-:W-:Y:S01]  /*23e0*/  SHF.R.S32.HI R9, RZ, 0x1f, R3.reuse ;  /* 0x0000001fff097819 */ /* 0x100fe20000011403 */
[----:B------:R-:W-:Y:S01]  /*23f0*/  IMAD.MOV.U32 R8, RZ, RZ, R3 ;  /* 0x000000ffff087224 */ /* 0x000fe200078e0003 */
[----:B--2---:R-:W-:-:S03]  /*2400*/  SHF.R.S32.HI R5, RZ, 0x1f, R13 ;  /* 0x0000001fff057819 */ /* 0x004fc6000001140d */
[----:B------:R-:W-:-:S04]  /*2410*/  IMAD.WIDE.U32 R8, R13, R4, R8 ;  /* 0x000000040d087225 */ /* 0x000fc800078e0008 */
[-C--:B------:R-:W-:Y:S02]  /*2420*/  IMAD R10, R5, R4.reuse, RZ ;  /* 0x00000004050a7224 */ /* 0x080fe400078e02ff */
[----:B---3--:R-:W-:Y:S02]  /*2430*/  VIADD R5, R20, UR7 ;  /* 0x0000000714057c36 */ /* 0x008fe40008000000 */
[----:B------:R-:W-:Y:S01]  /*2440*/  IMAD R11, R13, UR18, R10 ;  /* 0x000000120d0b7c24 */ /* 0x000fe2000f8e020a */
[----:B------:R-:W-:Y:S01]  /*2450*/  LEA R10, P0, R8, UR22, 0x1 ;  /* 0x00000016080a7c11 */ /* 0x000fe2000f8008ff */
[----:B------:R-:W-:-:S03]  /*2460*/  IMAD R5, R5, R4, R3 ;  /* 0x0000000405057224 */ /* 0x000fc600078e0203 */
[----:B------:R-:W-:Y:S01]  /*2470*/  IADD3 R3, PT, PT, R9, R11, RZ ;  /* 0x0000000b09037210 */ /* 0x000fe20007ffe0ff */
[----:B-1----:R-:W-:-:S03]  /*2480*/  IMAD.WIDE R12, R5, 0x2, R16 ;  /* 0x00000002050c7825 */ /* 0x002fc600078e0210 */
[----:B------:R-:W-:-:S03]  /*2490*/  LEA.HI.X R11, R8, UR23, R3, 0x1, P0 ;  /* 0x00000017080b7c11 */ /* 0x000fc600080f0c03 */
[----:B------:R-:W2:Y:S04]  /*24a0*/  LDG.E.U16 R13, desc[UR10][R12.64] ;  /* 0x0000000a0c0d7981 */ /* 0x000ea8000c1e1500 */
        /* <DEDUP_REMOVED lines=8> */
[----:B--2---:R-:W-:-:S05]  /*2530*/  HFMA2 R13, R10.H0_H0, UR19.H0_H0, R13.H0_H0 ;  /* 0x200000130a0d7c31 */ /* 0x004fca000804080d */
[----:B------:R0:W-:Y:S07]  /*2540*/  STG.E.U16 desc[UR10][R24.64], R13 ;  /* 0x0000000d18007986 */ /* 0x0001ee000c10150a */
        /* <DEDUP_REMOVED lines=19> */
[----:B------:R-:W-:Y:S01]  /*2680*/  IADD3 R5, PT, PT, -R3, RZ, RZ ;  /* 0x000000ff03057210 */ /* 0x000fe20007ffe1ff */
[----:B------:R-:W-:-:S04]  /*2690*/  IMAD.MOV.U32 R10, RZ, RZ, R3 ;  /* 0x000000ffff0a7224 */ /* 0x000fc800078e0003 */
[----:B------:R-:W-:Y:S01]  /*26a0*/  IMAD R3, R4, R5, R9 ;  /* 0x0000000504037224 */ /* 0x000fe200078e0209 */
[----:B------:R-:W-:Y:S06]  /*26b0*/  BRA `(.L_x_307) ;  /* 0x0000000000187947 */ /* 0x000fec0003800000 */
.L_x_306:
[----:B------:R-:W-:Y:S01]  /*26c0*/  IMAD.MOV.U32 R20, RZ, RZ, R9 ;  /* 0x000000ffff147224 */ /* 0x000fe200078e0009 */
[----:B------:R-:W-:-:S07]  /*26d0*/  MOV R4, 0x26f0 ;  /* 0x000026f000047802 */ /* 0x000fce0000000f00 */
[----:B0-----:R-:W-:Y:S05]  /*26e0*/  CALL.REL.NOINC `($__internal_10_$__cuda_sm20_div_s64) ;  /* 0x00000020008c7944 */ /* 0x001fea0003c00000 */
[----:B------:R-:W-:Y:S01]  /*26f0*/  IADD3 R3, PT, PT, -R10, RZ, RZ ;  /* 0x000000ff0a037210 */ /* 0x000fe20007ffe1ff */
[----:B------:R-:W-:-:S04]  /*2700*/  IMAD.U32 R4, RZ, RZ, UR29 ;  /* 0x0000001dff047e24 */ /* 0x000fc8000f8e00ff */
[----:B------:R-:W-:-:S07]  /*2710*/  IMAD R3, R3, R4, R9 ;  /* 0x0000000403037224 */ /* 0x000fce00078e0209 */
.L_x_307:
[----:B------:R-:W-:Y:S05]  /*2720*/  BSYNC.RECONVERGENT B1 ;  /* 0x0000000000017941 */ /* 0x000fea0003800200 */
.L_x_305:
[----:B------:R-:W-:Y:S01]  /*2730*/  VIADD R21, R10, UR6 ;  /* 0x000000060a157c36 */ /* 0x000fe20008000000 */
[----:B------:R-:W-:-:S03]  /*2740*/  SHF.R.S64 R22, RZ, 0x1e, R10 ;  /* 0x0000001eff167819 */ /* 0x000fc6000000100a */
[----:B------:R-:W-:Y:S01]  /*2750*/  IMAD.WIDE R20, R21, 0x4, R18 ;  /* 0x0000000415147825 */ /* 0x000fe200078e0212 */
[----:B------:R-:W-:-:S05]  /*2760*/  IADD3 R22, P0, PT, R22, UR26, RZ ;  /* 0x0000001a16167c10 */ /* 0x000fca000ff1e0ff */
[----:B------:R-:W2:Y:S01]  /*2770*/  LDG.E R21, desc[UR10][R20.64] ;  /* 0x0000000a14157981 */ /* 0x000ea2000c1e1900 */
[----:B------:R-:W-:-:S05]  /*2780*/  LEA.HI.X.SX32 R23, R10, UR27, 0x2, P0 ;  /* 0x0000001b0a177c11 */ /* 0x000fca00080f16ff */
[----:B------:R-:W3:Y:S01]  /*2790*/  LDG.E R22, desc[UR10][R22.64] ;  /* 0x0000000a16167981 */ /* 0x000ee2000c1e1900 */
[----:B------:R-:W-:Y:S02]  /*27a0*/  SHF.R.S32.HI R11, RZ, 0x1f, R3 ;  /* 0x0000001fff0b7819 */ /* 0x000fe40000011403 */
[----:B------:R-:W-:Y:S02]  /*27b0*/  MOV R10, R3 ;  /* 0x00000003000a7202 */ /* 0x000fe40000000f00 */
[----:B--2---:R-:W-:-:S03]  /*27c0*/  SHF.R.S32.HI R5, RZ, 0x1f, R21 ;  /* 0x0000001fff057819 */ /* 0x004fc60000011415 */
[----:B------:R-:W-:-:S04]  /*27d0*/  IMAD.WIDE.U32 R10, R21, R4, R10 ;  /* 0x00000004150a7225 */ /* 0x000fc800078e000a */
[-C--:B------:R-:W-:Y:S01]  /*27e0*/  IMAD R8, R5, R4.reuse, RZ ;  /* 0x0000000405087224 */ /* 0x080fe200078e02ff */
[----:B------:R-:W-:Y:S01]  /*27f0*/  LEA R12, P0, R10, UR24, 0x1 ;  /* 0x000000180a0c7c11 */ /* 0x000fe2000f8008ff */
[----:B---3--:R-:W-:Y:S02]  /*2800*/  VIADD R5, R22, UR7 ;  /* 0x0000000716057c36 */ /* 0x008fe40008000000 */
[----:B------:R-:W-:Y:S02]  /*2810*/  IMAD R7, R21, UR18, R8 ;  /* 0x0000001215077c24 */ /* 0x000fe4000f8e0208 */
[----:B------:R-:W-:Y:S02]  /*2820*/  IMAD R5, R5, R4, R3 ;  /* 0x0000000405057224 */ /* 0x000fe400078e0203 */
[----:B------:R-:W-:Y:S02]  /*2830*/  IMAD.IADD R3, R11, 0x1, R7 ;  /* 0x000000010b037824 */ /* 0x000fe400078e0207 */
[----:B------:R-:W-:-:S03]  /*2840*/  IMAD.WIDE R20, R5, 0x2, R16 ;  /* 0x0000000205147825 */ /* 0x000fc600078e0210 */
[----:B0-----:R-:W-:-:S03]  /*2850*/  LEA.HI.X R13, R10, UR25, R3, 0x1, P0 ;  /* 0x000000190a0d7c11 */ /* 0x001fc600080f0c03 */
[----:B------:R-:W2:Y:S04]  /*2860*/  LDG.E.U16 R21, desc[UR10][R20.64] ;  /* 0x0000000a14157981 */ /* 0x000ea8000c1e1500 */
[----:B------:R-:W2:Y:S01]  /*2870*/  LDG.E.U16 R12, desc[UR10][R12.64] ;  /* 0x0000000a0c0c7981 */ /* 0x000ea2000c1e1500 */
[----:B------:R-:W-:Y:S01]  /*2880*/  SHF.L.U32 R7, R0, 0x1, RZ ;  /* 0x0000000100077819 */ /* 0x000fe200000006ff */
[----:B------:R-:W-:Y:S01]  /*2890*/  BSSY.RECONVERGENT B1, `(.L_x_308) ;  /* 0x0000027000017945 */ /* 0x000fe20003800200 */
[----:B------:R-:W-:Y:S02]  /*28a0*/  SHF.R.U32.HI R8, RZ, 0x1f, R0 ;  /* 0x0000001fff087819 */ /* 0x000fe40000011600 */
[----:B------:R-:W-:-:S05]  /*28b0*/  IADD3 R24, P0, PT, R7, R24, RZ ;  /* 0x0000001807187210 */ /* 0x000fca0007f1e0ff */
[----:B------:R-:W-:Y:S01]  /*28c0*/  IMAD.X R25, R8, 0x1, R25, P0 ;  /* 0x0000000108197824 */ /* 0x000fe200000e0619 */
        /* <DEDUP_REMOVED lines=29> */
.L_x_309:
[----:B------:R-:W-:Y:S02]  /*2aa0*/  MOV R20, R9 ;  /* 0x0000000900147202 */ /* 0x000fe40000000f00 */
[----:B------:R-:W-:-:S07]  /*2ab0*/  MOV R4, 0x2ad0 ;  /* 0x00002ad000047802 */ /* 0x000fce0000000f00 */
[----:B0-----:R-:W-:Y:S05]  /*2ac0*/  CALL.REL.NOINC `($__internal_10_$__cuda_sm20_div_s64) ;  /* 0x0000001c00947944 */ /* 0x001fea0003c00000 */
[----:B------:R-:W-:Y:S02]  /*2ad0*/  IMAD.MOV R3, RZ, RZ, -R10 ;  /* 0x000000ffff037224 */ /* 0x000fe400078e0a0a */
[----:B------:R-:W-:-:S04]  /*2ae0*/  IMAD.U32 R4, RZ, RZ, UR29 ;  /* 0x0000001dff047e24 */ /* 0x000fc8000f8e00ff */
[----:B------:R-:W-:-:S07]  /*2af0*/  IMAD R3, R3, R4, R9 ;  /* 0x0000000403037224 */ /* 0x000fce00078e0209 */
.L_x_310:
[----:B------:R-:W-:Y:S05]  /*2b00*/  BSYNC.RECONVERGENT B1 ;  /* 0x0000000000017941 */ /* 0x000fea0003800200 */
.L_x_308:
[----:B0-----:R-:W-:Y:S02]  /*2b10*/  IADD3 R21, PT, PT, R10, UR6, RZ ;  /* 0x000000060a157c10 */ /* 0x001fe4000fffe0ff */
        /* <DEDUP_REMOVED lines=10> */
[-C--:B------:R-:W-:Y:S01]  /*2bc0*/  IMAD R26, R5, R4.reuse, RZ ;  /* 0x00000004051a7224 */ /* 0x080fe200078e02ff */
[----:B------:R-:W-:Y:S01]  /*2bd0*/  LEA R10, P0, R12, UR24, 0x1 ;  /* 0x000000180c0a7c11 */ /* 0x000fe2000f8008ff */
[----:B---3--:R-:W-:Y:S02]  /*2be0*/  VIADD R5, R22, UR7 ;  /* 0x0000000716057c36 */ /* 0x008fe40008000000 */
[----:B------:R-:W-:Y:S02]  /*2bf0*/  IMAD R11, R21, UR18, R26 ;  /* 0x00000012150b7c24 */ /* 0x000fe4000f8e021a */
[----:B------:R-:W-:-:S03]  /*2c00*/  IMAD R5, R5, R4, R3 ;  /* 0x0000000405057224 */ /* 0x000fc600078e0203 */
[----:B------:R-:W-:Y:S01]  /*2c10*/  IADD3 R3, PT, PT, R13, R11, RZ ;  /* 0x0000000b0d037210 */ /* 0x000fe20007ffe0ff */
[----:B------:R-:W-:-:S03]  /*2c20*/  IMAD.WIDE R20, R5, 0x2, R16 ;  /* 0x0000000205147825 */ /* 0x000fc600078e0210 */
[----:B------:R-:W-:-:S03]  /*2c30*/  LEA.HI.X R11, R12, UR25, R3, 0x1, P0 ;  /* 0x000000190c0b7c11 */ /* 0x000fc600080f0c03 */
[----:B------:R-:W2:Y:S04]  /*2c40*/  LDG.E.U16 R21, desc[UR10][R20.64] ;  /* 0x0000000a14157981 */ /* 0x000ea8000c1e1500 */
[----:B------:R-:W2:Y:S01]  /*2c50*/  LDG.E.U16 R10, desc[UR10][R10.64] ;  /* 0x0000000a0a0a7981 */ /* 0x000ea2000c1e1500 */
[----:B------:R-:W-:Y:S01]  /*2c60*/  IADD3 R24, P0, PT, R7, R24, RZ ;  /* 0x0000001807187210 */ /* 0x000fe20007f1e0ff */
[----:B------:R-:W-:Y:S04]  /*2c70*/  BSSY.RECONVERGENT B1, `(.L_x_311) ;  /* 0x0000025000017945 */ /* 0x000fe80003800200 */
        /* <DEDUP_REMOVED lines=30> */
.L_x_312:
[----:B------:R-:W-:Y:S02]  /*2e60*/  MOV R20, R9 ;  /* 0x0000000900147202 */ /* 0x000fe40000000f00 */
[----:B------:R-:W-:-:S07]  /*2e70*/  MOV R4, 0x2e90 ;  /* 0x00002e9000047802 */ /* 0x000fce0000000f00 */
[----:B0-----:R-:W-:Y:S05]  /*2e80*/  CALL.REL.NOINC `($__internal_10_$__cuda_sm20_div_s64) ;  /* 0x0000001800a47944 */ /* 0x001fea0003c00000 */
[----:B------:R-:W-:Y:S02]  /*2e90*/  IMAD.MOV R3, RZ, RZ, -R10 ;  /* 0x000000ffff037224 */ /* 0x000fe400078e0a0a */
[----:B------:R-:W-:-:S04]  /*2ea0*/  IMAD.U32 R4, RZ, RZ, UR29 ;  /* 0x0000001dff047e24 */ /* 0x000fc8000f8e00ff */
[----:B------:R-:W-:-:S07]  /*2eb0*/  IMAD R3, R3, R4, R9 ;  /* 0x0000000403037224 */ /* 0x000fce00078e0209 */
.L_x_313:
[----:B------:R-:W-:Y:S05]  /*2ec0*/  BSYNC.RECONVERGENT B1 ;  /* 0x0000000000017941 */ /* 0x000fea0003800200 */
.L_x_311:
        /* <DEDUP_REMOVED lines=21> */
[----:B------:R-:W-:-:S05]  /*3020*/  IADD3 R12, P0, PT, R7, R24, RZ ;  /* 0x00000018070c7210 */ /* 0x000fca0007f1e0ff */
[----:B------:R-:W-:Y:S01]  /*3030*/  IMAD.X R13, R8, 0x1, R25, P0 ;  /* 0x00000001080d7824 */ /* 0x000fe200000e0619 */
        /* <DEDUP_REMOVED lines=8> */
.L_x_301:
[----:B------:R-:W-:Y:S05]  /*30c0*/  EXIT ;  /* 0x000000000000794d */ /* 0x000fea0003800000 */
.L_x_267:
        /* <DEDUP_REMOVED lines=15> */
[----:B------:R-:W-:Y:S02]  /*31c0*/  IMAD.MOV R3, RZ, RZ, -R0 ;  /* 0x000000ffff037224 */ /* 0x000fe400078e0a00 */
[----:B------:R-:W-:Y:S01]  /*31d0*/  HFMA2 R4, -RZ, RZ, 0, 0 ;  /* 0x00000000ff047431 */ /* 0x000fe200000001ff */
[----:B------:R-:W-:-:S04]  /*31e0*/  ISETP.NE.U32.AND P2, PT, R0, RZ, PT ;  /* 0x000000ff0000720c */ /* 0x000fc80003f45070 */
[----:B-1----:R-:W1:Y:S02]  /*31f0*/  MUFU.RCP R9, R9 ;  /* 0x0000000900097308 */ /* 0x002e640000001000 */
[----:B-1----:R-:W-:-:S06]  /*3200*/  VIADD R5, R9, 0xffffffe ;  /* 0x0ffffffe09057836 */ /* 0x002fcc0000000000 */
[----:B------:R-:W1:Y:S02]  /*3210*/  F2I.FTZ.U32.TRUNC.NTZ R5, R5 ;  /* 0x0000000500057305 */ /* 0x000e64000021f000 */
[----:B-1----:R-:W-:-:S04]  /*3220*/  IMAD R3, R3, R5, RZ ;  /* 0x0000000503037224 */ /* 0x002fc800078e02ff */
[----:B------:R-:W-:-:S04]  /*3230*/  IMAD.HI.U32 R3, R5, R3, R4 ;  /* 0x0000000305037227 */ /* 0x000fc800078e0004 */
[----:B------:R-:W-:Y:S02]  /*3240*/  IMAD.MOV.U32 R5, RZ, RZ, RZ ;  /* 0x000000ffff057224 */ /* 0x000fe400078e00ff */
        /* <DEDUP_REMOVED lines=10> */
.L_x_316:
[----:B------:R-:W-:Y:S02]  /*32f0*/  MOV R3, R8 ;  /* 0x0000000800037202 */ /* 0x000fe40000000f00 */
[----:B------:R-:W-:-:S07]  /*3300*/  MOV R10, 0x3320 ;  /* 0x00003320000a7802 */ /* 0x000fce0000000f00 */
[----:B0-----:R-:W-:Y:S05]  /*3310*/  CALL.REL.NOINC `($__internal_11_$__cuda_sm20_div_u64) ;  /* 0x0000001800bc7944 */ /* 0x001fea0003c00000 */
.L_x_317:
[----:B0-----:R-:W-:Y:S05]  /*3320*/  BSYNC.RECONVERGENT B0 ;  /* 0x0000000000007941 */ /* 0x001fea0003800200 */
.L_x_315:
        /* <DEDUP_REMOVED lines=10> */
[----:B------:R-:W4:Y:S01]  /*33d0*/  LDCU.64 UR20, c[0x0][0x388] ;  /* 0x00007100ff1477ac */ /* 0x000f220008000a00 */
[----:B------:R-:W0:Y:S10]  /*33e0*/  LDCU.64 UR16, c[0x0][0x3a0] ;  /* 0x00007400ff1077ac */ /* 0x000e340008000a00 */
[----:B-1----:R-:W-:Y:S05]  /*33f0*/  @!P0 BRA `(.L_x_319) ;  /* 0x0000000400308947 */ /* 0x002fea0003800000 */
[----:B------:R-:W1:Y:S01]  /*3400*/  LDCU.64 UR4, c[0x0][0x380] ;  /* 0x00007000ff0477ac */ /* 0x000e620008000a00 */
[----:B------:R-:W0:Y:S01]  /*3410*/  LDC.64 R24, c[0x0][0x390] ;  /* 0x0000e400ff187b82 */ /* 0x000e220000000a00 */
[----:B------:R-:W-:Y:S02]  /*3420*/  VIADD R19, R8, 0x1 ;  /* 0x0000000108137836 */ /* 0x000fe40000000000 */
[----:B------:R-:W-:-:S03]  /*3430*/  HFMA2 R18, -RZ, RZ, 0, 0 ;  /* 0x00000000ff127431 */ /* 0x000fc600000001ff */
[----:B------:R-:W-:Y:S02]  /*3440*/  LOP3.LUT R19, R19, 0x3, RZ, 0xc0, !PT ;  /* 0x0000000313137812 */ /* 0x000fe400078ec0ff */
[----:B------:R-:W0:Y:S01]  /*3450*/  LDC.64 R26, c[0x0][0x398] ;  /* 0x0000e600ff1a7b82 */ /* 0x000e220000000a00 */
[----:B-1----:R-:W-:-:S04]  /*3460*/  LEA R16, P0, R7, UR4, 0x1 ;  /* 0x0000000407107c11 */ /* 0x002fc8000f8008ff */
[----:B------:R-:W-:-:S09]  /*3470*/  LEA.HI.X R17, R7, UR5, R6, 0x1, P0 ;  /* 0x0000000507117c11 */ /* 0x000fd200080f0c06 */
.L_x_323:
[----:B0-----:R-:W-:Y:S01]  /*3480*/  LOP3.LUT R3, R6, UR7, RZ, 0xfc, !PT ;  /* 0x0000000706037c12 */ /* 0x001fe2000f8efcff */
[----:B------:R-:W-:Y:S03]  /*3490*/  BSSY.RECONVERGENT B1, `(.L_x_320) ;  /* 0x0000020000017945 */ /* 0x000fe60003800200 */
[----:B------:R-:W-:-:S13]  /*34a0*/  ISETP.NE.U32.AND P0, PT, R3, RZ, PT ;  /* 0x000000ff0300720c */ /* 0x000fda0003f05070 */
[----:B-1----:R-:W-:Y:S05]  /*34b0*/  @P0 BRA `(.L_x_321) ;  /* 0x00000000005c0947 */ /* 0x002fea0003800000 */
        /* <DEDUP_REMOVED lines=23> */
.L_x_321:
[----:B------:R-:W-:Y:S01]  /*3630*/  IMAD.MOV.U32 R20, RZ, RZ, R7 ;  /* 0x000000ffff147224 */ /* 0x000fe200078e0007 */
[----:B------:R-:W-:-:S07]  /*3640*/  MOV R4, 0x3660 ;  /* 0x0000366000047802 */ /* 0x000fce0000000f00 */
[----:B--234-:R-:W-:Y:S05]  /*3650*/  CALL.REL.NOINC `($__internal_10_$__cuda_sm20_div_s64) ;  /* 0x0000001000b07944 */ /* 0x01cfea0003c00000 */
[----:B------:R-:W-:Y:S01]  /*3660*/  IADD3 R3, PT, PT, -R10, RZ, RZ ;  /* 0x000000ff0a037210 */ /* 0x000fe20007ffe1ff */
[----:B------:R-:W-:-:S04]  /*3670*/  IMAD.U32 R22, RZ, RZ, UR29 ;  /* 0x0000001dff167e24 */ /* 0x000fc8000f8e00ff */
[----:B------:R-:W-:-:S07]  /*3680*/  IMAD R3, R3, R22, R7 ;  /* 0x0000001603037224 */ /* 0x000fce00078e0207 */
.L_x_322:
[----:B--234-:R-:W-:Y:S05]  /*3690*/  BSYNC.RECONVERGENT B1 ;  /* 0x0000000000017941 */ /* 0x01cfea0003800200 */
.L_x_320:
        /* <DEDUP_REMOVED lines=9> */
[----:B--2---:R-:W-:-:S05]  /*3730*/  SHF.R.S32.HI R11, RZ, 0x1f, R21 ;  /* 0x0000001fff0b7819 */ /* 0x004fca0000011415 */
[-C--:B------:R-:W-:Y:S02]  /*3740*/  IMAD R28, R11, R22.reuse, RZ ;  /* 0x000000160b1c7224 */ /* 0x080fe400078e02ff */
[----:B------:R-:W-:Y:S01]  /*3750*/  IMAD.WIDE.U32 R10, R21, R22, R4 ;  /* 0x00000016150a7225 */ /* 0x000fe200078e0004 */
[----:B---3--:R-:W-:-:S03]  /*3760*/  IADD3 R5, PT, PT, -R12, UR18, RZ ;  /* 0x000000120c057c10 */ /* 0x008fc6000fffe1ff */
        /* <DEDUP_REMOVED lines=21> */
.L_x_319:
[----:B0-234-:R-:W-:Y:S05]  /*38c0*/  BSYNC.RECONVERGENT B0 ;  /* 0x0000000000007941 */ /* 0x01dfea0003800200 */
.L_x_318:
[----:B------:R-:W0:Y:S01]  /*38d0*/  LDC.64 R16, c[0x0][0x390] ;  /* 0x0000e400ff107b82 */ /* 0x000e220000000a00 */
        /* <DEDUP_REMOVED lines=8> */
[----:B------:R-:W0:Y:S01]  /*3960*/  LDCU.64 UR26, c[0x0][0x3a0] ;  /* 0x00007400ff1a77ac */ /* 0x000e220008000a00 */
[----:B------:R-:W0:Y:S05]  /*3970*/  LDCU.128 UR12, c[0x0][0x380] ;  /* 0x00007000ff0c77ac */ /* 0x000e2a0008000c00 */
[----:B0-23--:R-:W-:Y:S05]  /*3980*/  @!P0 EXIT ;  /* 0x000000000000894d */ /* 0x00dfea0003800000 */
[----:B------:R-:W-:Y:S01]  /*3990*/  BSSY.RECONVERGENT B0, `(.L_x_324) ;  /* 0x00000f7000007945 */ /* 0x000fe20003800200 */
.L_x_337:
[----:B------:R-:W-:Y:S01]  /*39a0*/  LOP3.LUT R3, R6, UR22, RZ, 0xfc, !PT ;  /* 0x0000001606037c12 */ /* 0x000fe2000f8efcff */
[----:B------:R-:W-:Y:S03]  /*39b0*/  BSSY.RECONVERGENT B1, `(.L_x_325) ;  /* 0x0000020000017945 */ /* 0x000fe60003800200 */
[----:B------:R-:W-:-:S13]  /*39c0*/  ISETP.NE.U32.AND P0, PT, R3, RZ, PT ;  /* 0x000000ff0300720c */ /* 0x000fda0003f05070 */
[----:B0-----:R-:W-:Y:S05]  /*39d0*/  @P0 BRA `(.L_x_326) ;  /* 0x00000000005c0947 */ /* 0x001fea0003800000 */
[----:B-1----:R-:W-:-:S04]  /*39e0*/  IMAD.U32 R4, RZ, RZ, UR30 ;  /* 0x0000001eff047e24 */ /* 0x002fc8000f8e00ff */
        /* <DEDUP_REMOVED lines=22> */
.L_x_326:
[----:B------:R-:W-:Y:S02]  /*3b50*/  MOV R20, R7 ;  /* 0x0000000700147202 */ /* 0x000fe40000000f00 */
[----:B-1----:R-:W-:-:S07]  /*3b60*/  MOV R4, 0x3b80 ;  /* 0x00003b8000047802 */ /* 0x002fce0000000f00 */
[----:B----4-:R-:W-:Y:S05]  /*3b70*/  CALL.REL.NOINC `($__internal_10_$__cuda_sm20_div_s64) ;  /* 0x0000000c00687944 */ /* 0x010fea0003c00000 */
[----:B------:R-:W-:Y:S02]  /*3b80*/  IMAD.MOV R3, RZ, RZ, -R10 ;  /* 0x000000ffff037224 */ /* 0x000fe400078e0a0a */
[----:B------:R-:W-:-:S04]  /*3b90*/  IMAD.U32 R4, RZ, RZ, UR30 ;  /* 0x0000001eff047e24 */ /* 0x000fc8000f8e00ff */
[----:B------:R-:W-:-:S07]  /*3ba0*/  IMAD R3, R3, R4, R7 ;  /* 0x0000000403037224 */ /* 0x000fce00078e0207 */
.L_x_327:
[----:B------:R-:W-:Y:S05]  /*3bb0*/  BSYNC.RECONVERGENT B1 ;  /* 0x0000000000017941 */ /* 0x000fea0003800200 */
.L_x_325:
        /* <DEDUP_REMOVED lines=11> */
[----:B------:R-:W-:Y:S01]  /*3c70*/  IMAD R10, R5, R4, RZ ;  /* 0x00000004050a7224 */ /* 0x000fe200078e02ff */
        /* <DEDUP_REMOVED lines=8> */
[----:B------:R-:W2:Y:S01]  /*3d00*/  LDG.E.U16 R10, desc[UR10][R10.64] ;  /* 0x0000000a0a0a7981 */ /* 0x000ea2000c1e1500 */
[C---:B------:R-:W-:Y:S01]  /*3d10*/  LEA R24, P0, R7.reuse, UR12, 0x1 ;  /* 0x0000000c07187c11 */ /* 0x040fe2000f8008ff */
[----:B------:R-:W-:Y:S03]  /*3d20*/  BSSY.RECONVERGENT B1, `(.L_x_328) ;  /* 0x0000025000017945 */ /* 0x000fe60003800200 */
[----:B------:R-:W-:Y:S02]  /*3d30*/  LEA.HI.X R25, R7, UR13, R6, 0x1, P0 ;  /* 0x0000000d07197c11 */ /* 0x000fe400080f0c06 */
[----:B------:R-:W-:-:S04]  /*3d40*/  IADD3 R7, P0, PT, R0, R7, RZ ;  /* 0x0000000700077210 */ /* 0x000fc80007f1e0ff */
[----:B------:R-:W-:-:S04]  /*3d50*/  IADD3.X R6, PT, PT, RZ, R6, RZ, P0, !PT ;  /* 0x00000006ff067210 */ /* 0x000fc800007fe4ff */
        /* <DEDUP_REMOVED lines=10> */
[----:B-1----:R-:W-:Y:S02]  /*3e00*/  HFMA2 R8, -RZ, RZ, 0, 0 ;  /* 0x00000000ff087431 */ /* 0x002fe400000001ff */
        /* <DEDUP_REMOVED lines=16> */
.L_x_329:
[----:B------:R-:W-:Y:S01]  /*3f10*/  IMAD.MOV.U32 R20, RZ, RZ, R7 ;  /* 0x000000ffff147224 */ /* 0x000fe200078e0007 */
[----:B------:R-:W-:-:S07]  /*3f20*/  MOV R4, 0x3f40 ;  /* 0x00003f4000047802 */ /* 0x000fce0000000f00 */
[----:B0-----:R-:W-:Y:S05]  /*3f30*/  CALL.REL.NOINC `($__internal_10_$__cuda_sm20_div_s64) ;  /* 0x0000000800787944 */ /* 0x001fea0003c00000 */
[----:B------:R-:W-:Y:S01]  /*3f40*/  MOV R4, UR30 ;  /* 0x0000001e00047c02 */ /* 0x000fe20008000f00 */
[----:B------:R-:W-:-:S04]  /*3f50*/  IMAD.MOV R3, RZ, RZ, -R10 ;  /* 0x000000ffff037224 */ /* 0x000fc800078e0a0a */
[----:B------:R-:W-:-:S07]  /*3f60*/  IMAD R3, R3, R4, R7 ;  /* 0x0000000403037224 */ /* 0x000fce00078e0207 */
.L_x_330:
[----:B------:R-:W-:Y:S05]  /*3f70*/  BSYNC.RECONVERGENT B1 ;  /* 0x0000000000017941 */ /* 0x000fea0003800200 */
.L_x_328:
[----:B0-----:R-:W-:Y:S01]  /*3f80*/  VIADD R13, R10, UR6 ;  /* 0x000000060a0d7c36 */ /* 0x001fe20008000000 */
        /* <DEDUP_REMOVED lines=14> */
[----:B------:R-:W-:-:S03]  /*4070*/  IMAD R5, R5, R4, R3 ;  /* 0x0000000405057224 */ /* 0x000fc600078e0203 */
[----:B------:R-:W-:Y:S01]  /*4080*/  IADD3 R3, PT, PT, R9, R11, RZ ;  /* 0x0000000b09037210 */ /* 0x000fe20007ffe0ff */
[----:B------:R-:W-:-:S03]  /*4090*/  IMAD.WIDE R12, R5, 0x2, R16 ;  /* 0x00000002050c7825 */ /* 0x000fc600078e0210 */
[----:B------:R-:W-:-:S03]  /*40a0*/  LEA.HI.X R11, R8, UR25, R3, 0x1, P0 ;  /* 0x00000019080b7c11 */ /* 0x000fc600080f0c03 */
[----:B------:R-:W2:Y:S04]  /*40b0*/  LDG.E.U16 R13, desc[UR10][R12.64] ;  /* 0x0000000a0c0d7981 */ /* 0x000ea8000c1e1500 */
[----:B------:R-:W2:Y:S01]  /*40c0*/  LDG.E.U16 R10, desc[UR10][R10.64] ;  /* 0x0000000a0a0a7981 */ /* 0x000ea2000c1e1500 */
[----:B------:R-:W-:Y:S01]  /*40d0*/  IMAD.SHL.U32 R8, R0, 0x2, RZ ;  /* 0x0000000200087824 */ /* 0x000fe200078e00ff */
[----:B------:R-:W-:Y:S01]  /*40e0*/  SHF.R.U32.HI R9, RZ, 0x1f, R0 ;  /* 0x0000001fff097819 */ /* 0x000fe20000011600 */
[----:B------:R-:W-:Y:S03]  /*40f0*/  BSSY.RECONVERGENT B1, `(.L_x_331) ;  /* 0x0000026000017945 */ /* 0x000fe60003800200 */
[----:B------:R-:W-:-:S05]  /*4100*/  IADD3 R24, P0, PT, R8, R24, RZ ;  /* 0x0000001808187210 */ /* 0x000fca0007f1e0ff */
[----:B------:R-:W-:Y:S01]  /*4110*/  IMAD.X R25, R9, 0x1, R25, P0 ;  /* 0x0000000109197824 */ /* 0x000fe200000e0619 */
        /* <DEDUP_REMOVED lines=29> */
.L_x_332:
[----:B------:R-:W-:Y:S01]  /*42f0*/  IMAD.MOV.U32 R20, RZ, RZ, R7 ;  /* 0x000000ffff147224 */ /* 0x000fe200078e0007 */
[----:B------:R-:W-:-:S07]  /*4300*/  MOV R4, 0x4320 ;  /* 0x0000432000047802 */ /* 0x000fce0000000f00 */
[----:B0-----:R-:W-:Y:S05]  /*4310*/  CALL.REL.NOINC `($__internal_10_$__cuda_sm20_div_s64) ;  /* 0x0000000400807944 */ /* 0x001fea0003c00000 */
[----:B------:R-:W-:Y:S01]  /*4320*/  MOV R4, UR30 ;  /* 0x0000001e00047c02 */ /* 0x000fe20008000f00 */
[----:B------:R-:W-:-:S04]  /*4330*/  IMAD.MOV R3, RZ, RZ, -R10 ;  /* 0x000000ffff037224 */ /* 0x000fc800078e0a0a */
[----:B------:R-:W-:-:S07]  /*4340*/  IMAD R3, R3, R4, R7 ;  /* 0x0000000403037224 */ /* 0x000fce00078e0207 */
.L_x_333:
[----:B------:R-:W-:Y:S05]  /*4350*/  BSYNC.RECONVERGENT B1 ;  /* 0x0000000000017941 */ /* 0x000fea0003800200 */
.L_x_331:
        /* <DEDUP_REMOVED lines=10> */
[----:B0-----:R-:W-:-:S04]  /*4400*/  IMAD.WIDE.U32 R12, R21, R4, R10 ;  /* 0x00000004150c7225 */ /* 0x001fc800078e000a */
[-C--:B------:R-:W-:Y:S01]  /*4410*/  IMAD R26, R5, R4.reuse, RZ ;  /* 0x00000004051a7224 */ /* 0x080fe200078e02ff */
[----:B---3--:R-:W-:Y:S02]  /*4420*/  IADD3 R5, PT, PT, -R22, UR28, RZ ;  /* 0x0000001c16057c10 */ /* 0x008fe4000fffe1ff */
[----:B------:R-:W-:Y:S01]  /*4430*/  LEA R10, P0, R12, UR24, 0x1 ;  /* 0x000000180c0a7c11 */ /* 0x000fe2000f8008ff */
        /* <DEDUP_REMOVED lines=39> */
.L_x_335:
[----:B------:R-:W-:Y:S02]  /*46b0*/  MOV R20, R7 ;  /* 0x0000000700147202 */ /* 0x000fe40000000f00 */
[----:B------:R-:W-:-:S07]  /*46c0*/  MOV R4, 0x46e0 ;  /* 0x000046e000047802 */ /* 0x000fce0000000f00 */
[----:B0-----:R-:W-:Y:S05]  /*46d0*/  CALL.REL.NOINC `($__internal_10_$__cuda_sm20_div_s64) ;  /* 0x0000000000907944 */ /* 0x001fea0003c00000 */
[----:B------:R-:W-:Y:S02]  /*46e0*/  IMAD.MOV R3, RZ, RZ, -R10 ;  /* 0x000000ffff037224 */ /* 0x000fe400078e0a0a */
[----:B------:R-:W-:-:S04]  /*46f0*/  IMAD.U32 R4, RZ, RZ, UR30 ;  /* 0x0000001eff047e24 */ /* 0x000fc8000f8e00ff */
[----:B------:R-:W-:-:S07]  /*4700*/  IMAD R3, R3, R4, R7 ;  /* 0x0000000403037224 */ /* 0x000fce00078e0207 */
.L_x_336:
[----:B------:R-:W-:Y:S05]  /*4710*/  BSYNC.RECONVERGENT B1 ;  /* 0x0000000000017941 */ /* 0x000fea0003800200 */
.L_x_334:
        /* <DEDUP_REMOVED lines=12> */
[----:B---3--:R-:W-:Y:S02]  /*47e0*/  IADD3 R5, PT, PT, -R22, UR28, RZ ;  /* 0x0000001c16057c10 */ /* 0x008fe4000fffe1ff */
[----:B------:R-:W-:Y:S01]  /*47f0*/  LEA R10, P0, R12, UR24, 0x1 ;  /* 0x000000180c0a7c11 */ /* 0x000fe2000f8008ff */
[----:B------:R-:W-:Y:S02]  /*4800*/  IMAD R11, R21, UR22, R26 ;  /* 0x00000016150b7c24 */ /* 0x000fe4000f8e021a */
[----:B------:R-:W-:Y:S02]  /*4810*/  IMAD R5, R5, R4, R3 ;  /* 0x0000000405057224 */ /* 0x000fe400078e0203 */
[----:B------:R-:W-:Y:S02]  /*4820*/  IMAD.IADD R3, R13, 0x1, R11 ;  /* 0x000000010d037824 */ /* 0x000fe400078e020b */
[----:B------:R-:W-:-:S03]  /*4830*/  IMAD.WIDE R4, R5, 0x2, R16 ;  /* 0x0000000205047825 */ /* 0x000fc600078e0210 */
[----:B------:R-:W-:-:S03]  /*4840*/  LEA.HI.X R11, R12, UR25, R3, 0x1, P0 ;  /* 0x000000190c0b7c11 */ /* 0x000fc600080f0c03 */
[----:B------:R-:W2:Y:S04]  /*4850*/  LDG.E.U16 R5, desc[UR10][R4.64] ;  /* 0x0000000a04057981 */ /* 0x000ea8000c1e1500 */
        /* <DEDUP_REMOVED lines=11> */
.L_x_324:
[----:B------:R-:W-:Y:S05]  /*4910*/  EXIT ;  /* 0x000000000000794d */ /* 0x000fea0003800000 */
        .weak           $__internal_10_$__cuda_sm20_div_s64
        .type           $__internal_10_$__cuda_sm20_div_s64,@function
        .size           $__internal_10_$__cuda_sm20_div_s64,($__internal_11_$__cuda_sm20_div_u64 - $__internal_10_$__cuda_sm20_div_s64)
$__internal_10_$__cuda_sm20_div_s64:
        /* <DEDUP_REMOVED lines=34> */
[----:B------:R-:W-:-:S05]  /*4b40*/  IADD3.X R11, PT, PT, RZ, ~R11, RZ, P0, !PT ;  /* 0x8000000bff0b7210 */ /* 0x000fca00007fe4ff */
[----:B------:R-:W-:-:S04]  /*4b50*/  IMAD.WIDE.U32 R12, P0, R13, R11, R12 ;  /* 0x0000000b0d0c7225 */ /* 0x000fc8000780000c */
[----:B------:R-:W-:-:S04]  /*4b60*/  IMAD.HI.U32 R3, P1, R10, R3, R12 ;  /* 0x000000030a037227 */ /* 0x000fc8000782000c */
[CC--:B------:R-:W-:Y:S02]  /*4b70*/  IMAD R12, R10.reuse, R11.reuse, RZ ;  /* 0x0000000b0a0c7224 */ /* 0x0c0fe400078e02ff */
[----:B------:R-:W-:-:S03]  /*4b80*/  IMAD.HI.U32 R11, R10, R11, RZ ;  /* 0x0000000b0a0b7227 */ /* 0x000fc600078e00ff */
[----:B------:R-:W-:Y:S01]  /*4b90*/  IADD3 R3, P2, PT, R12, R3, RZ ;  /* 0x000000030c037210 */ /* 0x000fe20007f5e0ff */
[----:B------:R-:W-:Y:S02]  /*4ba0*/  IMAD.X R13, RZ, RZ, ~R6, P4 ;  /* 0x000000ffff0d7224 */ /* 0x000fe400020e0e06 */
[----:B------:R-:W-:Y:S02]  /*4bb0*/  IMAD.X R11, R11, 0x1, R10, P0 ;  /* 0x000000010b0b7824 */ /* 0x000fe400000e060a */
[----:B------:R-:W-:Y:S01]  /*4bc0*/  IMAD.HI.U32 R12, R3, R5, RZ ;  /* 0x00000005030c7227 */ /* 0x000fe200078e00ff */
[----:B------:R-:W-:-:S03]  /*4bd0*/  SEL R10, R13, R6, !P3 ;  /* 0x000000060d0a7207 */ /* 0x000fc60005800000 */
[----:B------:R-:W-:Y:S01]  /*4be0*/  HFMA2 R13, -RZ, RZ, 0, 0 ;  /* 0x00000000ff0d7431 */ /* 0x000fe200000001ff */
[----:B------:R-:W-:Y:S02]  /*4bf0*/  IADD3.X R11, PT, PT, RZ, RZ, R11, P2, P1 ;  /* 0x000000ffff0b7210 */ /* 0x000fe400017e240b */
[----:B------:R-:W-:-:S04]  /*4c00*/  IMAD.WIDE.U32 R12, R3, R10, R12 ;  /* 0x0000000a030c7225 */ /* 0x000fc800078e000c */
[C---:B------:R-:W-:Y:S02]  /*4c10*/  IMAD R3, R11.reuse, R10, RZ ;  /* 0x0000000a0b037224 */ /* 0x040fe400078e02ff */
[----:B------:R-:W-:-:S04]  /*4c20*/  IMAD.HI.U32 R12, P0, R11, R5, R12 ;  /* 0x000000050b0c7227 */ /* 0x000fc8000780000c */
[----:B------:R-:W-:Y:S01]  /*4c30*/  IMAD.HI.U32 R11, R11, R10, RZ ;  /* 0x0000000a0b0b7227 */ /* 0x000fe200078e00ff */
[----:B------:R-:W-:-:S03]  /*4c40*/  IADD3 R3, P1, PT, R3, R12, RZ ;  /* 0x0000000c03037210 */ /* 0x000fc60007f3e0ff */
[----:B------:R-:W-:Y:S02]  /*4c50*/  IMAD.X R11, RZ, RZ, R11, P0 ;  /* 0x000000ffff0b7224 */ /* 0x000fe400000e060b */
[----:B------:R-:W-:-:S04]  /*4c60*/  IMAD.WIDE.U32 R20, R3, UR4, RZ ;  /* 0x0000000403147c25 */ /* 0x000fc8000f8e00ff */
[----:B------:R-:W-:Y:S01]  /*4c70*/  IMAD.X R11, RZ, RZ, R11, P1 ;  /* 0x000000ffff0b7224 */ /* 0x000fe200008e060b */
[----:B------:R-:W-:Y:S01]  /*4c80*/  IADD3 R5, P1, PT, -R20, R5, RZ ;  /* 0x0000000514057210 */ /* 0x000fe20007f3e1ff */
[C---:B------:R-:W-:Y:S02]  /*4c90*/  IMAD R12, R3.reuse, UR5, R21 ;  /* 0x00000005030c7c24 */ /* 0x040fe4000f8e0215 */
[----:B------:R-:W-:Y:S01]  /*4ca0*/  VIADD R20, R3, 0x1 ;  /* 0x0000000103147836 */ /* 0x000fe20000000000 */
[----:B------:R-:W-:Y:S01]  /*4cb0*/  ISETP.GE.U32.AND P0, PT, R5, UR4, PT ;  /* 0x0000000405007c0c */ /* 0x000fe2000bf06070 */
[----:B------:R-:W-:-:S05]  /*4cc0*/  IMAD R11, R11, UR4, R12 ;  /* 0x000000040b0b7c24 */ /* 0x000fca000f8e020c */
[----:B------:R-:W-:Y:S02]  /*4cd0*/  IADD3.X R10, PT, PT, ~R11, R10, RZ, P1, !PT ;  /* 0x0000000a0b0a7210 */ /* 0x000fe40000ffe5ff */
[----:B------:R-:W-:Y:S02]  /*4ce0*/  IADD3 R12, P1, PT, R5, -UR4, RZ ;  /* 0x80000004050c7c10 */ /* 0x000fe4000ff3e0ff */
[C---:B------:R-:W-:Y:S02]  /*4cf0*/  ISETP.GE.U32.AND.EX P0, PT, R10.reuse, UR5, PT, P0 ;  /* 0x000000050a007c0c */ /* 0x040fe4000bf06100 */
[----:B------:R-:W-:Y:S02]  /*4d00*/  IADD3.X R11, PT, PT, R10, ~UR5, RZ, P1, !PT ;  /* 0x800000050a0b7c10 */ /* 0x000fe40008ffe4ff */
[----:B------:R-:W-:Y:S02]  /*4d10*/  SEL R12, R12, R5, P0 ;  /* 0x000000050c0c7207 */ /* 0x000fe40000000000 */
[----:B------:R-:W-:-:S02]  /*4d20*/  SEL R20, R20, R3, P0 ;  /* 0x0000000314147207 */ /* 0x000fc40000000000 */
[----:B------:R-:W-:Y:S02]  /*4d30*/  SEL R11, R11, R10, P0 ;  /* 0x0000000a0b0b7207 */ /* 0x000fe40000000000 */
[----:B------:R-:W-:Y:S01]  /*4d40*/  ISETP.GE.U32.AND P0, PT, R12, UR4, PT ;  /* 0x000000040c007c0c */ /* 0x000fe2000bf06070 */
[----:B------:R-:W-:Y:S01]  /*4d50*/  VIADD R3, R20, 0x1 ;  /* 0x0000000114037836 */ /* 0x000fe20000000000 */
[----:B------:R-:W-:Y:S02]  /*4d60*/  LOP3.LUT R5, R6, UR9, RZ, 0x3c, !PT ;  /* 0x0000000906057c12 */ /* 0x000fe4000f8e3cff */
[----:B------:R-:W-:Y:S02]  /*4d70*/  ISETP.GE.U32.AND.EX P0, PT, R11, UR5, PT, P0 ;  /* 0x000000050b007c0c */ /* 0x000fe4000bf06100 */
[----:B------:R-:W-:Y:S01]  /*4d80*/  ISETP.GE.AND P1, PT, R5, RZ, PT ;  /* 0x000000ff0500720c */ /* 0x000fe20003f26270 */
[----:B------:R-:W-:Y:S01]  /*4d90*/  IMAD.MOV.U32 R5, RZ, RZ, 0x0 ;  /* 0x00000000ff057424 */ /* 0x000fe200078e00ff */
[----:B------:R-:W-:-:S02]  /*4da0*/  SEL R3, R3, R20, P0 ;  /* 0x0000001403037207 */ /* 0x000fc40000000000 */
[----:B------:R-:W-:Y:S02]  /*4db0*/  ISETP.NE.U32.AND P0, PT, RZ, UR8, PT ;  /* 0x00000008ff007c0c */ /* 0x000fe4000bf05070 */
[-C--:B------:R-:W-:Y:S02]  /*4dc0*/  IADD3 R10, PT, PT, RZ, -R3.reuse, RZ ;  /* 0x80000003ff0a7210 */ /* 0x080fe40007ffe0ff */
[----:B------:R-:W-:Y:S02]  /*4dd0*/  ISETP.NE.AND.EX P0, PT, RZ, UR9, PT, P0 ;  /* 0x00000009ff007c0c */ /* 0x000fe4000bf05300 */
[----:B------:R-:W-:-:S04]  /*4de0*/  SEL R10, R10, R3, !P1 ;  /* 0x000000030a0a7207 */ /* 0x000fc80004800000 */
[----:B------:R-:W-:Y:S01]  /*4df0*/  SEL R10, R10, 0xffffffff, P0 ;  /* 0xffffffff0a0a7807 */ /* 0x000fe20000000000 */
[----:B------:R-:W-:Y:S06]  /*4e00*/  RET.REL.NODEC R4 `(_ZN17fastertransformer26embeddingLookupPosEncodingI6__halfEEvPT_PKS2_S5_PKiS7_S7_iliiiiS2_) ;  /* 0xffffffb0047c7950 */ /* 0x000fec0003c3ffff */
        .weak           $__internal_11_$__cuda_sm20_div_u64
        .type           $__internal_11_$__cuda_sm20_div_u64,@function
        .size           $__internal_11_$__cuda_sm20_div_u64,(.L_x_698 - $__internal_11_$__cuda_sm20_div_u64)
$__internal_11_$__cuda_sm20_div_u64:
        /* <DEDUP_REMOVED lines=63> */
[----:B------:R-:W-:Y:S02]  /*5200*/  ISETP.GE.U32.AND.EX P0, PT, R5, UR4, PT, P0 ;  /* 0x0000000405007c0c */ /* 0x000fe4000bf06100 */
[----:B------:R-:W-:-:S02]  /*5210*/  ISETP.NE.U32.AND P1, PT, R0, RZ, PT ;  /* 0x000000ff0000720c */ /* 0x000fc40003f25070 */
[-C--:B------:R-:W-:Y:S02]  /*5220*/  IADD3.X R5, PT, PT, RZ, R8.reuse, RZ, P2, !PT ;  /* 0x00000008ff057210 */ /* 0x080fe400017fe4ff */
[----:B------:R-:W-:Y:S02]  /*5230*/  ISETP.NE.AND.EX P1, PT, RZ, UR4, PT, P1 ;  /* 0x00000004ff007c0c */ /* 0x000fe4000bf25310 */
[----:B------:R-:W-:Y:S02]  /*5240*/  SEL R4, R4, R9, P0 ;  /* 0x0000000904047207 */ /* 0x000fe40000000000 */
[----:B------:R-:W-:Y:S02]  /*5250*/  SEL R5, R5, R8, P0 ;  /* 0x0000000805057207 */ /* 0x000fe40000000000 */
[----:B------:R-:W-:Y:S02]  /*5260*/  SEL R4, R4, 0xffffffff, P1 ;  /* 0xffffffff04047807 */ /* 0x000fe40000800000 */
[----:B------:R-:W-:Y:S01]  /*5270*/  SEL R5, R5, 0xffffffff, P1 ;  /* 0xffffffff05057807 */ /* 0x000fe20000800000 */
[----:B------:R-:W-:Y:S06]  /*5280*/  RET.REL.NODEC R10 `(_ZN17fastertransformer26embeddingLookupPosEncodingI6__halfEEvPT_PKS2_S5_PKiS7_S7_iliiiiS2_) ;  /* 0xffffffac0a5c7950 */ /* 0x000fec0003c3ffff */
.L_x_338:
        /* <DEDUP_REMOVED lines=15> */
.L_x_698:


//--------------------- .text._ZN17fastertransformer15embeddingLookupIfLi0EEEvPT_PKS1_PKiNS_18pPromptTuningParamIS1_EEiliiiiS1_ --------------------------
	.section	.text._ZN17fastertransformer15embeddingLookupIfLi0EEEvPT_PKS1_PKiNS_18pPromptTuningParamIS1_EEiliiiiS1_,"ax",@progbits
	.align	128
        .global         _ZN17fastertransformer15embeddingLookupIfLi0EEEvPT_PKS1_PKiNS_18pPromptTuningParamIS1_EEiliiiiS1_
        .type           _ZN17fastertransformer15embeddingLookupIfLi0EEEvPT_PKS1_PKiNS_18pPromptTuningParamIS1_EEiliiiiS1_,@function
        .size           _ZN17fastertransformer15embeddingLookupIfLi0EEEvPT_PKS1_PKiNS_18pPromptTuningParamIS1_EEiliiiiS1_,(.L_x_700 - _ZN17fastertransformer15embeddingLookupIfLi0EEEvPT_PKS1_PKiNS_18pPromptTuningParamIS1_EEiliiiiS1_)
        .other          _ZN17fastertransformer15embeddingLookupIfLi0EEEvPT_PKS1_PKiNS_18pPromptTuningParamIS1_EEiliiiiS1_,@"STO_CUDA_ENTRY STV_DEFAULT"
_ZN17fastertransformer15embeddingLookupIfLi0EEEvPT_PKS1_PKiNS_18pPromptTuningParamIS1_EEiliiiiS1_:
.text._ZN17fastertransformer15embeddingLookupIfLi0EEEvPT_PKS1_PKiNS_18pPromptTuningParamIS1_EEiliiiiS1_:
        /* <DEDUP_REMOVED lines=60> */
.L_x_341:
[----:B------:R-:W-:Y:S01]  /*03c0*/  IMAD.MOV.U32 R9, RZ, RZ, R12 ;  /* 0x000000ffff097224 */ /* 0x000fe200078e000c */
[----:B------:R-:W-:-:S07]  /*03d0*/  MOV R8, 0x3f0 ;  /* 0x000003f000087802 */ /* 0x000fce0000000f00 */
[----:B------:R-:W-:Y:S05]  /*03e0*/  CALL.REL.NOINC `($__internal_13_$__cuda_sm20_div_u64) ;  /* 0x0000002c00307944 */ /* 0x000fea0003c00000 */
[----:B------:R-:W-:Y:S02]  /*03f0*/  IMAD.MOV.U32 R8, RZ, RZ, R4 ;  /* 0x000000ffff087224 */ /* 0x000fe400078e0004 */
[----:B------:R-:W-:-:S07]  /*0400*/  IMAD.MOV.U32 R9, RZ, RZ, R5 ;  /* 0x000000ffff097224 */ /* 0x000fce00078e0005 */
.L_x_342:
[----:B------:R-:W-:Y:S05]  /*0410*/  BSYNC.RECONVERGENT B0 ;  /* 0x0000000000007941 */ /* 0x000fea0003800200 */
.L_x_340:
        /* <DEDUP_REMOVED lines=17> */
.L_x_348:
        /* <DEDUP_REMOVED lines=27> */
.L_x_346:
[----:B------:R-:W-:Y:S01]  /*06e0*/  IMAD.MOV.U32 R12, RZ, RZ, R2 ;  /* 0x000000ffff0c7224 */ /* 0x000fe200078e0002 */
[----:B------:R-:W-:-:S07]  /*06f0*/  MOV R4, 0x710 ;  /* 0x0000071000047802 */ /* 0x000fce0000000f00 */
[----:B--23--:R-:W-:Y:S05]  /*0700*/  CALL.REL.NOINC `($__internal_12_$__cuda_sm20_div_s64) ;  /* 0x0000002400287944 */ /* 0x00cfea0003c00000 */
[----:B------:R-:W-:Y:S01]  /*0710*/  IMAD.MOV R13, RZ, RZ, -R9 ;  /* 0x000000ffff0d7224 */ /* 0x000fe200078e0a09 */
[----:B------:R-:W-:Y:S01]  /*0720*/  MOV R4, R9 ;  /* 0x0000000900047202 */ /* 0x000fe20000000f00 */
[----:B------:R-:W-:-:S04]  /*0730*/  IMAD.U32 R11, RZ, RZ, UR22 ;  /* 0x00000016ff0b7e24 */ /* 0x000fc8000f8e00ff */
[----:B------:R-:W-:-:S07]  /*0740*/  IMAD R13, R13, R11, R2 ;  /* 0x0000000b0d0d7224 */ /* 0x000fce00078e0202 */
.L_x_347:
[----:B--23--:R-:W-:Y:S05]  /*0750*/  BSYNC.RECONVERGENT B1 ;  /* 0x0000000000017941 */ /* 0x00cfea0003800200 */
.L_x_345:
        /* <DEDUP_REMOVED lines=9> */
[----:B------:R-:W2:Y:S01]  /*07f0*/  LDG.E R10, desc[UR8][R10.64] ;  /* 0x000000080a0a7981 */ /* 0x000ea2000c1e1900 */
        /* <DEDUP_REMOVED lines=10> */
[----:B--2---:R-:W-:-:S05]  /*08a0*/  FMUL.FTZ R13, R10, UR12 ;  /* 0x0000000c0a0d7c20 */ /* 0x004fca0008410000 */
[----:B------:R0:W-:Y:S05]  /*08b0*/  STG.E desc[UR8][R8.64], R13 ;  /* 0x0000000d08007986 */ /* 0x0001ea000c101908 */
[----:B------:R-:W-:Y:S05]  /*08c0*/  @P0 BRA `(.L_x_348) ;  /* 0xfffffffc00180947 */ /* 0x000fea000383ffff */
.L_x_344:
[----:B--23--:R-:W-:Y:S05]  /*08d0*/  BSYNC.RECONVERGENT B0 ;  /* 0x0000000000007941 */ /* 0x00cfea0003800200 */
.L_x_343:
[----:B------:R-:W-:Y:S01]  /*08e0*/  ISETP.GE.U32.AND P0, PT, R5, 0x3, PT ;  /* 0x000000030500780c */ /* 0x000fe20003f06070 */
[----:B------:R-:W1:Y:S03]  /*08f0*/  LDCU UR14, c[0x0][0x3c4] ;  /* 0x00007880ff0e77ac */ /* 0x000e660008000800 */
[----:B------:R-:W-:Y:S01]  /*0900*/  ISETP.GE.U32.AND.EX P0, PT, R6, RZ, PT, P0 ;  /* 0x000000ff0600720c */ /* 0x000fe20003f06100 */
[----:B------:R-:W2:Y:S01]  /*0910*/  LDCU UR23, c[0x0][0x3c0] ;  /* 0x00007800ff1777ac */ /* 0x000ea20008000800 */
[----:B------:R-:W3:Y:S01]  /*0920*/  LDCU UR15, c[0x0][0x3d8] ;  /* 0x00007b00ff0f77ac */ /* 0x000ee20008000800 */
[----:B------:R-:W4:Y:S01]  /*0930*/  LDCU.64 UR20, c[0x0][0x388] ;  /* 0x00007100ff1477ac */ /* 0x000f220008000a00 */
[----:B------:R-:W0:Y:S09]  /*0940*/  LDCU.128 UR16, c[0x0][0x380] ;  /* 0x00007000ff1077ac */ /* 0x000e320008000c00 */
[----:B01234-:R-:W-:Y:S05]  /*0950*/  @!P0 EXIT ;  /* 0x000000000000894d */ /* 0x01ffea0003800000 */
[----:B------:R-:W-:Y:S01]  /*0960*/  BSSY.RECONVERGENT B0, `(.L_x_349) ;  /* 0x00000cb000007945 */ /* 0x000fe20003800200 */
.L_x_362:
        /* <DEDUP_REMOVED lines=27> */
.L_x_351:
[----:B------:R-:W-:Y:S02]  /*0b20*/  MOV R12, R2 ;  /* 0x00000002000c7202 */ /* 0x000fe40000000f00 */
[----:B------:R-:W-:-:S07]  /*0b30*/  MOV R4, 0xb50 ;  /* 0x00000b5000047802 */ /* 0x000fce0000000f00 */
[----:B------:R-:W-:Y:S05]  /*0b40*/  CALL.REL.NOINC `($__internal_12_$__cuda_sm20_div_s64) ;  /* 0x0000002000187944 */ /* 0x000fea0003c00000 */
[----:B------:R-:W-:Y:S02]  /*0b50*/  IMAD.MOV R13, RZ, RZ, -R9 ;  /* 0x000000ffff0d7224 */ /* 0x000fe400078e0a09 */
[----:B------:R-:W-:-:S04]  /*0b60*/  IMAD.U32 R11, RZ, RZ, UR23 ;  /* 0x00000017ff0b7e24 */ /* 0x000fc8000f8e00ff */
[----:B------:R-:W-:-:S07]  /*0b70*/  IMAD R13, R13, R11, R2 ;  /* 0x0000000b0d0d7224 */ /* 0x000fce00078e0202 */
.L_x_352:
[----:B------:R-:W-:Y:S05]  /*0b80*/  BSYNC.RECONVERGENT B1 ;  /* 0x0000000000017941 */ /* 0x000fea0003800200 */
.L_x_350:
        /* <DEDUP_REMOVED lines=9> */
[----:B------:R-:W2:Y:S01]  /*0c20*/  LDG.E R8, desc[UR8][R8.64] ;  /* 0x0000000808087981 */ /* 0x000ea2000c1e1900 */
[C---:B------:R-:W-:Y:S01]  /*0c30*/  LEA R16, P0, R2.reuse, UR16, 0x2 ;  /* 0x0000001002107c11 */ /* 0x040fe2000f8010ff */
[----:B------:R-:W-:Y:S03]  /*0c40*/  BSSY.RECONVERGENT B1, `(.L_x_353) ;  /* 0x0000025000017945 */ /* 0x000fe60003800200 */
[----:B------:R-:W-:Y:S02]  /*0c50*/  LEA.HI.X R17, R2, UR17, R7, 0x2, P0 ;  /* 0x0000001102117c11 */ /* 0x000fe400080f1407 */
[----:B------:R-:W-:-:S05]  /*0c60*/  IADD3 R6, P0, PT, R3, R2, RZ ;  /* 0x0000000203067210 */ /* 0x000fca0007f1e0ff */
[----:B------:R-:W-:-:S05]  /*0c70*/  IMAD.X R7, RZ, RZ, R7, P0 ;  /* 0x000000ffff077224 */ /* 0x000fca00000e0607 */
[----:B------:R-:W-:-:S04]  /*0c80*/  LOP3.LUT R2, R7, UR14, RZ, 0xfc, !PT ;  /* 0x0000000e07027c12 */ /* 0x000fc8000f8efcff */
[----:B------:R-:W-:Y:S01]  /*0c90*/  ISETP.NE.U32.AND P0, PT, R2, RZ, PT ;  /* 0x000000ff0200720c */ /* 0x000fe20003f05070 */
[----:B--2---:R-:W-:-:S05]  /*0ca0*/  FMUL.FTZ R5, R8, UR15 ;  /* 0x0000000f08057c20 */ /* 0x004fca0008410000 */
[----:B------:R0:W-:Y:S07]  /*0cb0*/  STG.E desc[UR8][R16.64], R5 ;  /* 0x0000000510007986 */ /* 0x0001ee000c101908 */
[----:B------:R-:W-:Y:S05]  /*0cc0*/  @P0 BRA `(.L_x_354) ;  /* 0x0000000000540947 */ /* 0x000fea0003800000 */
[----:B------:R-:W1:Y:S01]  /*0cd0*/  I2F.U32.RP R8, R11 ;  /* 0x0000000b00087306 */ /* 0x000e620000209000 */
[----:B------:R-:W-:Y:S01]  /*0ce0*/  IMAD.MOV.U32 R4, RZ, RZ, RZ ;  /* 0x000000ffff047224 */ /* 0x000fe200078e00ff */
[----:B------:R-:W-:-:S06]  /*0cf0*/  ISETP.NE.U32.AND P2, PT, R11, RZ, PT ;  /* 0x000000ff0b00720c */ /* 0x000fcc0003f45070 */
[----:B-1----:R-:W0:Y:S02]  /*0d00*/  MUFU.RCP R8, R8 ;  /* 0x0000000800087308 */ /* 0x002e240000001000 */
        /* <DEDUP_REMOVED lines=17> */
.L_x_354:
[----:B------:R-:W-:Y:S01]  /*0e20*/  IMAD.MOV.U32 R12, RZ, RZ, R6 ;  /* 0x000000ffff0c7224 */ /* 0x000fe200078e0006 */
[----:B------:R-:W-:-:S07]  /*0e30*/  MOV R4, 0xe50 ;  /* 0x00000e5000047802 */ /* 0x000fce0000000f00 */
[----:B0-----:R-:W-:Y:S05]  /*0e40*/  CALL.REL.NOINC `($__internal_12_$__cuda_sm20_div_s64) ;  /* 0x0000001c00587944 */ /* 0x001fea0003c00000 */
[----:B------:R-:W-:Y:S01]  /*0e50*/  MOV R11, UR23 ;  /* 0x00000017000b7c02 */ /* 0x000fe20008000f00 */
[--C-:B------:R-:W-:Y:S02]  /*0e60*/  IMAD.MOV R4, RZ, RZ, -R9.reuse ;  /* 0x000000ffff047224 */ /* 0x100fe400078e0a09 */
[----:B------:R-:W-:Y:S02]  /*0e70*/  IMAD.MOV.U32 R2, RZ, RZ, R9 ;  /* 0x000000ffff027224 */ /* 0x000fe400078e0009 */
[----:B------:R-:W-:-:S07]  /*0e80*/  IMAD R9, R4, R11, R6 ;  /* 0x0000000b04097224 */ /* 0x000fce00078e0206 */
.L_x_355:
[----:B------:R-:W-:Y:S05]  /*0e90*/  BSYNC.RECONVERGENT B1 ;  /* 0x0000000000017941 */ /* 0x000fea0003800200 */
.L_x_353:
        /* <DEDUP_REMOVED lines=9> */
[----:B------:R-:W2:Y:S01]  /*0f30*/  LDG.E R8, desc[UR8][R8.64] ;  /* 0x0000000808087981 */ /* 0x000ea2000c1e1900 */
        /* <DEDUP_REMOVED lines=9> */
[----:B--2---:R-:W-:-:S05]  /*0fd0*/  FMUL.FTZ R13, R8, UR15 ;  /* 0x0000000f080d7c20 */ /* 0x004fca0008410000 */
[----:B------:R0:W-:Y:S07]  /*0fe0*/  STG.E desc[UR8][R16.64], R13 ;  /* 0x0000000d10007986 */ /* 0x0001ee000c101908 */
[----:B------:R-:W-:Y:S05]  /*0ff0*/  @P0 BRA `(.L_x_357) ;  /* 0x0000000000540947 */ /* 0x000fea0003800000 */
[----:B------:R-:W1:Y:S01]  /*1000*/  I2F.U32.RP R10, R11 ;  /* 0x0000000b000a7306 */ /* 0x000e620000209000 */
[----:B------:R-:W-:Y:S01]  /*1010*/  HFMA2 R8, -RZ, RZ, 0, 0 ;  /* 0x00000000ff087431 */ /* 0x000fe200000001ff */
[----:B------:R-:W-:-:S06]  /*1020*/  ISETP.NE.U32.AND P2, PT, R11, RZ, PT ;  /* 0x000000ff0b00720c */ /* 0x000fcc0003f45070 */
[----:B-1----:R-:W1:Y:S02]  /*1030*/  MUFU.RCP R10, R10 ;  /* 0x0000000a000a7308 */ /* 0x002e640000001000 */
[----:B-1----:R-:W-:-:S06]  /*1040*/  VIADD R9, R10, 0xffffffe ;  /* 0x0ffffffe0a097836 */ /* 0x002fcc0000000000 */
[----:B------:R-:W1:Y:S02]  /*1050*/  F2I.FTZ.U32.TRUNC.NTZ R9, R9 ;  /* 0x0000000900097305 */ /* 0x000e64000021f000 */
[----:B-1----:R-:W-:-:S04]  /*1060*/  IMAD.MOV R4, RZ, RZ, -R9 ;  /* 0x000000ffff047224 */ /* 0x002fc800078e0a09 */
        /* <DEDUP_REMOVED lines=14> */
.L_x_357:
[----:B------:R-:W-:Y:S02]  /*1150*/  MOV R12, R6 ;  /* 0x00000006000c7202 */ /* 0x000fe40000000f00 */
[----:B------:R-:W-:-:S07]  /*1160*/  MOV R4, 0x1180 ;  /* 0x0000118000047802 */ /* 0x000fce0000000f00 */
[----:B0-----:R-:W-:Y:S05]  /*1170*/  CALL.REL.NOINC `($__internal_12_$__cuda_sm20_div_s64) ;  /* 0x00000018008c7944 */ /* 0x001fea0003c00000 */
[----:B------:R-:W-:Y:S01]  /*1180*/  IMAD.MOV R13, RZ, RZ, -R9 ;  /* 0x000000ffff0d7224 */ /* 0x000fe200078e0a09 */
[----:B------:R-:W-:Y:S01]  /*1190*/  MOV R4, R9 ;  /* 0x0000000900047202 */ /* 0x000fe20000000f00 */
[----:B------:R-:W-:-:S04]  /*11a0*/  IMAD.U32 R11, RZ, RZ, UR23 ;  /* 0x00000017ff0b7e24 */ /* 0x000fc8000f8e00ff */
[----:B------:R-:W-:-:S07]  /*11b0*/  IMAD R13, R13, R11, R6 ;  /* 0x0000000b0d0d7224 */ /* 0x000fce00078e0206 */
.L_x_358:
[----:B------:R-:W-:Y:S05]  /*11c0*/  BSYNC.RECONVERGENT B1 ;  /* 0x0000000000017941 */ /* 0x000fea0003800200 */
.L_x_356:
        /* <DEDUP_REMOVED lines=10> */
[----:B------:R-:W-:Y:S01]  /*1270*/  IADD3 R16, P0, PT, R5, R16, RZ ;  /* 0x0000001005107210 */ /* 0x000fe20007f1e0ff */
[----:B------:R-:W-:Y:S03]  /*1280*/  BSSY.RECONVERGENT B1, `(.L_x_359) ;  /* 0x0000025000017945 */ /* 0x000fe60003800200 */
[----:B------:R-:W-:Y:S02]  /*1290*/  IADD3.X R17, PT, PT, R2, R17, RZ, P0, !PT ;  /* 0x0000001102117210 */ /* 0x000fe400007fe4ff */
        /* <DEDUP_REMOVED lines=28> */
.L_x_360:
[----:B------:R-:W-:Y:S01]  /*1460*/  IMAD.MOV.U32 R12, RZ, RZ, R6 ;  /* 0x000000ffff0c7224 */ /* 0x000fe200078e0006 */
[----:B------:R-:W-:-:S07]  /*1470*/  MOV R4, 0x1490 ;  /* 0x0000149000047802 */ /* 0x000fce0000000f00 */
[----:B0-----:R-:W-:Y:S05]  /*1480*/  CALL.REL.NOINC `($__internal_12_$__cuda_sm20_div_s64) ;  /* 0x0000001400c87944 */ /* 0x001fea0003c00000 */
[----:B------:R-:W-:Y:S01]  /*1490*/  MOV R11, UR23 ;  /* 0x00000017000b7c02 */ /* 0x000fe20008000f00 */
[--C-:B------:R-:W-:Y:S02]  /*14a0*/  IMAD.MOV R13, RZ, RZ, -R9.reuse ;  /* 0x000000ffff0d7224 */ /* 0x100fe400078e0a09 */
[----:B------:R-:W-:Y:S02]  /*14b0*/  IMAD.MOV.U32 R4, RZ, RZ, R9 ;  /* 0x000000ffff047224 */ /* 0x000fe400078e0009 */
[----:B------:R-:W-:-:S07]  /*14c0*/  IMAD R13, R13, R11, R6 ;  /* 0x0000000b0d0d7224 */ /* 0x000fce00078e0206 */
.L_x_361:
[----:B------:R-:W-:Y:S05]  /*14d0*/  BSYNC.RECONVERGENT B1 ;  /* 0x0000000000017941 */ /* 0x000fea0003800200 */
.L_x_359:
        /* <DEDUP_REMOVED lines=10> */
[----:B------:R-:W-:-:S05]  /*1580*/  IADD3 R4, P0, PT, R5, R16, RZ ;  /* 0x0000001005047210 */ /* 0x000fca0007f1e0ff */
[----:B------:R-:W-:Y:S01]  /*1590*/  IMAD.X R5, R2, 0x1, R17, P0 ;  /* 0x0000000102057824 */ /* 0x000fe200000e0611 */
[----:B------:R-:W-:-:S05]  /*15a0*/  IADD3 R2, P0, PT, R3, R6, RZ ;  /* 0x0000000603027210 */ /* 0x000fca0007f1e0ff */
[----:B------:R-:W-:Y:S01]  /*15b0*/  IMAD.X R7, RZ, RZ, R7, P0 ;  /* 0x000000ffff077224 */ /* 0x000fe200000e0607 */
[----:B------:R-:W-:-:S04]  /*15c0*/  ISETP.GE.U32.AND P0, PT, R2, R14, PT ;  /* 0x0000000e0200720c */ /* 0x000fc80003f06070 */
[----:B------:R-:W-:Y:S01]  /*15d0*/  ISETP.GE.AND.EX P0, PT, R7, R0, PT, P0 ;  /* 0x000000000700720c */ /* 0x000fe20003f06300 */
[----:B--2---:R-:W-:-:S05]  /*15e0*/  FMUL.FTZ R9, R10, UR15 ;  /* 0x0000000f0a097c20 */ /* 0x004fca0008410000 */
[----:B------:R0:W-:Y:S07]  /*15f0*/  STG.E desc[UR8][R4.64], R9 ;  /* 0x0000000904007986 */ /* 0x0001ee000c101908 */
[----:B------:R-:W-:Y:S05]  /*1600*/  @!P0 BRA `(.L_x_362) ;  /* 0xfffffff000d88947 */ /* 0x000fea000383ffff */
[----:B------:R-:W-:Y:S05]  /*1610*/  BSYNC.RECONVERGENT B0 ;  /* 0x0000000000007941 */ /* 0x000fea0003800200 */
.L_x_349:
[----:B------:R-:W-:Y:S05]  /*1620*/  EXIT ;  /* 0x000000000000794d */ /* 0x000fea0003800000 */
.L_x_339:
        /* <DEDUP_REMOVED lines=34> */
.L_x_364:
[----:B------:R-:W-:-:S07]  /*1850*/  MOV R8, 0x1870 ;  /* 0x0000187000087802 */ /* 0x000fce0000000f00 */
[----:B------:R-:W-:Y:S05]  /*1860*/  CALL.REL.NOINC `($__internal_13_$__cuda_sm20_div_u64) ;  /* 0x0000001800107944 */ /* 0x000fea0003c00000 */
[----:B------:R-:W-:Y:S01]  /*1870*/  MOV R8, R4 ;  /* 0x0000000400087202 */ /* 0x000fe20000000f00 */
[----:B------:R-:W-:-:S07]  /*1880*/  IMAD.MOV.U32 R9, RZ, RZ, R5 ;  /* 0x000000ffff097224 */ /* 0x000fce00078e0005 */
.L_x_365:
[----:B------:R-:W-:Y:S05]  /*1890*/  BSYNC.RECONVERGENT B0 ;  /* 0x0000000000007941 */ /* 0x000fea0003800200 */
.L_x_363:
        /* <DEDUP_REMOVED lines=23> */
.L_x_371:
[----:B--2---:R-:W-:Y:S01]  /*1a10*/  LOP3.LUT R4, R7, UR12, RZ, 0xfc, !PT ;  /* 0x0000000c07047c12 */ /* 0x004fe2000f8efcff */
[----:B------:R-:W-:Y:S03]  /*1a20*/  BSSY.RECONVERGENT B1, `(.L_x_368) ;  /* 0x0000020000017945 */ /* 0x000fe60003800200 */
[----:B------:R-:W-:-:S13]  /*1a30*/  ISETP.NE.U32.AND P0, PT, R4, RZ, PT ;  /* 0x000000ff0400720c */ /* 0x000fda0003f05070 */
[----:B-1----:R-:W-:Y:S05]  /*1a40*/  @P0 BRA `(.L_x_369) ;  /* 0x0000000000580947 */ /* 0x002fea0003800000 */
        /* <DEDUP_REMOVED lines=22> */
.L_x_369:
[----:B------:R-:W-:Y:S01]  /*1bb0*/  IMAD.MOV.U32 R12, RZ, RZ, R2 ;  /* 0x000000ffff0c7224 */ /* 0x000fe200078e0002 */
[----:B------:R-:W-:-:S07]  /*1bc0*/  MOV R4, 0x1be0 ;  /* 0x00001be000047802 */ /* 0x000fce0000000f00 */
[----:B0--34-:R-:W-:Y:S05]  /*1bd0*/  CALL.REL.NOINC `($__internal_12_$__cuda_sm20_div_s64) ;  /* 0x0000000c00f47944 */ /* 0x019fea0003c00000 */
[----:B------:R-:W-:Y:S01]  /*1be0*/  IADD3 R8, PT, PT, -R9, RZ, RZ ;  /* 0x000000ff09087210 */ /* 0x000fe20007ffe1ff */
[----:B------:R-:W-:Y:S02]  /*1bf0*/  IMAD.U32 R11, RZ, RZ, UR17 ;  /* 0x00000011ff0b7e24 */ /* 0x000fe4000f8e00ff */
[----:B------:R-:W-:Y:S02]  /*1c00*/  IMAD.MOV.U32 R4, RZ, RZ, R9 ;  /* 0x000000ffff047224 */ /* 0x000fe400078e0009 */
[----:B------:R-:W-:-:S07]  /*1c10*/  IMAD R8, R8, R11, R2 ;  /* 0x0000000b08087224 */ /* 0x000fce00078e0202 */
.L_x_370:
[----:B0---4-:R-:W-:Y:S05]  /*1c20*/  BSYNC.RECONVERGENT B1 ;  /* 0x0000000000017941 */ /* 0x011fea0003800200 */
.L_x_368:
        /* <DEDUP_REMOVED lines=25> */
.L_x_367:
[----:B0-234-:R-:W-:Y:S05]  /*1dc0*/  BSYNC.RECONVERGENT B0 ;  /* 0x0000000000007941 */ /* 0x01dfea0003800200 */
.L_x_366:
[----:B------:R-:W0:Y:S01]  /*1dd0*/  LDC.64 R16, c[0x0][0x390] ;  /* 0x0000e400ff107b82 */ /* 0x000e220000000a00 */
[----:B------:R-:W-:Y:S01]  /*1de0*/  ISETP.GE.U32.AND P0, PT, R5, 0x3, PT ;  /* 0x000000030500780c */ /* 0x000fe20003f06070 */
[----:B------:R-:W2:Y:S03]  /*1df0*/  LDCU UR7, c[0x0][0x3c4] ;  /* 0x00007880ff0777ac */ /* 0x000ea60008000800 */
[----:B------:R-:W-:Y:S01]  /*1e00*/  ISETP.GE.U32.AND.EX P0, PT, R6, RZ, PT, P0 ;  /* 0x000000ff0600720c */ /* 0x000fe20003f06100 */
[----:B------:R-:W3:Y:S01]  /*1e10*/  LDCU UR24, c[0x0][0x3c0] ;  /* 0x00007800ff1877ac */ /* 0x000ee20008000800 */
[----:B------:R-:W4:Y:S01]  /*1e20*/  LDCU UR16, c[0x0][0x3d8] ;  /* 0x00007b00ff1077ac */ /* 0x000f220008000800 */
[----:B------:R-:W0:Y:S01]  /*1e30*/  LDCU.64 UR18, c[0x0][0x388] ;  /* 0x00007100ff1277ac */ /* 0x000e220008000a00 */
[----:B------:R-:W0:Y:S09]  /*1e40*/  LDCU.128 UR20, c[0x0][0x380] ;  /* 0x00007000ff1477ac */ /* 0x000e320008000c00 */
[----:B0-234-:R-:W-:Y:S05]  /*1e50*/  @!P0 EXIT ;  /* 0x000000000000894d */ /* 0x01dfea0003800000 */
[----:B------:R-:W-:Y:S01]  /*1e60*/  BSSY.RECONVERGENT B0, `(.L_x_372) ;  /* 0x00000d3000007945 */ /* 0x000fe20003800200 */
.L_x_385:
[----:B0-----:R-:W-:Y:S01]  /*1e70*/  LOP3.LUT R4, R7, UR7, RZ, 0xfc, !PT ;  /* 0x0000000707047c12 */ /* 0x001fe2000f8efcff */
[----:B------:R-:W-:Y:S03]  /*1e80*/  BSSY.RECONVERGENT B1, `(.L_x_373) ;  /* 0x0000020000017945 */ /* 0x000fe60003800200 */
[----:B------:R-:W-:-:S13]  /*1e90*/  ISETP.NE.U32.AND P0, PT, R4, RZ, PT ;  /* 0x000000ff0400720c */ /* 0x000fda0003f05070 */
[----:B------:R-:W-:Y:S05]  /*1ea0*/  @P0 BRA `(.L_x_374) ;  /* 0x0000000000580947 */ /* 0x000fea0003800000 */
[----:B------:R-:W-:-:S04]  /*1eb0*/  IMAD.U32 R11, RZ, RZ, UR24 ;  /* 0x00000018ff0b7e24 */ /* 0x000fc8000f8e00ff */
[----:B-1----:R-:W0:Y:S01]  /*1ec0*/  I2F.U32.RP R8, R11 ;  /* 0x0000000b00087306 */ /* 0x002e220000209000 */
        /* <DEDUP_REMOVED lines=20> */
.L_x_374:
[----:B------:R-:W-:Y:S01]  /*2010*/  IMAD.MOV.U32 R12, RZ, RZ, R2 ;  /* 0x000000ffff0c7224 */ /* 0x000fe200078e0002 */
[----:B------:R-:W-:-:S07]  /*2020*/  MOV R4, 0x2040 ;  /* 0x0000204000047802 */ /* 0x000fce0000000f00 */
[----:B-1----:R-:W-:Y:S05]  /*2030*/  CALL.REL.NOINC `($__internal_12_$__cuda_sm20_div_s64) ;  /* 0x0000000800dc7944 */ /* 0x002fea0003c00000 */
[----:B------:R-:W-:Y:S01]  /*2040*/  IADD3 R8, PT, PT, -R9, RZ, RZ ;  /* 0x000000ff09087210 */ /* 0x000fe20007ffe1ff */
[----:B------:R-:W-:Y:S02]  /*2050*/  IMAD.U32 R11, RZ, RZ, UR24 ;  /* 0x00000018ff0b7e24 */ /* 0x000fe4000f8e00ff */
[----:B------:R-:W-:Y:S02]  /*2060*/  IMAD.MOV.U32 R4, RZ, RZ, R9 ;  /* 0x000000ffff047224 */ /* 0x000fe400078e0009 */
[----:B------:R-:W-:-:S07]  /*2070*/  IMAD R8, R8, R11, R2 ;  /* 0x0000000b08087224 */ /* 0x000fce00078e0202 */
.L_x_375:
[----:B------:R-:W-:Y:S05]  /*2080*/  BSYNC.RECONVERGENT B1 ;  /* 0x0000000000017941 */ /* 0x000fea0003800200 */
.L_x_373:
        /* <DEDUP_REMOVED lines=43> */
.L_x_377:
[----:B------:R-:W-:Y:S01]  /*2340*/  IMAD.MOV.U32 R12, RZ, RZ, R6 ;  /* 0x000000ffff0c7224 */ /* 0x000fe200078e0006 */
[----:B------:R-:W-:-:S07]  /*2350*/  MOV R4, 0x2370 ;  /* 0x0000237000047802 */ /* 0x000fce0000000f00 */
[----:B0-----:R-:W-:Y:S05]  /*2360*/  CALL.REL.NOINC `($__internal_12_$__cuda_sm20_div_s64) ;  /* 0x0000000800107944 */ /* 0x001fea0003c00000 */
[----:B------:R-:W-:Y:S01]  /*2370*/  IADD3 R8, PT, PT, -R9, RZ, RZ ;  /* 0x000000ff09087210 */ /* 0x000fe20007ffe1ff */
[----:B------:R-:W-:Y:S02]  /*2380*/  IMAD.U32 R11, RZ, RZ, UR24 ;  /* 0x00000018ff0b7e24 */ /* 0x000fe4000f8e00ff */
[----:B------:R-:W-:Y:S02]  /*2390*/  IMAD.MOV.U32 R2, RZ, RZ, R9 ;  /* 0x000000ffff027224 */ /* 0x000fe400078e0009 */
[----:B------:R-:W-:-:S07]  /*23a0*/  IMAD R8, R8, R11, R6 ;  /* 0x0000000b08087224 */ /* 0x000fce00078e0206 */
.L_x_378:
[----:B------:R-:W-:Y:S05]  /*23b0*/  BSYNC.RECONVERGENT B1 ;  /* 0x0000000000017941 */ /* 0x000fea0003800200 */
.L_x_376:
        /* <DEDUP_REMOVED lines=12> */
[----:B------:R-:W-:Y:S01]  /*2480*/  IMAD.SHL.U32 R5, R3, 0x4, RZ ;  /* 0x0000000403057824 */ /* 0x000fe200078e00ff */
[----:B------:R-:W-:Y:S01]  /*2490*/  SHF.R.U32.HI R2, RZ, 0x1e, R3 ;  /* 0x0000001eff027819 */ /* 0x000fe20000011603 */
[----:B------:R-:W-:Y:S03]  /*24a0*/  BSSY.RECONVERGENT B1, `(.L_x_379) ;  /* 0x0000026000017945 */ /* 0x000fe60003800200 */
[----:B------:R-:W-:-:S04]  /*24b0*/  IADD3 R18, P0, PT, R5, R18, RZ ;  /* 0x0000001205127210 */ /* 0x000fc80007f1e0ff */
        /* <DEDUP_REMOVED lines=29> */
.L_x_380:
[----:B------:R-:W-:Y:S01]  /*2690*/  IMAD.MOV.U32 R12, RZ, RZ, R6 ;  /* 0x000000ffff0c7224 */ /* 0x000fe200078e0006 */
[----:B------:R-:W-:-:S07]  /*26a0*/  MOV R4, 0x26c0 ;  /* 0x000026c000047802 */ /* 0x000fce0000000f00 */
[----:B0-----:R-:W-:Y:S05]  /*26b0*/  CALL.REL.NOINC `($__internal_12_$__cuda_sm20_div_s64) ;  /* 0x00000004003c7944 */ /* 0x001fea0003c00000 */
[----:B------:R-:W-:Y:S01]  /*26c0*/  MOV R11, UR24 ;  /* 0x00000018000b7c02 */ /* 0x000fe20008000f00 */
[--C-:B------:R-:W-:Y:S02]  /*26d0*/  IMAD.MOV R8, RZ, RZ, -R9.reuse ;  /* 0x000000ffff087224 */ /* 0x100fe400078e0a09 */
[----:B------:R-:W-:Y:S02]  /*26e0*/  IMAD.MOV.U32 R4, RZ, RZ, R9 ;  /* 0x000000ffff047224 */ /* 0x000fe400078e0009 */
[----:B------:R-:W-:-:S07]  /*26f0*/  IMAD R8, R8, R11, R6 ;  /* 0x0000000b08087224 */ /* 0x000fce00078e0206 */
.L_x_381:
[----:B------:R-:W-:Y:S05]  /*2700*/  BSYNC.RECONVERGENT B1 ;  /* 0x0000000000017941 */ /* 0x000fea0003800200 */
.L_x_379:
        /* <DEDUP_REMOVED lines=11> */
[----:B------:R-:W2:Y:S01]  /*27c0*/  LDG.E R20, desc[UR8][R20.64] ;  /* 0x0000000814147981 */ /* 0x000ea2000c1e1900 */
[----:B------:R-:W-:Y:S01]  /*27d0*/  IADD3 R18, P0, PT, R5, R18, RZ ;  /* 0x0000001205127210 */ /* 0x000fe20007f1e0ff */
[----:B------:R-:W-:Y:S04]  /*27e0*/  BSSY.RECONVERGENT B1, `(.L_x_382) ;  /* 0x0000025000017945 */ /* 0x000fe80003800200 */
[----:B------:R-:W-:Y:S01]  /*27f0*/  IMAD.X R19, R2, 0x1, R19, P0 ;  /* 0x0000000102137824 */ /* 0x000fe200000e0613 */
        /* <DEDUP_REMOVED lines=28> */
.L_x_383:
[----:B------:R-:W-:Y:S01]  /*29c0*/  IMAD.MOV.U32 R12, RZ, RZ, R6 ;  /* 0x000000ffff0c7224 */ /* 0x000fe200078e0006 */
[----:B------:R-:W-:-:S07]  /*29d0*/  MOV R4, 0x29f0 ;  /* 0x000029f000047802 */ /* 0x000fce0000000f00 */
[----:B0-----:R-:W-:Y:S05]  /*29e0*/  CALL.REL.NOINC `($__internal_12_$__cuda_sm20_div_s64) ;  /* 0x0000000000707944 */ /* 0x001fea0003c00000 */
[----:B------:R-:W-:Y:S01]  /*29f0*/  IADD3 R8, PT, PT, -R9, RZ, RZ ;  /* 0x000000ff09087210 */ /* 0x000fe20007ffe1ff */
[----:B------:R-:W-:Y:S02]  /*2a00*/  IMAD.U32 R11, RZ, RZ, UR24 ;  /* 0x00000018ff0b7e24 */ /* 0x000fe4000f8e00ff */
[----:B------:R-:W-:Y:S02]  /*2a10*/  IMAD.MOV.U32 R4, RZ, RZ, R9 ;  /* 0x000000ffff047224 */ /* 0x000fe400078e0009 */
[----:B------:R-:W-:-:S07]  /*2a20*/  IMAD R8, R8, R11, R6 ;  /* 0x0000000b08087224 */ /* 0x000fce00078e0206 */
.L_x_384:
[----:B------:R-:W-:Y:S05]  /*2a30*/  BSYNC.RECONVERGENT B1 ;  /* 0x0000000000017941 */ /* 0x000fea0003800200 */
.L_x_382:
        /* <DEDUP_REMOVED lines=12> */
[----:B------:R-:W-:-:S05]  /*2b00*/  IADD3 R4, P0, PT, R5, R18, RZ ;  /* 0x0000001205047210 */ /* 0x000fca0007f1e0ff */
[----:B------:R-:W-:Y:S01]  /*2b10*/  IMAD.X R5, R2, 0x1, R19, P0 ;  /* 0x0000000102057824 */ /* 0x000fe200000e0613 */
[----:B------:R-:W-:-:S04]  /*2b20*/  IADD3 R2, P0, PT, R3, R6, RZ ;  /* 0x0000000603027210 */ /* 0x000fc80007f1e0ff */
[----:B------:R-:W-:Y:S02]  /*2b30*/  IADD3.X R7, PT, PT, RZ, R7, RZ, P0, !PT ;  /* 0x00000007ff077210 */ /* 0x000fe400007fe4ff */
[----:B------:R-:W-:-:S04]  /*2b40*/  ISETP.GE.U32.AND P0, PT, R2, R14, PT ;  /* 0x0000000e0200720c */ /* 0x000fc80003f06070 */
[----:B------:R-:W-:Y:S01]  /*2b50*/  ISETP.GE.AND.EX P0, PT, R7, R0, PT, P0 ;  /* 0x000000000700720c */ /* 0x000fe20003f06300 */
[----:B--2---:R-:W-:-:S05]  /*2b60*/  FMUL.FTZ R9, R10, UR16 ;  /* 0x000000100a097c20 */ /* 0x004fca0008410000 */
[----:B------:R0:W-:Y:S07]  /*2b70*/  STG.E desc[UR8][R4.64], R9 ;  /* 0x0000000904007986 */ /* 0x0001ee000c101908 */
[----:B------:R-:W-:Y:S05]  /*2b80*/  @!P0 BRA `(.L_x_385) ;  /* 0xfffffff000b88947 */ /* 0x000fea000383ffff */
[----:B------:R-:W-:Y:S05]  /*2b90*/  BSYNC.RECONVERGENT B0 ;  /* 0x0000000000007941 */ /* 0x000fea0003800200 */
.L_x_372:
[----:B------:R-:W-:Y:S05]  /*2ba0*/  EXIT ;  /* 0x000000000000794d */ /* 0x000fea0003800000 */
        .weak           $__internal_12_$__cuda_sm20_div_s64
        .type           $__internal_12_$__cuda_sm20_div_s64,@function
        .size           $__internal_12_$__cuda_sm20_div_s64,($__internal_13_$__cuda_sm20_div_u64 - $__internal_12_$__cuda_sm20_div_s64)
$__internal_12_$__cuda_sm20_div_s64:
        /* <DEDUP_REMOVED lines=79> */
[----:B------:R-:W-:Y:S06]  /*30a0*/  RET.REL.NODEC R10 `(_ZN17fastertransformer15embeddingLookupIfLi0EEEvPT_PKS1_PKiNS_18pPromptTuningParamIS1_EEiliiiiS1_) ;  /* 0xffffffcc0ad47950 */ /* 0x000fec0003c3ffff */
        .weak           $__internal_13_$__cuda_sm20_div_u64
        .type           $__internal_13_$__cuda_sm20_div_u64,@function
        .size           $__internal_13_$__cuda_sm20_div_u64,(.L_x_700 - $__internal_13_$__cuda_sm20_div_u64)
$__internal_13_$__cuda_sm20_div_u64:
        /* <DEDUP_REMOVED lines=71> */
[----:B------:R-:W-:Y:S06]  /*3520*/  RET.REL.NODEC R8 `(_ZN17fastertransformer15embeddingLookupIfLi0EEEvPT_PKS1_PKiNS_18pPromptTuningParamIS1_EEiliiiiS1_) ;  /* 0xffffffc808b47950 */ /* 0x000fec0003c3ffff */
.L_x_386:
        /* <DEDUP_REMOVED lines=13> */
.L_x_700:


//--------------------- .text._ZN17fastertransformer15embeddingLookupIfLi1EEEvPT_PKS1_PKiNS_18pPromptTuningParamIS1_EEiliiiiS1_ --------------------------
	.section	.text._ZN17fastertransformer15embeddingLookupIfLi1EEEvPT_PKS1_PKiNS_18pPromptTuningParamIS1_EEiliiiiS1_,"ax",@progbits
	.align	128
        .global         _ZN17fastertransformer15embeddingLookupIfLi1EEEvPT_PKS1_PKiNS_18pPromptTuningParamIS1_EEiliiiiS1_
        .type           _ZN17fastertransformer15embeddingLookupIfLi1EEEvPT_PKS1_PKiNS_18pPromptTuningParamIS1_EEiliiiiS1_,@function
        .size           _ZN17fastertransformer15embeddingLookupIfLi1EEEvPT_PKS1_PKiNS_18pPromptTuningParamIS1_EEiliiiiS1_,(.L_x_702 - _ZN17fastertransformer15embeddingLookupIfLi1EEEvPT_PKS1_PKiNS_18pPromptTuningParamIS1_EEiliiiiS1_)
        .other          _ZN17fastertransformer15embeddingLookupIfLi1EEEvPT_PKS1_PKiNS_18pPromptTuningParamIS1_EEiliiiiS1_,@"STO_CUDA_ENTRY STV_DEFAULT"
_ZN17fastertransformer15embeddingLookupIfLi1EEEvPT_PKS1_PKiNS_18pPromptTuningParamIS1_EEiliiiiS1_:
.text._ZN17fastertransformer15embeddingLookupIfLi1EEEvPT_PKS1_PKiNS_18pPromptTuningParamIS1_EEiliiiiS1_:
        /* <DEDUP_REMOVED lines=59> */
.L_x_389:
[----:B------:R-:W-:Y:S01]  /*03b0*/  MOV R7, R10 ;  /* 0x0000000a00077202 */ /* 0x000fe20000000f00 */
[----:B------:R-:W-:Y:S01]  /*03c0*/  IMAD.MOV.U32 R10, RZ, RZ, R4 ;  /* 0x000000ffff0a7224 */ /* 0x000fe200078e0004 */
[----:B------:R-:W-:-:S07]  /*03d0*/  MOV R8, 0x3f0 ;  /* 0x000003f000087802 */ /* 0x000fce0000000f00 */
[----:B------:R-:W-:Y:S05]  /*03e0*/  CALL.REL.NOINC `($__internal_15_$__cuda_sm20_div_u64) ;  /* 0x0000004400707944 */ /* 0x000fea0003c00000 */
[----:B------:R-:W-:Y:S02]  /*03f0*/  IMAD.MOV.U32 R4, RZ, RZ, R10 ;  /* 0x000000ffff047224 */ /* 0x000fe400078e000a */
[----:B------:R-:W-:-:S07]  /*0400*/  IMAD.MOV.U32 R5, RZ, RZ, R11 ;  /* 0x000000ffff057224 */ /* 0x000fce00078e000b */
.L_x_390:
[----:B------:R-:W-:Y:S05]  /*0410*/  BSYNC.RECONVERGENT B0 ;  /* 0x0000000000007941 */ /* 0x000fea0003800200 */
.L_x_388:
        /* <DEDUP_REMOVED lines=9> */
[----:B------:R-:W3:Y:S01]  /*04b0*/  LDCU UR7, c[0x0][0x3d8] ;  /* 0x00007b00ff0777ac */ /* 0x000ee20008000800 */
        /* <DEDUP_REMOVED lines=10> */
.L_x_399:
[----:B------:R-:W-:Y:S01]  /*0560*/  LOP3.LUT R4, R9, UR14, RZ, 0xfc, !PT ;  /* 0x0000000e09047c12 */ /* 0x000fe2000f8efcff */
[----:B------:R-:W-:Y:S01]  /*0570*/  BSSY.RECONVERGENT B1, `(.L_x_393) ;  /* 0x0000023000017945 */ /* 0x000fe20003800200 */
[----:B------:R-:W-:Y:S02]  /*0580*/  IADD3 R20, P0, PT, R20, -0x1, RZ ;  /* 0xffffffff14147810 */ /* 0x000fe40007f1e0ff */
[----:B------:R-:W-:Y:S02]  /*0590*/  ISETP.NE.U32.AND P1, PT, R4, RZ, PT ;  /* 0x000000ff0400720c */ /* 0x000fe40003f25070 */
[----:B------:R-:W-:Y:S02]  /*05a0*/  IADD3.X R17, PT, PT, R17, -0x1, RZ, P0, !PT ;  /* 0xffffffff11117810 */ /* 0x000fe400007fe4ff */
[----:B------:R-:W-:-:S04]  /*05b0*/  ISETP.NE.U32.AND P0, PT, R20, RZ, PT ;  /* 0x000000ff1400720c */ /* 0x000fc80003f05070 */
[----:B------:R-:W-:-:S05]  /*05c0*/  ISETP.NE.AND.EX P0, PT, R17, RZ, PT, P0 ;  /* 0x000000ff1100720c */ /* 0x000fca0003f05300 */
[----:B0-2---:R-:W-:Y:S08]  /*05d0*/  @P1 BRA `(.L_x_394) ;  /* 0x0000000000581947 */ /* 0x005ff00003800000 */
        /* <DEDUP_REMOVED lines=22> */
.L_x_394:
[----:B------:R-:W-:Y:S02]  /*0740*/  MOV R19, R2 ;  /* 0x0000000200137202 */ /* 0x000fe40000000f00 */
[----:B------:R-:W-:-:S07]  /*0750*/  MOV R4, 0x770 ;  /* 0x0000077000047802 */ /* 0x000fce0000000f00 */
[----:B-1234-:R-:W-:Y:S05]  /*0760*/  CALL.REL.NOINC `($__internal_14_$__cuda_sm20_div_s64) ;  /* 0x0000003c00507944 */ /* 0x01efea0003c00000 */
[----:B------:R-:W-:Y:S02]  /*0770*/  IMAD.MOV R21, RZ, RZ, -R8 ;  /* 0x000000ffff157224 */ /* 0x000fe400078e0a08 */
[----:B------:R-:W-:-:S04]  /*0780*/  IMAD.U32 R7, RZ, RZ, UR22 ;  /* 0x00000016ff077e24 */ /* 0x000fc8000f8e00ff */
[----:B------:R-:W-:-:S07]  /*0790*/  IMAD R21, R21, R7, R2 ;  /* 0x0000000715157224 */ /* 0x000fce00078e0202 */
.L_x_395:
[----:B--234-:R-:W-:Y:S05]  /*07a0*/  BSYNC.RECONVERGENT B1 ;  /* 0x0000000000017941 */ /* 0x01cfea0003800200 */
.L_x_393:
        /* <DEDUP_REMOVED lines=13> */
[----:B------:R2:W5:Y:S01]  /*0880*/  LDG.E R10, desc[UR8][R10.64] ;  /* 0x000000080a0a7981 */ /* 0x000562000c1e1900 */
[----:B------:R-:W-:Y:S05]  /*0890*/  BRA `(.L_x_398) ;  /* 0x0000000000847947 */ /* 0x000fea0003800000 */
.L_x_397:
        /* <DEDUP_REMOVED lines=32> */
[----:B------:R0:W5:Y:S04]  /*0aa0*/  LDG.E R10, desc[UR8][R18.64] ;  /* 0x00000008120a7981 */ /* 0x000168000c1e1900 */
.L_x_398:
[----:B------:R-:W-:Y:S05]  /*0ab0*/  BSYNC.RECONVERGENT B1 ;  /* 0x0000000000017941 */ /* 0x000fea0003800200 */
.L_x_396:
[----:B-----5:R-:W-:Y:S01]  /*0ac0*/  FMUL.FTZ R7, R10, UR7 ;  /* 0x000000070a077c20 */ /* 0x020fe20008410000 */
[----:B------:R-:W-:Y:S01]  /*0ad0*/  MOV R10, R16 ;  /* 0x00000010000a7202 */ /* 0x000fe20000000f00 */
[----:B--2---:R-:W-:Y:S01]  /*0ae0*/  IMAD.MOV.U32 R11, RZ, RZ, R15 ;  /* 0x000000ffff0b7224 */ /* 0x004fe200078e000f */
[C---:B------:R-:W-:Y:S02]  /*0af0*/  IADD3 R2, P1, PT, R3.reuse, R2, RZ ;  /* 0x0000000203027210 */ /* 0x040fe40007f3e0ff */
[C---:B------:R-:W-:Y:S02]  /*0b00*/  LEA R16, P2, R3.reuse, R16, 0x2 ;  /* 0x0000001003107211 */ /* 0x040fe400078410ff */
[----:B------:R2:W-:Y:S01]  /*0b10*/  STG.E desc[UR8][R10.64], R7 ;  /* 0x000000070a007986 */ /* 0x0005e2000c101908 */
[----:B------:R-:W-:Y:S01]  /*0b20*/  IMAD.X R9, RZ, RZ, R9, P1 ;  /* 0x000000ffff097224 */ /* 0x000fe200008e0609 */
[----:B------:R-:W-:Y:S01]  /*0b30*/  LEA.HI.X R15, R3, R15, RZ, 0x2, P2 ;  /* 0x0000000f030f7211 */ /* 0x000fe200010f14ff */
[----:B------:R-:W-:Y:S08]  /*0b40*/  @P0 BRA `(.L_x_399) ;  /* 0xfffffff800840947 */ /* 0x000ff0000383ffff */
.L_x_392:
[----:B--234-:R-:W-:Y:S05]  /*0b50*/  BSYNC.RECONVERGENT B0 ;  /* 0x0000000000007941 */ /* 0x01cfea0003800200 */
.L_x_391:
[----:B-1----:R-:W1:Y:S01]  /*0b60*/  LDC R14, c[0x0][0x3d4] ;  /* 0x0000f500ff0e7b82 */ /* 0x002e620000000800 */
[----:B------:R-:W-:Y:S01]  /*0b70*/  ISETP.GE.U32.AND P0, PT, R6, 0x3, PT ;  /* 0x000000030600780c */ /* 0x000fe20003f06070 */
[----:B------:R-:W2:Y:S03]  /*0b80*/  LDCU UR15, c[0x0][0x3c4] ;  /* 0x00007880ff0f77ac */ /* 0x000ea60008000800 */
[----:B------:R-:W-:Y:S01]  /*0b90*/  ISETP.GE.U32.AND.EX P0, PT, R5, RZ, PT, P0 ;  /* 0x000000ff0500720c */ /* 0x000fe20003f06100 */
[----:B------:R-:W3:Y:S02]  /*0ba0*/  LDCU UR23, c[0x0][0x3c0] ;  /* 0x00007800ff1777ac */ /* 0x000ee40008000800 */
[----:B------:R-:W4:Y:S01]  /*0bb0*/  LDC.64 R16, c[0x0][0x398] ;  /* 0x0000e600ff107b82 */ /* 0x000f220000000a00 */
[----:B------:R-:W0:Y:S01]  /*0bc0*/  LDCU UR16, c[0x0][0x3a0] ;  /* 0x00007400ff1077ac */ /* 0x000e220008000800 */
[----:B------:R-:W0:Y:S01]  /*0bd0*/  LDCU UR17, c[0x0][0x3d8] ;  /* 0x00007b00ff1177ac */ /* 0x000e220008000800 */
[----:B------:R-:W0:Y:S01]  /*0be0*/  LDCU.64 UR18, c[0x0][0x388] ;  /* 0x00007100ff1277ac */ /* 0x000e220008000a00 */
[----:B------:R-:W0:Y:S06]  /*0bf0*/  LDCU.64 UR20, c[0x0][0x380] ;  /* 0x00007000ff1477ac */ /* 0x000e2c0008000a00 */
[----:B0-23--:R-:W-:Y:S05]  /*0c00*/  @!P0 EXIT ;  /* 0x000000000000894d */ /* 0x00dfea0003800000 */
[----:B------:R-:W-:Y:S01]  /*0c10*/  BSSY.RECONVERGENT B0, `(.L_x_400) ;  /* 0x0000168000007945 */ /* 0x000fe20003800200 */
.L_x_425:
        /* <DEDUP_REMOVED lines=26> */
.L_x_402:
[----:B------:R-:W-:Y:S02]  /*0dc0*/  MOV R19, R2 ;  /* 0x0000000200137202 */ /* 0x000fe40000000f00 */
[----:B------:R-:W-:-:S07]  /*0dd0*/  MOV R4, 0xdf0 ;  /* 0x00000df000047802 */ /* 0x000fce0000000f00 */
[----:B-1--4-:R-:W-:Y:S05]  /*0de0*/  CALL.REL.NOINC `($__internal_14_$__cuda_sm20_div_s64) ;  /* 0x0000003400b07944 */ /* 0x012fea0003c00000 */
[----:B------:R-:W-:Y:S02]  /*0df0*/  IMAD.MOV R6, RZ, RZ, -R8 ;  /* 0x000000ffff067224 */ /* 0x000fe400078e0a08 */
[----:B------:R-:W-:-:S04]  /*0e00*/  IMAD.U32 R7, RZ, RZ, UR23 ;  /* 0x00000017ff077e24 */ /* 0x000fc8000f8e00ff */
[----:B------:R-:W-:-:S07]  /*0e10*/  IMAD R6, R6, R7, R2 ;  /* 0x0000000706067224 */ /* 0x000fce00078e0202 */
.L_x_403:
[----:B------:R-:W-:Y:S05]  /*0e20*/  BSYNC.RECONVERGENT B1 ;  /* 0x0000000000017941 */ /* 0x000fea0003800200 */
.L_x_401:
        /* <DEDUP_REMOVED lines=14> */
[----:B------:R2:W5:Y:S01]  /*0f10*/  LDG.E R18, desc[UR8][R18.64] ;  /* 0x0000000812127981 */ /* 0x000562000c1e1900 */
[----:B------:R-:W-:Y:S05]  /*0f20*/  BRA `(.L_x_406) ;  /* 0x00000000008c7947 */ /* 0x000fea0003800000 */
.L_x_405:
        /* <DEDUP_REMOVED lines=34> */
[----:B------:R0:W5:Y:S04]  /*1150*/  LDG.E R18, desc[UR8][R20.64] ;  /* 0x0000000814127981 */ /* 0x000168000c1e1900 */
.L_x_406:
[----:B------:R-:W-:Y:S05]  /*1160*/  BSYNC.RECONVERGENT B1 ;  /* 0x0000000000017941 */ /* 0x000fea0003800200 */
.L_x_404:
[----:B0-----:R-:W-:Y:S01]  /*1170*/  LEA R20, P0, R2, UR20, 0x2 ;  /* 0x0000001402147c11 */ /* 0x001fe2000f8010ff */
[----:B-----5:R-:W-:Y:S01]  /*1180*/  FMUL.FTZ R5, R18, UR17 ;  /* 0x0000001112057c20 */ /* 0x020fe20008410000 */
[----:B------:R-:W-:Y:S02]  /*1190*/  BSSY.RECONVERGENT B1, `(.L_x_407) ;  /* 0x0000023000017945 */ /* 0x000fe40003800200 */
[----:B------:R-:W-:Y:S02]  /*11a0*/  LEA.HI.X R21, R2, UR21, R9, 0x2, P0 ;  /* 0x0000001502157c11 */ /* 0x000fe400080f1409 */
[----:B------:R-:W-:-:S03]  /*11b0*/  IADD3 R6, P0, PT, R3, R2, RZ ;  /* 0x0000000203067210 */ /* 0x000fc60007f1e0ff */
[----:B------:R0:W-:Y:S02]  /*11c0*/  STG.E desc[UR8][R20.64], R5 ;  /* 0x0000000514007986 */ /* 0x0001e4000c101908 */
        /* <DEDUP_REMOVED lines=25> */
.L_x_408:
[----:B--2---:R-:W-:Y:S02]  /*1360*/  MOV R19, R6 ;  /* 0x0000000600137202 */ /* 0x004fe40000000f00 */
[----:B------:R-:W-:-:S07]  /*1370*/  MOV R4, 0x1390 ;  /* 0x0000139000047802 */ /* 0x000fce0000000f00 */
[----:B-1--4-:R-:W-:Y:S05]  /*1380*/  CALL.REL.NOINC `($__internal_14_$__cuda_sm20_div_s64) ;  /* 0x0000003000487944 */ /* 0x012fea0003c00000 */
[----:B------:R-:W-:Y:S02]  /*1390*/  IMAD.MOV R2, RZ, RZ, -R8 ;  /* 0x000000ffff027224 */ /* 0x000fe400078e0a08 */
[----:B------:R-:W-:-:S04]  /*13a0*/  IMAD.U32 R7, RZ, RZ, UR23 ;  /* 0x00000017ff077e24 */ /* 0x000fc8000f8e00ff */
[----:B------:R-:W-:-:S07]  /*13b0*/  IMAD R2, R2, R7, R6 ;  /* 0x0000000702027224 */ /* 0x000fce00078e0206 */
.L_x_409:
[----:B------:R-:W-:Y:S05]  /*13c0*/  BSYNC.RECONVERGENT B1 ;  /* 0x0000000000017941 */ /* 0x000fea0003800200 */
.L_x_407:
        /* <DEDUP_REMOVED lines=14> */
[----:B------:R2:W5:Y:S01]  /*14b0*/  LDG.E R18, desc[UR8][R18.64] ;  /* 0x0000000812127981 */ /* 0x000562000c1e1900 */
[----:B------:R-:W-:Y:S05]  /*14c0*/  BRA `(.L_x_412) ;  /* 0x00000000008c7947 */ /* 0x000fea0003800000 */
.L_x_411:
        /* <DEDUP_REMOVED lines=35> */
.L_x_412:
[----:B------:R-:W-:Y:S05]  /*1700*/  BSYNC.RECONVERGENT B1 ;  /* 0x0000000000017941 */ /* 0x000fea0003800200 */
.L_x_410:
[----:B------:R-:W-:Y:S01]  /*1710*/  IMAD.SHL.U32 R5, R3, 0x4, RZ ;  /* 0x0000000403057824 */ /* 0x000fe200078e00ff */
[----:B------:R-:W-:Y:S01]  /*1720*/  SHF.R.U32.HI R2, RZ, 0x1e, R3 ;  /* 0x0000001eff027819 */ /* 0x000fe20000011603 */
[----:B-----5:R-:W-:Y:S01]  /*1730*/  FMUL.FTZ R11, R18, UR17 ;  /* 0x00000011120b7c20 */ /* 0x020fe20008410000 */
[----:B------:R-:W-:Y:S02]  /*1740*/  BSSY.RECONVERGENT B1, `(.L_x_413) ;  /* 0x0000024000017945 */ /* 0x000fe40003800200 */
[----:B------:R-:W-:-:S04]  /*1750*/  IADD3 R20, P0, PT, R5, R20, RZ ;  /* 0x0000001405147210 */ /* 0x000fc80007f1e0ff */
[----:B------:R-:W-:Y:S02]  /*1760*/  IADD3.X R21, PT, PT, R2, R21, RZ, P0, !PT ;  /* 0x0000001502157210 */ /* 0x000fe400007fe4ff */
[----:B------:R-:W-:-:S03]  /*1770*/  IADD3 R6, P0, PT, R3, R6, RZ ;  /* 0x0000000603067210 */ /* 0x000fc60007f1e0ff */
[----:B------:R3:W-:Y:S02]  /*1780*/  STG.E desc[UR8][R20.64], R11 ;  /* 0x0000000b14007986 */ /* 0x0007e4000c101908 */
        /* <DEDUP_REMOVED lines=25> */
.L_x_414:
[----:B--2---:R-:W-:Y:S01]  /*1920*/  IMAD.MOV.U32 R19, RZ, RZ, R6 ;  /* 0x000000ffff137224 */ /* 0x004fe200078e0006 */
[----:B------:R-:W-:-:S07]  /*1930*/  MOV R4, 0x1950 ;  /* 0x0000195000047802 */ /* 0x000fce0000000f00 */
[----:B01--4-:R-:W-:Y:S05]  /*1940*/  CALL.REL.NOINC `($__internal_14_$__cuda_sm20_div_s64) ;  /* 0x0000002800d87944 */ /* 0x013fea0003c00000 */
[----:B------:R-:W-:Y:S01]  /*1950*/  MOV R7, UR23 ;  /* 0x0000001700077c02 */ /* 0x000fe20008000f00 */
[----:B------:R-:W-:-:S04]  /*1960*/  IMAD.MOV R18, RZ, RZ, -R8 ;  /* 0x000000ffff127224 */ /* 0x000fc800078e0a08 */
[----:B------:R-:W-:-:S07]  /*1970*/  IMAD R18, R18, R7, R6 ;  /* 0x0000000712127224 */ /* 0x000fce00078e0206 */
.L_x_415:
[----:B------:R-:W-:Y:S05]  /*1980*/  BSYNC.RECONVERGENT B1 ;  /* 0x0000000000017941 */ /* 0x000fea0003800200 */
.L_x_413:
        /* <DEDUP_REMOVED lines=14> */
[----:B------:R2:W5:Y:S01]  /*1a70*/  LDG.E R10, desc[UR8][R18.64] ;  /* 0x00000008120a7981 */ /* 0x000562000c1e1900 */
[----:B------:R-:W-:Y:S05]  /*1a80*/  BRA `(.L_x_418) ;  /* 0x0000000000887947 */ /* 0x000fea0003800000 */
.L_x_417:
        /* <DEDUP_REMOVED lines=33> */
[----:B------:R3:W5:Y:S04]  /*1ca0*/  LDG.E R10, desc[UR8][R10.64] ;  /* 0x000000080a0a7981 */ /* 0x000768000c1e1900 */
.L_x_418:
[----:B------:R-:W-:Y:S05]  /*1cb0*/  BSYNC.RECONVERGENT B1 ;  /* 0x0000000000017941 */ /* 0x000fea0003800200 */
.L_x_416:
[----:B------:R-:W-:Y:S01]  /*1cc0*/  IADD3 R20, P0, PT, R5, R20, RZ ;  /* 0x0000001405147210 */ /* 0x000fe20007f1e0ff */
[----:B---3-5:R-:W-:Y:S01]  /*1cd0*/  FMUL.FTZ R11, R10, UR17 ;  /* 0x000000110a0b7c20 */ /* 0x028fe20008410000 */
[----:B------:R-:W-:Y:S03]  /*1ce0*/  BSSY.RECONVERGENT B1, `(.L_x_419) ;  /* 0x0000023000017945 */ /* 0x000fe60003800200 */
[----:B------:R-:W-:Y:S01]  /*1cf0*/  IMAD.X R21, R2, 0x1, R21, P0 ;  /* 0x0000000102157824 */ /* 0x000fe200000e0615 */
[----:B------:R-:W-:-:S04]  /*1d00*/  IADD3 R6, P0, PT, R3, R6, RZ ;  /* 0x0000000603067210 */ /* 0x000fc80007f1e0ff */
[----:B------:R3:W-:Y:S01]  /*1d10*/  STG.E desc[UR8][R20.64], R11 ;  /* 0x0000000b14007986 */ /* 0x0007e2000c101908 */
[----:B------:R-:W-:-:S05]  /*1d20*/  IMAD.X R9, RZ, RZ, R9, P0 ;  /* 0x000000ffff097224 */ /* 0x000fca00000e0609 */
[----:B------:R-:W-:-:S04]  /*1d30*/  LOP3.LUT R4, R9, R4, RZ, 0xfc, !PT ;  /* 0x0000000409047212 */ /* 0x000fc800078efcff */
[----:B------:R-:W-:-:S13]  /*1d40*/  ISETP.NE.U32.AND P0, PT, R4, RZ, PT ;  /* 0x000000ff0400720c */ /* 0x000fda0003f05070 */
[----:B---3--:R-:W-:Y:S05]  /*1d50*/  @P0 BRA `(.L_x_420) ;  /* 0x0000000000540947 */ /* 0x008fea0003800000 */
[----:B------:R-:W3:Y:S01]  /*1d60*/  I2F.U32.RP R15, R7 ;  /* 0x00000007000f7306 */ /* 0x000ee20000209000 */
[----:B------:R-:W-:-:S07]  /*1d70*/  ISETP.NE.U32.AND P2, PT, R7, RZ, PT ;  /* 0x000000ff0700720c */ /* 0x000fce0003f45070 */
[----:B---3--:R-:W3:Y:S02]  /*1d80*/  MUFU.RCP R15, R15 ;  /* 0x0000000f000f7308 */ /* 0x008ee40000001000 */
[----:B---3--:R-:W-:-:S06]  /*1d90*/  IADD3 R10, PT, PT, R15, 0xffffffe, RZ ;  /* 0x0ffffffe0f0a7810 */ /* 0x008fcc0007ffe0ff */
[----:B------:R3:W5:Y:S02]  /*1da0*/  F2I.FTZ.U32.TRUNC.NTZ R11, R10 ;  /* 0x0000000a000b7305 */ /* 0x000764000021f000 */
[----:B---3--:R-:W-:Y:S02]  /*1db0*/  IMAD.MOV.U32 R10, RZ, RZ, RZ ;  /* 0x000000ffff0a7224 */ /* 0x008fe400078e00ff */
[----:B-----5:R-:W-:-:S04]  /*1dc0*/  IMAD.MOV R4, RZ, RZ, -R11 ;  /* 0x000000ffff047224 */ /* 0x020fc800078e0a0b */
[----:B--2---:R-:W-:-:S04]  /*1dd0*/  IMAD R19, R4, R7, RZ ;  /* 0x0000000704137224 */ /* 0x004fc800078e02ff */
        /* <DEDUP_REMOVED lines=13> */
.L_x_420:
[----:B--2---:R-:W-:Y:S01]  /*1eb0*/  IMAD.MOV.U32 R19, RZ, RZ, R6 ;  /* 0x000000ffff137224 */ /* 0x004fe200078e0006 */
[----:B------:R-:W-:-:S07]  /*1ec0*/  MOV R4, 0x1ee0 ;  /* 0x00001ee000047802 */ /* 0x000fce0000000f00 */
[----:B01--4-:R-:W-:Y:S05]  /*1ed0*/  CALL.REL.NOINC `($__internal_14_$__cuda_sm20_div_s64) ;  /* 0x0000002400747944 */ /* 0x013fea0003c00000 */
[----:B------:R-:W-:Y:S01]  /*1ee0*/  IADD3 R18, PT, PT, -R8, RZ, RZ ;  /* 0x000000ff08127210 */ /* 0x000fe20007ffe1ff */
[----:B------:R-:W-:-:S04]  /*1ef0*/  IMAD.U32 R7, RZ, RZ, UR23 ;  /* 0x00000017ff077e24 */ /* 0x000fc8000f8e00ff */
[----:B------:R-:W-:-:S07]  /*1f00*/  IMAD R18, R18, R7, R6 ;  /* 0x0000000712127224 */ /* 0x000fce00078e0206 */
.L_x_421:
[----:B------:R-:W-:Y:S05]  /*1f10*/  BSYNC.RECONVERGENT B1 ;  /* 0x0000000000017941 */ /* 0x000fea0003800200 */
.L_x_419:
        /* <DEDUP_REMOVED lines=12> */
[----:B0-----:R2:W5:Y:S01]  /*1fe0*/  LDG.E R22, desc[UR8][R10.64] ;  /* 0x000000080a167981 */ /* 0x001562000c1e1900 */
[----:B------:R-:W-:Y:S05]  /*1ff0*/  BRA `(.L_x_424) ;  /* 0x00000000007c7947 */ /* 0x000fea0003800000 */
.L_x_423:
[----:B-1----:R-:W-:Y:S02]  /*2000*/  IABS R15, R14 ;  /* 0x0000000e000f7213 */ /* 0x002fe40000000000 */
[----:B0-----:R-:W-:Y:S02]  /*2010*/  IABS R22, R8 ;  /* 0x0000000800167213 */ /* 0x001fe40000000000 */
[----:B------:R-:W0:Y:S01]  /*2020*/  I2F.RP R19, R15 ;  /* 0x0000000f00137306 */ /* 0x000e220000209400 */
[----:B------:R-:W-:-:S04]  /*2030*/  LOP3.LUT R8, R8, R14, RZ, 0x3c, !PT ;  /* 0x0000000e08087212 */ /* 0x000fc800078e3cff */
[----:B------:R-:W-:-:S03]  /*2040*/  ISETP.GE.AND P2, PT, R8, RZ, PT ;  /* 0x000000ff0800720c */ /* 0x000fc60003f46270 */
[----:B0-----:R-:W0:Y:S02]  /*2050*/  MUFU.RCP R19, R19 ;  /* 0x0000001300137308 */ /* 0x001e240000001000 */
[----:B0-----:R-:W-:-:S06]  /*2060*/  VIADD R23, R19, 0xffffffe ;  /* 0x0ffffffe13177836 */ /* 0x001fcc0000000000 */
[----:B------:R-:W0:Y:S02]  /*2070*/  F2I.FTZ.U32.TRUNC.NTZ R11, R23 ;  /* 0x00000017000b7305 */ /* 0x000e24000021f000 */
[----:B0-----:R-:W-:-:S04]  /*2080*/  IMAD.MOV R10, RZ, RZ, -R11 ;  /* 0x000000ffff0a7224 */ /* 0x001fc800078e0a0b */
[----:B------:R-:W-:Y:S02]  /*2090*/  IMAD R25, R10, R15, RZ ;  /* 0x0000000f0a197224 */ /* 0x000fe400078e02ff */
[----:B------:R-:W-:-:S05]  /*20a0*/  HFMA2 R10, -RZ, RZ, 0, 0 ;  /* 0x00000000ff0a7431 */ /* 0x000fca00000001ff */
        /* <DEDUP_REMOVED lines=19> */
[----:B------:R0:W5:Y:S04]  /*21e0*/  LDG.E R22, desc[UR8][R22.64] ;  /* 0x0000000816167981 */ /* 0x000168000c1e1900 */
.L_x_424:
[----:B------:R-:W-:Y:S05]  /*21f0*/  BSYNC.RECONVERGENT B1 ;  /* 0x0000000000017941 */ /* 0x000fea0003800200 */
.L_x_422:
[----:B------:R-:W-:Y:S01]  /*2200*/  IADD3 R4, P0, PT, R5, R20, RZ ;  /* 0x0000001405047210 */ /* 0x000fe20007f1e0ff */
[----:B-----5:R-:W-:-:S03]  /*2210*/  FMUL.FTZ R7, R22, UR17 ;  /* 0x0000001116077c20 */ /* 0x020fc60008410000 */
[----:B------:R-:W-:Y:S02]  /*2220*/  IADD3.X R5, PT, PT, R2, R21, RZ, P0, !PT ;  /* 0x0000001502057210 */ /* 0x000fe400007fe4ff */
[----:B------:R-:W-:-:S03]  /*2230*/  IADD3 R2, P0, PT, R3, R6, RZ ;  /* 0x0000000603027210 */ /* 0x000fc60007f1e0ff */
[----:B------:R3:W-:Y:S02]  /*2240*/  STG.E desc[UR8][R4.64], R7 ;  /* 0x0000000704007986 */ /* 0x0007e4000c101908 */
[----:B------:R-:W-:Y:S01]  /*2250*/  IMAD.X R9, RZ, RZ, R9, P0 ;  /* 0x000000ffff097224 */ /* 0x000fe200000e0609 */
[----:B------:R-:W-:-:S04]  /*2260*/  ISETP.GE.U32.AND P0, PT, R2, R12, PT ;  /* 0x0000000c0200720c */ /* 0x000fc80003f06070 */
[----:B------:R-:W-:-:S13]  /*2270*/  ISETP.GE.AND.EX P0, PT, R9, R0, PT, P0 ;  /* 0x000000000900720c */ /* 0x000fda0003f06300 */
[----:B---3--:R-:W-:Y:S05]  /*2280*/  @!P0 BRA `(.L_x_425) ;  /* 0xffffffe800648947 */ /* 0x008fea000383ffff */
[----:B------:R-:W-:Y:S05]  /*2290*/  BSYNC.RECONVERGENT B0 ;  /* 0x0000000000007941 */ /* 0x000fea0003800200 */
.L_x_400:
[----:B------:R-:W-:Y:S05]  /*22a0*/  EXIT ;  /* 0x000000000000794d */ /* 0x000fea0003800000 */
.L_x_387:
        /* <DEDUP_REMOVED lines=34> */
.L_x_427:
[----:B------:R-:W-:-:S07]  /*24d0*/  MOV R8, 0x24f0 ;  /* 0x000024f000087802 */ /* 0x000fce0000000f00 */
[----:B------:R-:W-:Y:S05]  /*24e0*/  CALL.REL.NOINC `($__internal_15_$__cuda_sm20_div_u64) ;  /* 0x0000002400307944 */ /* 0x000fea0003c00000 */
.L_x_428:
[----:B------:R-:W-:Y:S05]  /*24f0*/  BSYNC.RECONVERGENT B0 ;  /* 0x0000000000007941 */ /* 0x000fea0003800200 */
.L_x_426:
        /* <DEDUP_REMOVED lines=25> */
.L_x_437:
[----:B--2---:R-:W-:Y:S01]  /*2690*/  LOP3.LUT R4, R9, UR12, RZ, 0xfc, !PT ;  /* 0x0000000c09047c12 */ /* 0x004fe2000f8efcff */
[----:B------:R-:W-:Y:S01]  /*26a0*/  BSSY.RECONVERGENT B1, `(.L_x_431) ;  /* 0x0000023000017945 */ /* 0x000fe20003800200 */
[----:B------:R-:W-:Y:S02]  /*26b0*/  IADD3 R22, P0, PT, R22, -0x1, RZ ;  /* 0xffffffff16167810 */ /* 0x000fe40007f1e0ff */
[----:B------:R-:W-:Y:S02]  /*26c0*/  ISETP.NE.U32.AND P1, PT, R4, RZ, PT ;  /* 0x000000ff0400720c */ /* 0x000fe40003f25070 */
[----:B------:R-:W-:Y:S02]  /*26d0*/  IADD3.X R17, PT, PT, R17, -0x1, RZ, P0, !PT ;  /* 0xffffffff11117810 */ /* 0x000fe400007fe4ff */
[----:B------:R-:W-:-:S04]  /*26e0*/  ISETP.NE.U32.AND P0, PT, R22, RZ, PT ;  /* 0x000000ff1600720c */ /* 0x000fc80003f05070 */
[----:B------:R-:W-:-:S05]  /*26f0*/  ISETP.NE.AND.EX P0, PT, R17, RZ, PT, P0 ;  /* 0x000000ff1100720c */ /* 0x000fca0003f05300 */
[----:B01----:R-:W-:Y:S08]  /*2700*/  @P1 BRA `(.L_x_432) ;  /* 0x0000000000581947 */ /* 0x003ff00003800000 */
        /* <DEDUP_REMOVED lines=22> */
.L_x_432:
[----:B------:R-:W-:Y:S01]  /*2870*/  IMAD.MOV.U32 R19, RZ, RZ, R2 ;  /* 0x000000ffff137224 */ /* 0x000fe200078e0002 */
[----:B------:R-:W-:-:S07]  /*2880*/  MOV R4, 0x28a0 ;  /* 0x000028a000047802 */ /* 0x000fce0000000f00 */
[----:B0--34-:R-:W-:Y:S05]  /*2890*/  CALL.REL.NOINC `($__internal_14_$__cuda_sm20_div_s64) ;  /* 0x0000001c00047944 */ /* 0x019fea0003c00000 */
[----:B------:R-:W-:Y:S01]  /*28a0*/  IADD3 R23, PT, PT, -R8, RZ, RZ ;  /* 0x000000ff08177210 */ /* 0x000fe20007ffe1ff */
[----:B------:R-:W-:-:S04]  /*28b0*/  IMAD.U32 R7, RZ, RZ, UR21 ;  /* 0x00000015ff077e24 */ /* 0x000fc8000f8e00ff */
[----:B------:R-:W-:-:S07]  /*28c0*/  IMAD R23, R23, R7, R2 ;  /* 0x0000000717177224 */ /* 0x000fce00078e0202 */
.L_x_433:
[----:B0---4-:R-:W-:Y:S05]  /*28d0*/  BSYNC.RECONVERGENT B1 ;  /* 0x0000000000017941 */ /* 0x011fea0003800200 */
.L_x_431:
        /* <DEDUP_REMOVED lines=17> */
[----:B------:R1:W5:Y:S01]  /*29f0*/  LDG.E R10, desc[UR8][R10.64] ;  /* 0x000000080a0a7981 */ /* 0x000362000c1e1900 */
[----:B------:R-:W-:Y:S05]  /*2a00*/  BRA `(.L_x_436) ;  /* 0x0000000000847947 */ /* 0x000fea0003800000 */
.L_x_435:
        /* <DEDUP_REMOVED lines=32> */
[----:B------:R0:W5:Y:S04]  /*2c10*/  LDG.E R10, desc[UR8][R24.64] ;  /* 0x00000008180a7981 */ /* 0x000168000c1e1900 */
.L_x_436:
[----:B------:R-:W-:Y:S05]  /*2c20*/  BSYNC.RECONVERGENT B1 ;  /* 0x0000000000017941 */ /* 0x000fea0003800200 */
.L_x_434:
[----:B-----5:R-:W-:Y:S01]  /*2c30*/  FMUL.FTZ R7, R10, UR16 ;  /* 0x000000100a077c20 */ /* 0x020fe20008410000 */
[----:B------:R-:W-:Y:S01]  /*2c40*/  IMAD.MOV.U32 R10, RZ, RZ, R20 ;  /* 0x000000ffff0a7224 */ /* 0x000fe200078e0014 */
[C---:B------:R-:W-:Y:S01]  /*2c50*/  IADD3 R2, P1, PT, R3.reuse, R2, RZ ;  /* 0x0000000203027210 */ /* 0x040fe20007f3e0ff */
[----:B-1----:R-:W-:Y:S01]  /*2c60*/  IMAD.MOV.U32 R11, RZ, RZ, R21 ;  /* 0x000000ffff0b7224 */ /* 0x002fe200078e0015 */
[C---:B------:R-:W-:Y:S02]  /*2c70*/  LEA R20, P2, R3.reuse, R20, 0x2 ;  /* 0x0000001403147211 */ /* 0x040fe400078410ff */
[----:B------:R-:W-:Y:S02]  /*2c80*/  IADD3.X R9, PT, PT, RZ, R9, RZ, P1, !PT ;  /* 0x00000009ff097210 */ /* 0x000fe40000ffe4ff */
[----:B------:R1:W-:Y:S01]  /*2c90*/  STG.E desc[UR8][R10.64], R7 ;  /* 0x000000070a007986 */ /* 0x0003e2000c101908 */
[----:B------:R-:W-:Y:S01]  /*2ca0*/  LEA.HI.X R21, R3, R21, RZ, 0x2, P2 ;  /* 0x0000001503157211 */ /* 0x000fe200010f14ff */
[----:B------:R-:W-:Y:S07]  /*2cb0*/  @P0 BRA `(.L_x_437) ;  /* 0xfffffff800740947 */ /* 0x000fee000383ffff */
.L_x_430:
[----:B0-234-:R-:W-:Y:S05]  /*2cc0*/  BSYNC.RECONVERGENT B0 ;  /* 0x0000000000007941 */ /* 0x01dfea0003800200 */
.L_x_429:
[----:B------:R-:W0:Y:S01]  /*2cd0*/  LDC R20, c[0x0][0x3d4] ;  /* 0x0000f500ff147b82 */ /* 0x000e220000000800 */
[----:B------:R-:W-:Y:S01]  /*2ce0*/  ISETP.GE.U32.AND P0, PT, R5, 0x3, PT ;  /* 0x000000030500780c */ /* 0x000fe20003f06070 */
[----:B------:R-:W2:Y:S03]  /*2cf0*/  LDCU UR7, c[0x0][0x3c4] ;  /* 0x00007880ff0777ac */ /* 0x000ea60008000800 */
[----:B------:R-:W-:Y:S01]  /*2d00*/  ISETP.GE.U32.AND.EX P0, PT, R6, RZ, PT, P0 ;  /* 0x000000ff0600720c */ /* 0x000fe20003f06100 */
[----:B------:R-:W3:Y:S02]  /*2d10*/  LDCU UR24, c[0x0][0x3c0] ;  /* 0x00007800ff1877ac */ /* 0x000ee40008000800 */
[----:B------:R-:W4:Y:S01]  /*2d20*/  LDC.64 R14, c[0x0][0x398] ;  /* 0x0000e600ff0e7b82 */ /* 0x000f220000000a00 */
[----:B------:R-:W0:Y:S01]  /*2d30*/  LDCU UR17, c[0x0][0x3a0] ;  /* 0x00007400ff1177ac */ /* 0x000e220008000800 */
[----:B------:R-:W0:Y:S06]  /*2d40*/  LDCU UR20, c[0x0][0x3d8] ;  /* 0x00007b00ff1477ac */ /* 0x000e2c0008000800 */
[----:B------:R-:W0:Y:S01]  /*2d50*/  LDC.64 R16, c[0x0][0x390] ;  /* 0x0000e400ff107b82 */ /* 0x000e220000000a00 */
[----:B------:R-:W0:Y:S01]  /*2d60*/  LDCU.64 UR18, c[0x0][0x388] ;  /* 0x00007100ff1277ac */ /* 0x000e220008000a00 */
[----:B------:R-:W0:Y:S02]  /*2d70*/  LDCU.64 UR22, c[0x0][0x380] ;  /* 0x00007000ff1677ac */ /* 0x000e240008000a00 */
[----:B0-23--:R-:W-:Y:S05]  /*2d80*/  @!P0 EXIT ;  /* 0x000000000000894d */ /* 0x00dfea0003800000 */
[----:B------:R-:W-:Y:S01]  /*2d90*/  BSSY.RECONVERGENT B0, `(.L_x_438) ;  /* 0x0000170000007945 */ /* 0x000fe20003800200 */
.L_x_463:
        /* <DEDUP_REMOVED lines=26> */
.L_x_440:
[----:B------:R-:W-:Y:S01]  /*2f40*/  IMAD.MOV.U32 R19, RZ, RZ, R2 ;  /* 0x000000ffff137224 */ /* 0x000fe200078e0002 */
[----:B------:R-:W-:-:S07]  /*2f50*/  MOV R4, 0x2f70 ;  /* 0x00002f7000047802 */ /* 0x000fce0000000f00 */
[----:B-1--4-:R-:W-:Y:S05]  /*2f60*/  CALL.REL.NOINC `($__internal_14_$__cuda_sm20_div_s64) ;  /* 0x0000001400507944 */ /* 0x012fea0003c00000 */
[----:B------:R-:W-:Y:S01]  /*2f70*/  MOV R7, UR24 ;  /* 0x0000001800077c02 */ /* 0x000fe20008000f00 */
[----:B------:R-:W-:-:S04]  /*2f80*/  IMAD.MOV R6, RZ, RZ, -R8 ;  /* 0x000000ffff067224 */ /* 0x000fc800078e0a08 */
[----:B------:R-:W-:-:S07]  /*2f90*/  IMAD R6, R6, R7, R2 ;  /* 0x0000000706067224 */ /* 0x000fce00078e0202 */
.L_x_441:
[----:B------:R-:W-:Y:S05]  /*2fa0*/  BSYNC.RECONVERGENT B1 ;  /* 0x0000000000017941 */ /* 0x000fea0003800200 */
.L_x_439:
        /* <DEDUP_REMOVED lines=40> */
[----:B------:R1:W5:Y:S01]  /*3230*/  LDG.E R10, desc[UR8][R18.64] ;  /* 0x00000008120a7981 */ /* 0x000362000c1e1900 */
[----:B------:R-:W-:Y:S05]  /*3240*/  BRA `(.L_x_444) ;  /* 0x00000000002c7947 */ /* 0x000fea0003800000 */
.L_x_443:
        /* <DEDUP_REMOVED lines=10> */
[----:B------:R0:W5:Y:S04]  /*32f0*/  LDG.E R10, desc[UR8][R10.64] ;  /* 0x000000080a0a7981 */ /* 0x000168000c1e1900 */
.L_x_444:
[----:B------:R-:W-:Y:S05]  /*3300*/  BSYNC.RECONVERGENT B1 ;  /* 0x0000000000017941 */ /* 0x000fea0003800200 */
.L_x_442:
[----:B------:R-:W-:Y:S01]  /*3310*/  LEA R22, P0, R2, UR22, 0x2 ;  /* 0x0000001602167c11 */ /* 0x000fe2000f8010ff */
        /* <DEDUP_REMOVED lines=30> */
.L_x_446:
[----:B-1----:R-:W-:Y:S01]  /*3500*/  IMAD.MOV.U32 R19, RZ, RZ, R6 ;  /* 0x000000ffff137224 */ /* 0x002fe200078e0006 */
[----:B------:R-:W-:-:S07]  /*3510*/  MOV R4, 0x3530 ;  /* 0x0000353000047802 */ /* 0x000fce0000000f00 */
[----:B0---4-:R-:W-:Y:S05]  /*3520*/  CALL.REL.NOINC `($__internal_14_$__cuda_sm20_div_s64) ;  /* 0x0000000c00e07944 */ /* 0x011fea0003c00000 */
[----:B------:R-:W-:Y:S01]  /*3530*/  IADD3 R10, PT, PT, -R8, RZ, RZ ;  /* 0x000000ff080a7210 */ /* 0x000fe20007ffe1ff */
[----:B------:R-:W-:-:S04]  /*3540*/  IMAD.U32 R7, RZ, RZ, UR24 ;  /* 0x00000018ff077e24 */ /* 0x000fc8000f8e00ff */
[----:B------:R-:W-:-:S07]  /*3550*/  IMAD R10, R10, R7, R6 ;  /* 0x000000070a0a7224 */ /* 0x000fce00078e0206 */
.L_x_447:
[----:B------:R-:W-:Y:S05]  /*3560*/  BSYNC.RECONVERGENT B1 ;  /* 0x0000000000017941 */ /* 0x000fea0003800200 */
.L_x_445:
        /* <DEDUP_REMOVED lines=16> */
[----:B------:R1:W5:Y:S01]  /*3670*/  LDG.E R18, desc[UR8][R4.64] ;  /* 0x0000000804127981 */ /* 0x000362000c1e1900 */
[----:B------:R-:W-:Y:S05]  /*3680*/  BRA `(.L_x_450) ;  /* 0x0000000000887947 */ /* 0x000fea0003800000 */
.L_x_449:
        /* <DEDUP_REMOVED lines=33> */
[----:B------:R0:W5:Y:S04]  /*38a0*/  LDG.E R18, desc[UR8][R18.64] ;  /* 0x0000000812127981 */ /* 0x000168000c1e1900 */
.L_x_450:
[----:B------:R-:W-:Y:S05]  /*38b0*/  BSYNC.RECONVERGENT B1 ;  /* 0x0000000000017941 */ /* 0x000fea0003800200 */
.L_x_448:
[----:B------:R-:W-:Y:S01]  /*38c0*/  IMAD.SHL.U32 R2, R3, 0x4, RZ ;  /* 0x0000000403027824 */ /* 0x000fe200078e00ff */
[----:B-1----:R-:W-:Y:S01]  /*38d0*/  SHF.R.U32.HI R5, RZ, 0x1e, R3 ;  /* 0x0000001eff057819 */ /* 0x002fe20000011603 */
        /* <DEDUP_REMOVED lines=31> */
.L_x_452:
[----:B0-----:R-:W-:Y:S01]  /*3ad0*/  IMAD.MOV.U32 R19, RZ, RZ, R6 ;  /* 0x000000ffff137224 */ /* 0x001fe200078e0006 */
[----:B------:R-:W-:-:S07]  /*3ae0*/  MOV R4, 0x3b00 ;  /* 0x00003b0000047802 */ /* 0x000fce0000000f00 */
[----:B----4-:R-:W-:Y:S05]  /*3af0*/  CALL.REL.NOINC `($__internal_14_$__cuda_sm20_div_s64) ;  /* 0x00000008006c7944 */ /* 0x010fea0003c00000 */
[----:B------:R-:W-:Y:S01]  /*3b00*/  MOV R7, UR24 ;  /* 0x0000001800077c02 */ /* 0x000fe20008000f00 */
[----:B------:R-:W-:-:S04]  /*3b10*/  IMAD.MOV R18, RZ, RZ, -R8 ;  /* 0x000000ffff127224 */ /* 0x000fc800078e0a08 */
[----:B------:R-:W-:-:S07]  /*3b20*/  IMAD R18, R18, R7, R6 ;  /* 0x0000000712127224 */ /* 0x000fce00078e0206 */
.L_x_453:
[----:B------:R-:W-:Y:S05]  /*3b30*/  BSYNC.RECONVERGENT B1 ;  /* 0x0000000000017941 */ /* 0x000fea0003800200 */
.L_x_451:
        /* <DEDUP_REMOVED lines=18> */
.L_x_455:
        /* <DEDUP_REMOVED lines=34> */
.L_x_456:
[----:B------:R-:W-:Y:S05]  /*3e80*/  BSYNC.RECONVERGENT B1 ;  /* 0x0000000000017941 */ /* 0x000fea0003800200 */
.L_x_454:
[----:B------:R-:W-:Y:S01]  /*3e90*/  IADD3 R22, P0, PT, R2, R22, RZ ;  /* 0x0000001602167210 */ /* 0x000fe20007f1e0ff */
[----:B01---5:R-:W-:Y:S01]  /*3ea0*/  FMUL.FTZ R11, R10, UR20 ;  /* 0x000000140a0b7c20 */ /* 0x023fe20008410000 */
[----:B------:R-:W-:Y:S03]  /*3eb0*/  BSSY.RECONVERGENT B1, `(.L_x_457) ;  /* 0x0000023000017945 */ /* 0x000fe60003800200 */
[----:B------:R-:W-:Y:S01]  /*3ec0*/  IMAD.X R23, R5, 0x1, R23, P0 ;  /* 0x0000000105177824 */ /* 0x000fe200000e0617 */
[----:B------:R-:W-:-:S04]  /*3ed0*/  IADD3 R6, P0, PT, R3, R6, RZ ;  /* 0x0000000603067210 */ /* 0x000fc80007f1e0ff */
[----:B------:R0:W-:Y:S01]  /*3ee0*/  STG.E desc[UR8][R22.64], R11 ;  /* 0x0000000b16007986 */ /* 0x0001e2000c101908 */
        /* <DEDUP_REMOVED lines=8> */
[----:B------:R0:W1:Y:S02]  /*3f70*/  F2I.FTZ.U32.TRUNC.NTZ R11, R10 ;  /* 0x0000000a000b7305 */ /* 0x000064000021f000 */
        /* <DEDUP_REMOVED lines=16> */
.L_x_458:
[----:B------:R-:W-:Y:S01]  /*4080*/  IMAD.MOV.U32 R19, RZ, RZ, R6 ;  /* 0x000000ffff137224 */ /* 0x000fe200078e0006 */
[----:B------:R-:W-:-:S07]  /*4090*/  MOV R4, 0x40b0 ;  /* 0x000040b000047802 */ /* 0x000fce0000000f00 */
[----:B----4-:R-:W-:Y:S05]  /*40a0*/  CALL.REL.NOINC `($__internal_14_$__cuda_sm20_div_s64) ;  /* 0x0000000400007944 */ /* 0x010fea0003c00000 */
[----:B------:R-:W-:Y:S01]  /*40b0*/  IADD3 R18, PT, PT, -R8, RZ, RZ ;  /* 0x000000ff08127210 */ /* 0x000fe20007ffe1ff */
[----:B------:R-:W-:-:S04]  /*40c0*/  IMAD.U32 R7, RZ, RZ, UR24 ;  /* 0x00000018ff077e24 */ /* 0x000fc8000f8e00ff */
[----:B------:R-:W-:-:S07]  /*40d0*/  IMAD R18, R18, R7, R6 ;  /* 0x0000000712127224 */ /* 0x000fce00078e0206 */
.L_x_459:
[----:B------:R-:W-:Y:S05]  /*40e0*/  BSYNC.RECONVERGENT B1 ;  /* 0x0000000000017941 */ /* 0x000fea0003800200 */
.L_x_457:
        /* <DEDUP_REMOVED lines=17> */
.L_x_461:
        /* <DEDUP_REMOVED lines=31> */
.L_x_462:
[----:B------:R-:W-:Y:S05]  /*43f0*/  BSYNC.RECONVERGENT B1 ;  /* 0x0000000000017941 */ /* 0x000fea0003800200 */
.L_x_460:
[----:B------:R-:W-:Y:S01]  /*4400*/  IADD3 R4, P0, PT, R2, R22, RZ ;  /* 0x0000001602047210 */ /* 0x000fe20007f1e0ff */
[----:B-----5:R-:W-:-:S04]  /*4410*/  FMUL.FTZ R7, R24, UR20 ;  /* 0x0000001418077c20 */ /* 0x020fc80008410000 */
[----:B------:R-:W-:Y:S01]  /*4420*/  IMAD.X R5, R5, 0x1, R23, P0 ;  /* 0x0000000105057824 */ /* 0x000fe200000e0617 */
[----:B------:R-:W-:-:S04]  /*4430*/  IADD3 R2, P0, PT, R3, R6, RZ ;  /* 0x0000000603027210 */ /* 0x000fc80007f1e0ff */
[----:B------:R2:W-:Y:S01]  /*4440*/  STG.E desc[UR8][R4.64], R7 ;  /* 0x0000000704007986 */ /* 0x0005e2000c101908 */
[----:B------:R-:W-:Y:S01]  /*4450*/  IMAD.X R9, RZ, RZ, R9, P0 ;  /* 0x000000ffff097224 */ /* 0x000fe200000e0609 */
[----:B------:R-:W-:-:S04]  /*4460*/  ISETP.GE.U32.AND P0, PT, R2, R12, PT ;  /* 0x0000000c0200720c */ /* 0x000fc80003f06070 */
[----:B------:R-:W-:-:S13]  /*4470*/  ISETP.GE.AND.EX P0, PT, R9, R0, PT, P0 ;  /* 0x000000000900720c */ /* 0x000fda0003f06300 */
[----:B--2---:R-:W-:Y:S05]  /*4480*/  @!P0 BRA `(.L_x_463) ;  /* 0xffffffe800448947 */ /* 0x004fea000383ffff */
[----:B------:R-:W-:Y:S05]  /*4490*/  BSYNC.RECONVERGENT B0 ;  /* 0x0000000000007941 */ /* 0x000fea0003800200 */
.L_x_438:
[----:B------:R-:W-:Y:S05]  /*44a0*/  EXIT ;  /* 0x000000000000794d */ /* 0x000fea0003800000 */
        .weak           $__internal_14_$__cuda_sm20_div_s64
        .type           $__internal_14_$__cuda_sm20_div_s64,@function
        .size           $__internal_14_$__cuda_sm20_div_s64,($__internal_15_$__cuda_sm20_div_u64 - $__internal_14_$__cuda_sm20_div_s64)
$__internal_14_$__cuda_sm20_div_s64:
        /* <DEDUP_REMOVED lines=79> */
[----:B------:R-:W-:Y:S06]  /*49a0*/  RET.REL.NODEC R10 `(_ZN17fastertransformer15embeddingLookupIfLi1EEEvPT_PKS1_PKiNS_18pPromptTuningParamIS1_EEiliiiiS1_) ;  /* 0xffffffb40a947950 */ /* 0x000fec0003c3ffff */
        .weak           $__internal_15_$__cuda_sm20_div_u64
        .type           $__internal_15_$__cuda_sm20_div_u64,@function
        .size           $__internal_15_$__cuda_sm20_div_u64,(.L_x_702 - $__internal_15_$__cuda_sm20_div_u64)
$__internal_15_$__cuda_sm20_div_u64:
        /* <DEDUP_REMOVED lines=72> */
[----:B------:R-:W-:Y:S06]  /*4e30*/  RET.REL.NODEC R4 `(_ZN17fastertransformer15embeddingLookupIfLi1EEEvPT_PKS1_PKiNS_18pPromptTuningParamIS1_EEiliiiiS1_) ;  /* 0xffffffb004707950 */ /* 0x000fec0003c3ffff */
.L_x_464:
        /* <DEDUP_REMOVED lines=12> */
.L_x_702:


//--------------------- .text._ZN17fastertransformer15embeddingLookupIfLi2EEEvPT_PKS1_PKiNS_18pPromptTuningParamIS1_EEiliiiiS1_ --------------------------
	.section	.text._ZN17fastertransformer15embeddingLookupIfLi2EEEvPT_PKS1_PKiNS_18pPromptTuningParamIS1_EEiliiiiS1_,"ax",@progbits
	.align	128
        .global         _ZN17fastertransformer15embeddingLookupIfLi2EEEvPT_PKS1_PKiNS_18pPromptTuningParamIS1_EEiliiiiS1_
        .type           _ZN17fastertransformer15embeddingLookupIfLi2EEEvPT_PKS1_PKiNS_18pPromptTuningParamIS1_EEiliiiiS1_,@function
        .size           _ZN17fastertransformer15embeddingLookupIfLi2EEEvPT_PKS1_PKiNS_18pPromptTuningParamIS1_EEiliiiiS1_,(.L_x_704 - _ZN17fastertransformer15embeddingLookupIfLi2EEEvPT_PKS1_PKiNS_18pPromptTuningParamIS1_EEiliiiiS1_)
        .other          _ZN17fastertransformer15embeddingLookupIfLi2EEEvPT_PKS1_PKiNS_18pPromptTuningParamIS1_EEiliiiiS1_,@"STO_CUDA_ENTRY STV_DEFAULT"
_ZN17fastertransformer15embeddingLookupIfLi2EEEvPT_PKS1_PKiNS_18pPromptTuningParamIS1_EEiliiiiS1_:
.text._ZN17fastertransformer15embeddingLookupIfLi2EEEvPT_PKS1_PKiNS_18pPromptTuningParamIS1_EEiliiiiS1_:
        /* <DEDUP_REMOVED lines=59> */
.L_x_467:
[----:B------:R-:W-:Y:S02]  /*03b0*/  MOV R7, R12 ;  /* 0x0000000c00077202 */ /* 0x000fe40000000f00 */
[----:B------:R-:W-:-:S07]  /*03c0*/  MOV R8, 0x3e0 ;  /* 0x000003e000087802 */ /* 0x000fce0000000f00 */
[----:B------:R-:W-:Y:S05]  /*03d0*/  CALL.REL.NOINC `($__internal_17_$__cuda_sm20_div_u64) ;  /* 0x0000004800187944 */ /* 0x000fea0003c00000 */
[----:B------:R-:W-:Y:S02]  /*03e0*/  IMAD.MOV.U32 R8, RZ, RZ, R4 ;  /* 0x000000ffff087224 */ /* 0x000fe400078e0004 */
[----:B------:R-:W-:-:S07]  /*03f0*/  IMAD.MOV.U32 R9, RZ, RZ, R5 ;  /* 0x000000ffff097224 */ /* 0x000fce00078e0005 */
.L_x_468:
[----:B------:R-:W-:Y:S05]  /*0400*/  BSYNC.RECONVERGENT B0 ;  /* 0x0000000000007941 */ /* 0x000fea0003800200 */
.L_x_466:
        /* <DEDUP_REMOVED lines=10> */
[----:B------:R-:W4:Y:S01]  /*04b0*/  LDCU UR16, c[0x0][0x3d8] ;  /* 0x00007b00ff1077ac */ /* 0x000f220008000800 */
        /* <DEDUP_REMOVED lines=10> */
.L_x_477:
        /* <DEDUP_REMOVED lines=30> */
.L_x_472:
[----:B------:R-:W-:Y:S01]  /*0740*/  IMAD.MOV.U32 R23, RZ, RZ, R2 ;  /* 0x000000ffff177224 */ /* 0x000fe200078e0002 */
[----:B------:R-:W-:-:S07]  /*0750*/  MOV R4, 0x770 ;  /* 0x0000077000047802 */ /* 0x000fce0000000f00 */
[----:B--234-:R-:W-:Y:S05]  /*0760*/  CALL.REL.NOINC `($__internal_16_$__cuda_sm20_div_s64) ;  /* 0x0000003c00f47944 */ /* 0x01cfea0003c00000 */
[----:B------:R-:W-:Y:S01]  /*0770*/  IADD3 R12, PT, PT, -R19, RZ, RZ ;  /* 0x000000ff130c7210 */ /* 0x000fe20007ffe1ff */
[----:B------:R-:W-:Y:S02]  /*0780*/  IMAD.U32 R21, RZ, RZ, UR28 ;  /* 0x0000001cff157e24 */ /* 0x000fe4000f8e00ff */
[----:B------:R-:W-:Y:S02]  /*0790*/  IMAD.MOV.U32 R4, RZ, RZ, R19 ;  /* 0x000000ffff047224 */ /* 0x000fe400078e0013 */
[----:B------:R-:W-:-:S07]  /*07a0*/  IMAD R19, R12, R21, R2 ;  /* 0x000000150c137224 */ /* 0x000fce00078e0202 */
.L_x_473:
[----:B--234-:R-:W-:Y:S05]  /*07b0*/  BSYNC.RECONVERGENT B1 ;  /* 0x0000000000017941 */ /* 0x01cfea0003800200 */
.L_x_471:
        /* <DEDUP_REMOVED lines=15> */
.L_x_475:
        /* <DEDUP_REMOVED lines=35> */
[----:B------:R0:W5:Y:S02]  /*0ae0*/  LDG.E R16, desc[UR10][R16.64] ;  /* 0x0000000a10107981 */ /* 0x000164000c1e1900 */
.L_x_476:
[----:B------:R-:W-:Y:S05]  /*0af0*/  BSYNC.RECONVERGENT B1 ;  /* 0x0000000000017941 */ /* 0x000fea0003800200 */
.L_x_474:
[----:B-1---5:R-:W-:Y:S01]  /*0b00*/  FMUL.FTZ R19, R16, UR16 ;  /* 0x0000001010137c20 */ /* 0x022fe20008410000 */
[----:B------:R-:W-:Y:S01]  /*0b10*/  IMAD.MOV.U32 R16, RZ, RZ, R8 ;  /* 0x000000ffff107224 */ /* 0x000fe200078e0008 */
[C---:B------:R-:W-:Y:S01]  /*0b20*/  IADD3 R2, P1, PT, R3.reuse, R2, RZ ;  /* 0x0000000203027210 */ /* 0x040fe20007f3e0ff */
[----:B0-----:R-:W-:Y:S01]  /*0b30*/  IMAD.MOV.U32 R17, RZ, RZ, R9 ;  /* 0x000000ffff117224 */ /* 0x001fe200078e0009 */
[----:B------:R-:W-:-:S03]  /*0b40*/  LEA R8, P2, R3, R8, 0x2 ;  /* 0x0000000803087211 */ /* 0x000fc600078410ff */
[----:B------:R-:W-:Y:S01]  /*0b50*/  IMAD.X R13, RZ, RZ, R13, P1 ;  /* 0x000000ffff0d7224 */ /* 0x000fe200008e060d */
[----:B------:R1:W-:Y:S01]  /*0b60*/  STG.E desc[UR10][R16.64], R19 ;  /* 0x0000001310007986 */ /* 0x0003e2000c10190a */
[----:B------:R-:W-:Y:S01]  /*0b70*/  LEA.HI.X R9, R3, R9, RZ, 0x2, P2 ;  /* 0x0000000903097211 */ /* 0x000fe200010f14ff */
[----:B------:R-:W-:Y:S07]  /*0b80*/  @P0 BRA `(.L_x_477) ;  /* 0xfffffff800740947 */ /* 0x000fee000383ffff */
.L_x_470:
[----:B0-234-:R-:W-:Y:S05]  /*0b90*/  BSYNC.RECONVERGENT B0 ;  /* 0x0000000000007941 */ /* 0x01dfea0003800200 */
.L_x_469:
[----:B------:R-:W0:Y:S01]  /*0ba0*/  LDC R7, c[0x0][0x3d4] ;  /* 0x0000f500ff077b82 */ /* 0x000e220000000800 */
[----:B------:R-:W-:Y:S01]  /*0bb0*/  ISETP.GE.U32.AND P0, PT, R5, 0x3, PT ;  /* 0x000000030500780c */ /* 0x000fe20003f06070 */
[----:B------:R-:W2:Y:S03]  /*0bc0*/  LDCU UR18, c[0x0][0x3c4] ;  /* 0x00007880ff1277ac */ /* 0x000ea60008000800 */
[----:B------:R-:W-:Y:S01]  /*0bd0*/  ISETP.GE.U32.AND.EX P0, PT, R6, RZ, PT, P0 ;  /* 0x000000ff0600720c */ /* 0x000fe20003f06100 */
[----:B------:R-:W3:Y:S01]  /*0be0*/  LDCU UR29, c[0x0][0x3c0] ;  /* 0x00007800ff1d77ac */ /* 0x000ee20008000800 */
[----:B------:R-:W4:Y:S01]  /*0bf0*/  LDCU UR19, c[0x0][0x3a0] ;  /* 0x00007400ff1377ac */ /* 0x000f220008000800 */
[----:B------:R-:W0:Y:S01]  /*0c00*/  LDCU UR22, c[0x0][0x3a4] ;  /* 0x00007480ff1677ac */ /* 0x000e220008000800 */
[----:B------:R-:W0:Y:S01]  /*0c10*/  LDCU UR23, c[0x0][0x3d8] ;  /* 0x00007b00ff1777ac */ /* 0x000e220008000800 */
[----:B------:R-:W0:Y:S01]  /*0c20*/  LDCU.64 UR20, c[0x0][0x388] ;  /* 0x00007100ff1477ac */ /* 0x000e220008000a00 */
[----:B------:R-:W0:Y:S01]  /*0c30*/  LDCU.64 UR24, c[0x0][0x3b0] ;  /* 0x00007600ff1877ac */ /* 0x000e220008000a00 */
[----:B------:R-:W0:Y:S06]  /*0c40*/  LDCU.64 UR26, c[0x0][0x380] ;  /* 0x00007000ff1a77ac */ /* 0x000e2c0008000a00 */
[----:B0-234-:R-:W-:Y:S05]  /*0c50*/  @!P0 EXIT ;  /* 0x000000000000894d */ /* 0x01dfea0003800000 */
[----:B------:R-:W-:Y:S01]  /*0c60*/  BSSY.RECONVERGENT B0, `(.L_x_478) ;  /* 0x0000174000007945 */ /* 0x000fe20003800200 */
.L_x_503:
        /* <DEDUP_REMOVED lines=26> */
.L_x_480:
[----:B------:R-:W-:Y:S01]  /*0e10*/  IMAD.MOV.U32 R23, RZ, RZ, R2 ;  /* 0x000000ffff177224 */ /* 0x000fe200078e0002 */
[----:B------:R-:W-:-:S07]  /*0e20*/  MOV R4, 0xe40 ;  /* 0x00000e4000047802 */ /* 0x000fce0000000f00 */
[----:B-1----:R-:W-:Y:S05]  /*0e30*/  CALL.REL.NOINC `($__internal_16_$__cuda_sm20_div_s64) ;  /* 0x0000003800407944 */ /* 0x002fea0003c00000 */
[----:B------:R-:W-:Y:S02]  /*0e40*/  IMAD.MOV R6, RZ, RZ, -R19 ;  /* 0x000000ffff067224 */ /* 0x000fe400078e0a13 */
[----:B------:R-:W-:-:S04]  /*0e50*/  IMAD.U32 R11, RZ, RZ, UR29 ;  /* 0x0000001dff0b7e24 */ /* 0x000fc8000f8e00ff */
[----:B------:R-:W-:-:S07]  /*0e60*/  IMAD R6, R6, R11, R2 ;  /* 0x0000000b06067224 */ /* 0x000fce00078e0202 */
.L_x_481:
[----:B------:R-:W-:Y:S05]  /*0e70*/  BSYNC.RECONVERGENT B1 ;  /* 0x0000000000017941 */ /* 0x000fea0003800200 */
.L_x_479:
        /* <DEDUP_REMOVED lines=16> */
.L_x_483:
        /* <DEDUP_REMOVED lines=36> */
[----:B------:R0:W5:Y:S04]  /*11c0*/  LDG.E R16, desc[UR10][R16.64] ;  /* 0x0000000a10107981 */ /* 0x000168000c1e1900 */
.L_x_484:
[----:B------:R-:W-:Y:S05]  /*11d0*/  BSYNC.RECONVERGENT B1 ;  /* 0x0000000000017941 */ /* 0x000fea0003800200 */
.L_x_482:
[----:B------:R-:W-:Y:S01]  /*11e0*/  LEA R8, P0, R2, UR26, 0x2 ;  /* 0x0000001a02087c11 */ /* 0x000fe2000f8010ff */
[----:B-----5:R-:W-:Y:S01]  /*11f0*/  FMUL.FTZ R5, R16, UR23 ;  /* 0x0000001710057c20 */ /* 0x020fe20008410000 */
[----:B------:R-:W-:Y:S02]  /*1200*/  BSSY.RECONVERGENT B1, `(.L_x_485) ;  /* 0x0000023000017945 */ /* 0x000fe40003800200 */
[----:B------:R-:W-:Y:S02]  /*1210*/  LEA.HI.X R9, R2, UR27, R13, 0x2, P0 ;  /* 0x0000001b02097c11 */ /* 0x000fe400080f140d */
[----:B------:R-:W-:-:S03]  /*1220*/  IADD3 R6, P0, PT, R3, R2, RZ ;  /* 0x0000000203067210 */ /* 0x000fc60007f1e0ff */
[----:B------:R2:W-:Y:S01]  /*1230*/  STG.E desc[UR10][R8.64], R5 ;  /* 0x0000000508007986 */ /* 0x0005e2000c10190a */
        /* <DEDUP_REMOVED lines=25> */
.L_x_486:
[----:B------:R-:W-:Y:S01]  /*13d0*/  IMAD.MOV.U32 R23, RZ, RZ, R6 ;  /* 0x000000ffff177224 */ /* 0x000fe200078e0006 */
[----:B------:R-:W-:-:S07]  /*13e0*/  MOV R4, 0x1400 ;  /* 0x0000140000047802 */ /* 0x000fce0000000f00 */
[----:B01----:R-:W-:Y:S05]  /*13f0*/  CALL.REL.NOINC `($__internal_16_$__cuda_sm20_div_s64) ;  /* 0x0000003000d07944 */ /* 0x003fea0003c00000 */
[----:B------:R-:W-:Y:S02]  /*1400*/  IMAD.MOV R2, RZ, RZ, -R19 ;  /* 0x000000ffff027224 */ /* 0x000fe400078e0a13 */
[----:B------:R-:W-:-:S04]  /*1410*/  IMAD.U32 R11, RZ, RZ, UR29 ;  /* 0x0000001dff0b7e24 */ /* 0x000fc8000f8e00ff */
[----:B------:R-:W-:-:S07]  /*1420*/  IMAD R2, R2, R11, R6 ;  /* 0x0000000b02027224 */ /* 0x000fce00078e0206 */
.L_x_487:
[----:B------:R-:W-:Y:S05]  /*1430*/  BSYNC.RECONVERGENT B1 ;  /* 0x0000000000017941 */ /* 0x000fea0003800200 */
.L_x_485:
        /* <DEDUP_REMOVED lines=16> */
.L_x_489:
        /* <DEDUP_REMOVED lines=35> */
[----:B------:R0:W5:Y:S02]  /*1770*/  LDG.E R18, desc[UR10][R18.64] ;  /* 0x0000000a12127981 */ /* 0x000164000c1e1900 */
.L_x_490:
[----:B------:R-:W-:Y:S05]  /*1780*/  BSYNC.RECONVERGENT B1 ;  /* 0x0000000000017941 */ /* 0x000fea0003800200 */
.L_x_488:
        /* <DEDUP_REMOVED lines=33> */
.L_x_492:
[----:B------:R-:W-:Y:S01]  /*19a0*/  IMAD.MOV.U32 R23, RZ, RZ, R6 ;  /* 0x000000ffff177224 */ /* 0x000fe200078e0006 */
[----:B------:R-:W-:-:S07]  /*19b0*/  MOV R4, 0x19d0 ;  /* 0x000019d000047802 */ /* 0x000fce0000000f00 */
[----:B01----:R-:W-:Y:S05]  /*19c0*/  CALL.REL.NOINC `($__internal_16_$__cuda_sm20_div_s64) ;  /* 0x0000002c005c7944 */ /* 0x003fea0003c00000 */
[----:B------:R-:W-:Y:S01]  /*19d0*/  MOV R11, UR29 ;  /* 0x0000001d000b7c02 */ /* 0x000fe20008000f00 */
[----:B------:R-:W-:-:S04]  /*19e0*/  IMAD.MOV R10, RZ, RZ, -R19 ;  /* 0x000000ffff0a7224 */ /* 0x000fc800078e0a13 */
[----:B------:R-:W-:-:S07]  /*19f0*/  IMAD R10, R10, R11, R6 ;  /* 0x0000000b0a0a7224 */ /* 0x000fce00078e0206 */
.L_x_493:
[----:B------:R-:W-:Y:S05]  /*1a00*/  BSYNC.RECONVERGENT B1 ;  /* 0x0000000000017941 */ /* 0x000fea0003800200 */
.L_x_491:
        /* <DEDUP_REMOVED lines=14> */
[----:B------:R0:W5:Y:S01]  /*1af0*/  LDG.E R18, desc[UR10][R18.64] ;  /* 0x0000000a12127981 */ /* 0x000162000c1e1900 */
[----:B------:R-:W-:Y:S05]  /*1b00*/  BRA `(.L_x_496) ;  /* 0x0000000000947947 */ /* 0x000fea0003800000 */
.L_x_495:
        /* <DEDUP_REMOVED lines=36> */
[----:B------:R1:W5:Y:S02]  /*1d50*/  LDG.E R18, desc[UR10][R18.64] ;  /* 0x0000000a12127981 */ /* 0x000364000c1e1900 */
.L_x_496:
[----:B------:R-:W-:Y:S05]  /*1d60*/  BSYNC.RECONVERGENT B1 ;  /* 0x0000000000017941 */ /* 0x000fea0003800200 */
.L_x_494:
[----:B------:R-:W-:Y:S01]  /*1d70*/  IADD3 R8, P0, PT, R5, R8, RZ ;  /* 0x0000000805087210 */ /* 0x000fe20007f1e0ff */
[----:B-----5:R-:W-:Y:S01]  /*1d80*/  FMUL.FTZ R17, R18, UR23 ;  /* 0x0000001712117c20 */ /* 0x020fe20008410000 */
[----:B------:R-:W-:Y:S03]  /*1d90*/  BSSY.RECONVERGENT B1, `(.L_x_497) ;  /* 0x0000023000017945 */ /* 0x000fe60003800200 */
[----:B------:R-:W-:Y:S01]  /*1da0*/  IMAD.X R9, R2, 0x1, R9, P0 ;  /* 0x0000000102097824 */ /* 0x000fe200000e0609 */
[----:B------:R-:W-:-:S04]  /*1db0*/  IADD3 R6, P0, PT, R3, R6, RZ ;  /* 0x0000000603067210 */ /* 0x000fc80007f1e0ff */
[----:B------:R2:W-:Y:S01]  /*1dc0*/  STG.E desc[UR10][R8.64], R17 ;  /* 0x0000001108007986 */ /* 0x0005e2000c10190a */
        /* <DEDUP_REMOVED lines=25> */
.L_x_498:
[----:B------:R-:W-:Y:S01]  /*1f60*/  IMAD.MOV.U32 R23, RZ, RZ, R6 ;  /* 0x000000ffff177224 */ /* 0x000fe200078e0006 */
[----:B------:R-:W-:-:S07]  /*1f70*/  MOV R4, 0x1f90 ;  /* 0x00001f9000047802 */ /* 0x000fce0000000f00 */
[----:B01----:R-:W-:Y:S05]  /*1f80*/  CALL.REL.NOINC `($__internal_16_$__cuda_sm20_div_s64) ;  /* 0x0000002400ec7944 */ /* 0x003fea0003c00000 */
[----:B------:R-:W-:Y:S01]  /*1f90*/  IADD3 R4, PT, PT, -R19, RZ, RZ ;  /* 0x000000ff13047210 */ /* 0x000fe20007ffe1ff */
[----:B------:R-:W-:-:S04]  /*1fa0*/  IMAD.U32 R11, RZ, RZ, UR29 ;  /* 0x0000001dff0b7e24 */ /* 0x000fc8000f8e00ff */
[----:B------:R-:W-:-:S07]  /*1fb0*/  IMAD R4, R4, R11, R6 ;  /* 0x0000000b04047224 */ /* 0x000fce00078e0206 */
.L_x_499:
[----:B------:R-:W-:Y:S05]  /*1fc0*/  BSYNC.RECONVERGENT B1 ;  /* 0x0000000000017941 */ /* 0x000fea0003800200 */
.L_x_497:
        /* <DEDUP_REMOVED lines=13> */
[----:B------:R1:W5:Y:S01]  /*20a0*/  LDG.E R10, desc[UR10][R10.64] ;  /* 0x0000000a0a0a7981 */ /* 0x000362000c1e1900 */
[----:B------:R-:W-:Y:S05]  /*20b0*/  BRA `(.L_x_502) ;  /* 0x0000000000907947 */ /* 0x000fea0003800000 */
.L_x_501:
        /* <DEDUP_REMOVED lines=36> */
.L_x_502:
[----:B------:R-:W-:Y:S05]  /*2300*/  BSYNC.RECONVERGENT B1 ;  /* 0x0000000000017941 */ /* 0x000fea0003800200 */
.L_x_500:
[----:B------:R-:W-:-:S05]  /*2310*/  IADD3 R4, P0, PT, R5, R8, RZ ;  /* 0x0000000805047210 */ /* 0x000fca0007f1e0ff */
[----:B------:R-:W-:Y:S02]  /*2320*/  IMAD.X R5, R2, 0x1, R9, P0 ;  /* 0x0000000102057824 */ /* 0x000fe400000e0609 */
[----:B-----5:R-:W-:Y:S01]  /*2330*/  FMUL.FTZ R9, R10, UR23 ;  /* 0x000000170a097c20 */ /* 0x020fe20008410000 */
[----:B------:R-:W-:-:S04]  /*2340*/  IADD3 R2, P0, PT, R3, R6, RZ ;  /* 0x0000000603027210 */ /* 0x000fc80007f1e0ff */
[----:B------:R2:W-:Y:S01]  /*2350*/  STG.E desc[UR10][R4.64], R9 ;  /* 0x0000000904007986 */ /* 0x0005e2000c10190a */
[----:B------:R-:W-:Y:S01]  /*2360*/  IMAD.X R13, RZ, RZ, R13, P0 ;  /* 0x000000ffff0d7224 */ /* 0x000fe200000e060d */
[----:B------:R-:W-:-:S04]  /*2370*/  ISETP.GE.U32.AND P0, PT, R2, R14, PT ;  /* 0x0000000e0200720c */ /* 0x000fc80003f06070 */
[----:B------:R-:W-:-:S13]  /*2380*/  ISETP.GE.AND.EX P0, PT, R13, R0, PT, P0 ;  /* 0x000000000d00720c */ /* 0x000fda0003f06300 */
[----:B--2---:R-:W-:Y:S05]  /*2390*/  @!P0 BRA `(.L_x_503) ;  /* 0xffffffe800348947 */ /* 0x004fea000383ffff */
[----:B------:R-:W-:Y:S05]  /*23a0*/  BSYNC.RECONVERGENT B0 ;  /* 0x0000000000007941 */ /* 0x000fea0003800200 */
.L_x_478:
[----:B------:R-:W-:Y:S05]  /*23b0*/  EXIT ;  /* 0x000000000000794d */ /* 0x000fea0003800000 */
.L_x_465:
        /* <DEDUP_REMOVED lines=34> */
.L_x_505:
[----:B------:R-:W-:-:S07]  /*25e0*/  MOV R8, 0x2600 ;  /* 0x0000260000087802 */ /* 0x000fce0000000f00 */
[----:B------:R-:W-:Y:S05]  /*25f0*/  CALL.REL.NOINC `($__internal_17_$__cuda_sm20_div_u64) ;  /* 0x0000002400907944 */ /* 0x000fea0003c00000 */
[----:B------:R-:W-:Y:S01]  /*2600*/  MOV R8, R4 ;  /* 0x0000000400087202 */ /* 0x000fe20000000f00 */
[----:B------:R-:W-:-:S07]  /*2610*/  IMAD.MOV.U32 R9, RZ, RZ, R5 ;  /* 0x000000ffff097224 */ /* 0x000fce00078e0005 */
.L_x_506:
[----:B------:R-:W-:Y:S05]  /*2620*/  BSYNC.RECONVERGENT B0 ;  /* 0x0000000000007941 */ /* 0x000fea0003800200 */
.L_x_504:
        /* <DEDUP_REMOVED lines=14> */
[----:B------:R-:W0:Y:S01]  /*2710*/  LDCU UR17, c[0x0][0x3d8] ;  /* 0x00007b00ff1177ac */ /* 0x000e220008000800 */
        /* <DEDUP_REMOVED lines=12> */
.L_x_515:
[----:B--2---:R-:W-:Y:S01]  /*27e0*/  LOP3.LUT R4, R13, UR12, RZ, 0xfc, !PT ;  /* 0x0000000c0d047c12 */ /* 0x004fe2000f8efcff */
[----:B------:R-:W-:Y:S01]  /*27f0*/  BSSY.RECONVERGENT B1, `(.L_x_509) ;  /* 0x0000024000017945 */ /* 0x000fe20003800200 */
[----:B------:R-:W-:Y:S02]  /*2800*/  IADD3 R11, P0, PT, R11, -0x1, RZ ;  /* 0xffffffff0b0b7810 */ /* 0x000fe40007f1e0ff */
[----:B------:R-:W-:Y:S02]  /*2810*/  ISETP.NE.U32.AND P1, PT, R4, RZ, PT ;  /* 0x000000ff0400720c */ /* 0x000fe40003f25070 */
[----:B------:R-:W-:Y:S02]  /*2820*/  IADD3.X R10, PT, PT, R10, -0x1, RZ, P0, !PT ;  /* 0xffffffff0a0a7810 */ /* 0x000fe400007fe4ff */
[----:B------:R-:W-:-:S04]  /*2830*/  ISETP.NE.U32.AND P0, PT, R11, RZ, PT ;  /* 0x000000ff0b00720c */ /* 0x000fc80003f05070 */
[----:B------:R-:W-:-:S05]  /*2840*/  ISETP.NE.AND.EX P0, PT, R10, RZ, PT, P0 ;  /* 0x000000ff0a00720c */ /* 0x000fca0003f05300 */
[----:B-1----:R-:W-:Y:S08]  /*2850*/  @P1 BRA `(.L_x_510) ;  /* 0x0000000000581947 */ /* 0x002ff00003800000 */
        /* <DEDUP_REMOVED lines=22> */
.L_x_510:
[----:B------:R-:W-:Y:S01]  /*29c0*/  IMAD.MOV.U32 R23, RZ, RZ, R2 ;  /* 0x000000ffff177224 */ /* 0x000fe200078e0002 */
[----:B------:R-:W-:-:S07]  /*29d0*/  MOV R4, 0x29f0 ;  /* 0x000029f000047802 */ /* 0x000fce0000000f00 */
[----:B0--34-:R-:W-:Y:S05]  /*29e0*/  CALL.REL.NOINC `($__internal_16_$__cuda_sm20_div_s64) ;  /* 0x0000001c00547944 */ /* 0x019fea0003c00000 */
[----:B------:R-:W-:Y:S01]  /*29f0*/  IADD3 R20, PT, PT, -R19, RZ, RZ ;  /* 0x000000ff13147210 */ /* 0x000fe20007ffe1ff */
[----:B------:R-:W-:Y:S02]  /*2a00*/  IMAD.U32 R23, RZ, RZ, UR27 ;  /* 0x0000001bff177e24 */ /* 0x000fe4000f8e00ff */
[----:B------:R-:W-:Y:S02]  /*2a10*/  IMAD.MOV.U32 R4, RZ, RZ, R19 ;  /* 0x000000ffff047224 */ /* 0x000fe400078e0013 */
[----:B------:R-:W-:-:S07]  /*2a20*/  IMAD R20, R20, R23, R2 ;  /* 0x0000001714147224 */ /* 0x000fce00078e0202 */
.L_x_511:
[----:B0---4-:R-:W-:Y:S05]  /*2a30*/  BSYNC.RECONVERGENT B1 ;  /* 0x0000000000017941 */ /* 0x011fea0003800200 */
.L_x_509:
        /* <DEDUP_REMOVED lines=17> */
.L_x_513:
        /* <DEDUP_REMOVED lines=33> */
[----:B------:R1:W5:Y:S02]  /*2d60*/  LDG.E R18, desc[UR10][R18.64] ;  /* 0x0000000a12127981 */ /* 0x000364000c1e1900 */
.L_x_514:
[----:B------:R-:W-:Y:S05]  /*2d70*/  BSYNC.RECONVERGENT B1 ;  /* 0x0000000000017941 */ /* 0x000fea0003800200 */
.L_x_512:
[----:B-----5:R-:W-:Y:S01]  /*2d80*/  FMUL.FTZ R21, R18, UR17 ;  /* 0x0000001112157c20 */ /* 0x020fe20008410000 */
[----:B------:R-:W-:Y:S01]  /*2d90*/  MOV R18, R8 ;  /* 0x0000000800127202 */ /* 0x000fe20000000f00 */
[----:B01----:R-:W-:Y:S01]  /*2da0*/  IMAD.MOV.U32 R19, RZ, RZ, R9 ;  /* 0x000000ffff137224 */ /* 0x003fe200078e0009 */
[C---:B------:R-:W-:Y:S02]  /*2db0*/  IADD3 R2, P1, PT, R3.reuse, R2, RZ ;  /* 0x0000000203027210 */ /* 0x040fe40007f3e0ff */
[C---:B------:R-:W-:Y:S02]  /*2dc0*/  LEA R8, P2, R3.reuse, R8, 0x2 ;  /* 0x0000000803087211 */ /* 0x040fe400078410ff */
[----:B------:R1:W-:Y:S01]  /*2dd0*/  STG.E desc[UR10][R18.64], R21 ;  /* 0x0000001512007986 */ /* 0x0003e2000c10190a */
[----:B------:R-:W-:Y:S01]  /*2de0*/  IMAD.X R13, RZ, RZ, R13, P1 ;  /* 0x000000ffff0d7224 */ /* 0x000fe200008e060d */
[----:B------:R-:W-:Y:S01]  /*2df0*/  LEA.HI.X R9, R3, R9, RZ, 0x2, P2 ;  /* 0x0000000903097211 */ /* 0x000fe200010f14ff */
[----:B------:R-:W-:Y:S08]  /*2e00*/  @P0 BRA `(.L_x_515) ;  /* 0xfffffff800740947 */ /* 0x000ff0000383ffff */
.L_x_508:
[----:B0-234-:R-:W-:Y:S05]  /*2e10*/  BSYNC.RECONVERGENT B0 ;  /* 0x0000000000007941 */ /* 0x01dfea0003800200 */
.L_x_507:
        /* <DEDUP_REMOVED lines=8> */
[----:B------:R-:W0:Y:S01]  /*2ea0*/  LDCU UR26, c[0x0][0x3d8] ;  /* 0x00007b00ff1a77ac */ /* 0x000e220008000800 */
[----:B------:R-:W0:Y:S01]  /*2eb0*/  LDCU.64 UR24, c[0x0][0x388] ;  /* 0x00007100ff1877ac */ /* 0x000e220008000a00 */
[----:B------:R-:W0:Y:S01]  /*2ec0*/  LDCU.64 UR22, c[0x0][0x3b0] ;  /* 0x00007600ff1677ac */ /* 0x000e220008000a00 */
[----:B------:R-:W0:Y:S04]  /*2ed0*/  LDCU.64 UR28, c[0x0][0x380] ;  /* 0x00007000ff1c77ac */ /* 0x000e280008000a00 */
[----:B0-23--:R-:W-:Y:S05]  /*2ee0*/  @!P0 EXIT ;  /* 0x000000000000894d */ /* 0x00dfea0003800000 */
[----:B------:R-:W-:Y:S01]  /*2ef0*/  BSSY.RECONVERGENT B0, `(.L_x_516) ;  /* 0x0000183000007945 */ /* 0x000fe20003800200 */
.L_x_541:
        /* <DEDUP_REMOVED lines=14> */
[----:B-1----:R-:W-:-:S04]  /*2fe0*/  IMAD.HI.U32 R19, R11, R2, RZ ;  /* 0x000000020b137227 */ /* 0x002fc800078e00ff */
        /* <DEDUP_REMOVED lines=11> */
.L_x_518:
[----:B------:R-:W-:Y:S02]  /*30a0*/  MOV R23, R2 ;  /* 0x0000000200177202 */ /* 0x000fe40000000f00 */
[----:B------:R-:W-:-:S07]  /*30b0*/  MOV R4, 0x30d0 ;  /* 0x000030d000047802 */ /* 0x000fce0000000f00 */
[----:B-1--4-:R-:W-:Y:S05]  /*30c0*/  CALL.REL.NOINC `($__internal_16_$__cuda_sm20_div_s64) ;  /* 0x00000014009c7944 */ /* 0x012fea0003c00000 */
[----:B------:R-:W-:Y:S02]  /*30d0*/  IMAD.MOV R6, RZ, RZ, -R19 ;  /* 0x000000ffff067224 */ /* 0x000fe400078e0a13 */
[----:B------:R-:W-:-:S04]  /*30e0*/  IMAD.U32 R17, RZ, RZ, UR30 ;  /* 0x0000001eff117e24 */ /* 0x000fc8000f8e00ff */
[----:B------:R-:W-:-:S07]  /*30f0*/  IMAD R6, R6, R17, R2 ;  /* 0x0000001106067224 */ /* 0x000fce00078e0202 */
.L_x_519:
[----:B------:R-:W-:Y:S05]  /*3100*/  BSYNC.RECONVERGENT B1 ;  /* 0x0000000000017941 */ /* 0x000fea0003800200 */
.L_x_517:
        /* <DEDUP_REMOVED lines=43> */
[----:B------:R0:W5:Y:S01]  /*33c0*/  LDG.E R18, desc[UR10][R18.64] ;  /* 0x0000000a12127981 */ /* 0x000162000c1e1900 */
[----:B------:R-:W-:Y:S05]  /*33d0*/  BRA `(.L_x_522) ;  /* 0x00000000002c7947 */ /* 0x000fea0003800000 */
.L_x_521:
        /* <DEDUP_REMOVED lines=11> */
.L_x_522:
[----:B------:R-:W-:Y:S05]  /*3490*/  BSYNC.RECONVERGENT B1 ;  /* 0x0000000000017941 */ /* 0x000fea0003800200 */
.L_x_520:
        /* <DEDUP_REMOVED lines=31> */
.L_x_524:
[----:B------:R-:W-:Y:S01]  /*3690*/  IMAD.MOV.U32 R23, RZ, RZ, R6 ;  /* 0x000000ffff177224 */ /* 0x000fe200078e0006 */
[----:B------:R-:W-:-:S07]  /*36a0*/  MOV R4, 0x36c0 ;  /* 0x000036c000047802 */ /* 0x000fce0000000f00 */
[----:B01----:R-:W-:Y:S05]  /*36b0*/  CALL.REL.NOINC `($__internal_16_$__cuda_sm20_div_s64) ;  /* 0x0000001000207944 */ /* 0x003fea0003c00000 */
[----:B------:R-:W-:Y:S01]  /*36c0*/  IADD3 R2, PT, PT, -R19, RZ, RZ ;  /* 0x000000ff13027210 */ /* 0x000fe20007ffe1ff */
[----:B------:R-:W-:-:S04]  /*36d0*/  IMAD.U32 R17, RZ, RZ, UR30 ;  /* 0x0000001eff117e24 */ /* 0x000fc8000f8e00ff */
[----:B------:R-:W-:-:S07]  /*36e0*/  IMAD R2, R2, R17, R6 ;  /* 0x0000001102027224 */ /* 0x000fce00078e0206 */
.L_x_525:
[----:B------:R-:W-:Y:S05]  /*36f0*/  BSYNC.RECONVERGENT B1 ;  /* 0x0000000000017941 */ /* 0x000fea0003800200 */
.L_x_523:
        /* <DEDUP_REMOVED lines=19> */
.L_x_527:
        /* <DEDUP_REMOVED lines=36> */
[----:B------:R1:W5:Y:S02]  /*3a70*/  LDG.E R20, desc[UR10][R20.64] ;  /* 0x0000000a14147981 */ /* 0x000364000c1e1900 */
.L_x_528:
[----:B------:R-:W-:Y:S05]  /*3a80*/  BSYNC.RECONVERGENT B1 ;  /* 0x0000000000017941 */ /* 0x000fea0003800200 */
.L_x_526:
[----:B------:R-:W-:Y:S01]  /*3a90*/  IMAD.SHL.U32 R5, R3, 0x4, RZ ;  /* 0x0000000403057824 */ /* 0x000fe200078e00ff */
[----:B------:R-:W-:Y:S01]  /*3aa0*/  SHF.R.U32.HI R2, RZ, 0x1e, R3 ;  /* 0x0000001eff027819 */ /* 0x000fe20000011603 */
[----:B-----5:R-:W-:Y:S01]  /*3ab0*/  FMUL.FTZ R19, R20, UR26 ;  /* 0x0000001a14137c20 */ /* 0x020fe20008410000 */
[----:B------:R-:W-:Y:S02]  /*3ac0*/  BSSY.RECONVERGENT B1, `(.L_x_529) ;  /* 0x0000025000017945 */ /* 0x000fe40003800200 */
[----:B------:R-:W-:-:S05]  /*3ad0*/  IADD3 R10, P0, PT, R5, R10, RZ ;  /* 0x0000000a050a7210 */ /* 0x000fca0007f1e0ff */
[----:B------:R-:W-:Y:S01]  /*3ae0*/  IMAD.X R11, R2, 0x1, R11, P0 ;  /* 0x00000001020b7824 */ /* 0x000fe200000e060b */
[----:B------:R-:W-:-:S04]  /*3af0*/  IADD3 R6, P0, PT, R3, R6, RZ ;  /* 0x0000000603067210 */ /* 0x000fc80007f1e0ff */
[----:B------:R-:W-:Y:S01]  /*3b00*/  IADD3.X R13, PT, PT, RZ, R13, RZ, P0, !PT ;  /* 0x0000000dff0d7210 */ /* 0x000fe200007fe4ff */
[----:B------:R2:W-:Y:S03]  /*3b10*/  STG.E desc[UR10][R10.64], R19 ;  /* 0x000000130a007986 */ /* 0x0005e6000c10190a */
        /* <DEDUP_REMOVED lines=24> */
.L_x_530:
[----:B------:R-:W-:Y:S02]  /*3ca0*/  MOV R23, R6 ;  /* 0x0000000600177202 */ /* 0x000fe40000000f00 */
[----:B------:R-:W-:-:S07]  /*3cb0*/  MOV R4, 0x3cd0 ;  /* 0x00003cd000047802 */ /* 0x000fce0000000f00 */
[----:B01----:R-:W-:Y:S05]  /*3cc0*/  CALL.REL.NOINC `($__internal_16_$__cuda_sm20_div_s64) ;  /* 0x00000008009c7944 */ /* 0x003fea0003c00000 */
[----:B------:R-:W-:Y:S01]  /*3cd0*/  IMAD.MOV R12, RZ, RZ, -R19 ;  /* 0x000000ffff0c7224 */ /* 0x000fe200078e0a13 */
[----:B------:R-:W-:Y:S01]  /*3ce0*/  MOV R4, R19 ;  /* 0x0000001300047202 */ /* 0x000fe20000000f00 */
[----:B------:R-:W-:-:S04]  /*3cf0*/  IMAD.U32 R17, RZ, RZ, UR30 ;  /* 0x0000001eff117e24 */ /* 0x000fc8000f8e00ff */
[----:B------:R-:W-:-:S07]  /*3d00*/  IMAD R12, R12, R17, R6 ;  /* 0x000000110c0c7224 */ /* 0x000fce00078e0206 */
.L_x_531:
[----:B------:R-:W-:Y:S05]  /*3d10*/  BSYNC.RECONVERGENT B1 ;  /* 0x0000000000017941 */ /* 0x000fea0003800200 */
.L_x_529:
        /* <DEDUP_REMOVED lines=19> */
.L_x_533:
        /* <DEDUP_REMOVED lines=37> */
.L_x_534:
[----:B------:R-:W-:Y:S05]  /*40a0*/  BSYNC.RECONVERGENT B1 ;  /* 0x0000000000017941 */ /* 0x000fea0003800200 */
.L_x_532:
[----:B------:R-:W-:Y:S01]  /*40b0*/  IADD3 R10, P0, PT, R5, R10, RZ ;  /* 0x0000000a050a7210 */ /* 0x000fe20007f1e0ff */
[----:B-1---5:R-:W-:Y:S01]  /*40c0*/  FMUL.FTZ R19, R18, UR26 ;  /* 0x0000001a12137c20 */ /* 0x022fe20008410000 */
[----:B------:R-:W-:Y:S02]  /*40d0*/  BSSY.RECONVERGENT B1, `(.L_x_535) ;  /* 0x0000024000017945 */ /* 0x000fe40003800200 */
        /* <DEDUP_REMOVED lines=28> */
.L_x_536:
[----:B------:R-:W-:Y:S01]  /*42a0*/  IMAD.MOV.U32 R23, RZ, RZ, R6 ;  /* 0x000000ffff177224 */ /* 0x000fe200078e0006 */
[----:B------:R-:W-:-:S07]  /*42b0*/  MOV R4, 0x42d0 ;  /* 0x000042d000047802 */ /* 0x000fce0000000f00 */
[----:B0-----:R-:W-:Y:S05]  /*42c0*/  CALL.REL.NOINC `($__internal_16_$__cuda_sm20_div_s64) ;  /* 0x00000004001c7944 */ /* 0x001fea0003c00000 */
[----:B------:R-:W-:Y:S01]  /*42d0*/  MOV R17, UR30 ;  /* 0x0000001e00117c02 */ /* 0x000fe20008000f00 */
[--C-:B------:R-:W-:Y:S02]  /*42e0*/  IMAD.MOV R4, RZ, RZ, -R19.reuse ;  /* 0x000000ffff047224 */ /* 0x100fe400078e0a13 */
[----:B------:R-:W-:Y:S02]  /*42f0*/  IMAD.MOV.U32 R12, RZ, RZ, R19 ;  /* 0x000000ffff0c7224 */ /* 0x000fe400078e0013 */
[----:B------:R-:W-:-:S07]  /*4300*/  IMAD R4, R4, R17, R6 ;  /* 0x0000001104047224 */ /* 0x000fce00078e0206 */
.L_x_537:
[----:B------:R-:W-:Y:S05]  /*4310*/  BSYNC.RECONVERGENT B1 ;  /* 0x0000000000017941 */ /* 0x000fea0003800200 */
.L_x_535:
        /* <DEDUP_REMOVED lines=18> */
.L_x_539:
        /* <DEDUP_REMOVED lines=35> */
[----:B------:R1:W5:Y:S02]  /*4670*/  LDG.E R16, desc[UR10][R16.64] ;  /* 0x0000000a10107981 */ /* 0x000364000c1e1900 */
.L_x_540:
[----:B------:R-:W-:Y:S05]  /*4680*/  BSYNC.RECONVERGENT B1 ;  /* 0x0000000000017941 */ /* 0x000fea0003800200 */
.L_x_538:
[----:B------:R-:W-:-:S05]  /*4690*/  IADD3 R4, P0, PT, R5, R10, RZ ;  /* 0x0000000a05047210 */ /* 0x000fca0007f1e0ff */
[----:B------:R-:W-:Y:S02]  /*46a0*/  IMAD.X R5, R2, 0x1, R11, P0 ;  /* 0x0000000102057824 */ /* 0x000fe400000e060b */
[----:B-----5:R-:W-:Y:S01]  /*46b0*/  FMUL.FTZ R11, R16, UR26 ;  /* 0x0000001a100b7c20 */ /* 0x020fe20008410000 */
[----:B------:R-:W-:-:S04]  /*46c0*/  IADD3 R2, P0, PT, R3, R6, RZ ;  /* 0x0000000603027210 */ /* 0x000fc80007f1e0ff */
[----:B------:R2:W-:Y:S01]  /*46d0*/  STG.E desc[UR10][R4.64], R11 ;  /* 0x0000000b04007986 */ /* 0x0005e2000c10190a */
[----:B------:R-:W-:Y:S02]  /*46e0*/  IADD3.X R13, PT, PT, RZ, R13, RZ, P0, !PT ;  /* 0x0000000dff0d7210 */ /* 0x000fe400007fe4ff */
[----:B------:R-:W-:-:S04]  /*46f0*/  ISETP.GE.U32.AND P0, PT, R2, R14, PT ;  /* 0x0000000e0200720c */ /* 0x000fc80003f06070 */
[----:B------:R-:W-:-:S13]  /*4700*/  ISETP.GE.AND.EX P0, PT, R13, R0, PT, P0 ;  /* 0x000000000d00720c */ /* 0x000fda0003f06300 */
[----:B--2---:R-:W-:Y:S05]  /*4710*/  @!P0 BRA `(.L_x_541) ;  /* 0xffffffe400f88947 */ /* 0x004fea000383ffff */
[----:B------:R-:W-:Y:S05]  /*4720*/  BSYNC.RECONVERGENT B0 ;  /* 0x0000000000007941 */ /* 0x000fea0003800200 */
.L_x_516:
[----:B------:R-:W-:Y:S05]  /*4730*/  EXIT ;  /* 0x000000000000794d */ /* 0x000fea0003800000 */
        .weak           $__internal_16_$__cuda_sm20_div_s64
        .type           $__internal_16_$__cuda_sm20_div_s64,@function
        .size           $__internal_16_$__cuda_sm20_div_s64,($__internal_17_$__cuda_sm20_div_u64 - $__internal_16_$__cuda_sm20_div_s64)
$__internal_16_$__cuda_sm20_div_s64:
        /* <DEDUP_REMOVED lines=79> */
[----:B------:R-:W-:Y:S06]  /*4c30*/  RET.REL.NODEC R20 `(_ZN17fastertransformer15embeddingLookupIfLi2EEEvPT_PKS1_PKiNS_18pPromptTuningParamIS1_EEiliiiiS1_) ;  /* 0xffffffb014f07950 */ /* 0x000fec0003c3ffff */
        .weak           $__internal_17_$__cuda_sm20_div_u64
        .type           $__internal_17_$__cuda_sm20_div_u64,@function
        .size           $__internal_17_$__cuda_sm20_div_u64,(.L_x_704 - $__internal_17_$__cuda_sm20_div_u64)
$__internal_17_$__cuda_sm20_div_u64:
        /* <DEDUP_REMOVED lines=71> */
[----:B------:R-:W-:Y:S06]  /*50b0*/  RET.REL.NODEC R8 `(_ZN17fastertransformer15embeddingLookupIfLi2EEEvPT_PKS1_PKiNS_18pPromptTuningParamIS1_EEiliiiiS1_) ;  /* 0xffffffac08d07950 */ /* 0x000fec0003c3ffff */
.L_x_542:
        /* <DEDUP_REMOVED lines=12> */
.L_x_704:


//--------------------- .text._ZN17fastertransformer26embeddingLookupPosEncodingIfEEvPT_PKS1_S4_PKiS6_S6_iliiiiS1_ --------------------------
	.section	.text._ZN17fastertransformer26embeddingLookupPosEncodingIfEEvPT_PKS1_S4_PKiS6_S6_iliiiiS1_,"ax",@progbits
	.align	128
        .global         _ZN17fastertransformer26embeddingLookupPosEncodingIfEEvPT_PKS1_S4_PKiS6_S6_iliiiiS1_
        .type           _ZN17fastertransformer26embeddingLookupPosEncodingIfEEvPT_PKS1_S4_PKiS6_S6_iliiiiS1_,@function
        .size           _ZN17fastertransformer26embeddingLookupPosEncodingIfEEvPT_PKS1_S4_PKiS6_S6_iliiiiS1_,(.L_x_706 - _ZN17fastertransformer26embeddingLookupPosEncodingIfEEvPT_PKS1_S4_PKiS6_S6_iliiiiS1_)
        .other          _ZN17fastertransformer26embeddingLookupPosEncodingIfEEvPT_PKS1_S4_PKiS6_S6_iliiiiS1_,@"STO_CUDA_ENTRY STV_DEFAULT"
_ZN17fastertransformer26embeddingLookupPosEncodingIfEEvPT_PKS1_S4_PKiS6_S6_iliiiiS1_:
.text._ZN17fastertransformer26embeddingLookupPosEncodingIfEEvPT_PKS1_S4_PKiS6_S6_iliiiiS1_:
        /* <DEDUP_REMOVED lines=67> */
.L_x_546:
[----:B------:R-:W-:Y:S02]  /*0430*/  MOV R3, R8 ;  /* 0x0000000800037202 */ /* 0x000fe40000000f00 */
[----:B------:R-:W-:-:S07]  /*0440*/  MOV R10, 0x460 ;  /* 0x00000460000a7802 */ /* 0x000fce0000000f00 */
[----:B0-----:R-:W-:Y:S05]  /*0450*/  CALL.REL.NOINC `($__internal_19_$__cuda_sm20_div_u64) ;  /* 0x00000048006c7944 */ /* 0x001fea0003c00000 */
.L_x_547:
[----:B0-----:R-:W-:Y:S05]  /*0460*/  BSYNC.RECONVERGENT B0 ;  /* 0x0000000000007941 */ /* 0x001fea0003800200 */
.L_x_545:
        /* <DEDUP_REMOVED lines=20> */
.L_x_553:
[----:B0-----:R-:W-:Y:S01]  /*05b0*/  LOP3.LUT R3, R6, UR14, RZ, 0xfc, !PT ;  /* 0x0000000e06037c12 */ /* 0x001fe2000f8efcff */
[----:B------:R-:W-:Y:S03]  /*05c0*/  BSSY.RECONVERGENT B1, `(.L_x_550) ;  /* 0x000001f000017945 */ /* 0x000fe60003800200 */
[----:B------:R-:W-:-:S13]  /*05d0*/  ISETP.NE.U32.AND P0, PT, R3, RZ, PT ;  /* 0x000000ff0300720c */ /* 0x000fda0003f05070 */
[----:B------:R-:W-:Y:S05]  /*05e0*/  @P0 BRA `(.L_x_551) ;  /* 0x0000000000580947 */ /* 0x000fea0003800000 */
        /* <DEDUP_REMOVED lines=22> */
.L_x_551:
[----:B------:R-:W-:Y:S01]  /*0750*/  IMAD.MOV.U32 R20, RZ, RZ, R7 ;  /* 0x000000ffff147224 */ /* 0x000fe200078e0007 */
[----:B------:R-:W-:-:S07]  /*0760*/  MOV R4, 0x780 ;  /* 0x0000078000047802 */ /* 0x000fce0000000f00 */
[----:B-1234-:R-:W-:Y:S05]  /*0770*/  CALL.REL.NOINC `($__internal_18_$__cuda_sm20_div_s64) ;  /* 0x0000004000687944 */ /* 0x01efea0003c00000 */
[----:B------:R-:W-:Y:S02]  /*0780*/  IMAD.MOV R4, RZ, RZ, -R10 ;  /* 0x000000ffff047224 */ /* 0x000fe400078e0a0a */
[----:B------:R-:W-:-:S04]  /*0790*/  IMAD.U32 R12, RZ, RZ, UR19 ;  /* 0x00000013ff0c7e24 */ /* 0x000fc8000f8e00ff */
[----:B------:R-:W-:-:S07]  /*07a0*/  IMAD R4, R4, R12, R7 ;  /* 0x0000000c04047224 */ /* 0x000fce00078e0207 */
.L_x_552:
[----:B--234-:R-:W-:Y:S05]  /*07b0*/  BSYNC.RECONVERGENT B1 ;  /* 0x0000000000017941 */ /* 0x01cfea0003800200 */
.L_x_550:
        /* <DEDUP_REMOVED lines=11> */
[----:B------:R-:W2:Y:S02]  /*0870*/  LDG.E R13, desc[UR10][R12.64] ;  /* 0x0000000a0c0d7981 */ /* 0x000ea4000c1e1900 */
[----:B------:R-:W-:-:S05]  /*0880*/  IMAD.IADD R3, R11, 0x1, R3 ;  /* 0x000000010b037824 */ /* 0x000fca00078e0203 */
[----:B------:R-:W-:-:S05]  /*0890*/  LEA.HI.X R5, R10, UR13, R3, 0x2, P0 ;  /* 0x0000000d0a057c11 */ /* 0x000fca00080f1403 */
[----:B------:R0:W2:Y:S01]  /*08a0*/  LDG.E R4, desc[UR10][R4.64] ;  /* 0x0000000a04047981 */ /* 0x0000a2000c1e1900 */
[----:B------:R-:W-:-:S04]  /*08b0*/  IADD3 R19, P0, PT, R19, -0x1, RZ ;  /* 0xffffffff13137810 */ /* 0x000fc80007f1e0ff */
[----:B------:R-:W-:Y:S01]  /*08c0*/  IADD3.X R18, PT, PT, R18, -0x1, RZ, P0, !PT ;  /* 0xffffffff12127810 */ /* 0x000fe200007fe4ff */
[----:B0-----:R-:W-:Y:S01]  /*08d0*/  IMAD.MOV.U32 R5, RZ, RZ, R9 ;  /* 0x000000ffff057224 */ /* 0x001fe200078e0009 */
[----:B------:R-:W-:-:S04]  /*08e0*/  ISETP.NE.U32.AND P0, PT, R19, RZ, PT ;  /* 0x000000ff1300720c */ /* 0x000fc80003f05070 */
[----:B------:R-:W-:Y:S02]  /*08f0*/  ISETP.NE.AND.EX P0, PT, R18, RZ, PT, P0 ;  /* 0x000000ff1200720c */ /* 0x000fe40003f05300 */
[----:B------:R-:W-:-:S04]  /*0900*/  IADD3 R7, P1, PT, R0, R7, RZ ;  /* 0x0000000700077210 */ /* 0x000fc80007f3e0ff */
[----:B------:R-:W-:Y:S01]  /*0910*/  IADD3.X R6, PT, PT, RZ, R6, RZ, P1, !PT ;  /* 0x00000006ff067210 */ /* 0x000fe20000ffe4ff */
[----:B--2---:R-:W-:Y:S01]  /*0920*/  FFMA.FTZ R3, R4, UR7, R13 ;  /* 0x0000000704037c23 */ /* 0x004fe2000801000d */
[----:B------:R-:W-:-:S05]  /*0930*/  IMAD.MOV.U32 R4, RZ, RZ, R8 ;  /* 0x000000ffff047224 */ /* 0x000fca00078e0008 */
[----:B------:R0:W-:Y:S01]  /*0940*/  STG.E desc[UR10][R4.64], R3 ;  /* 0x0000000304007986 */ /* 0x0001e2000c10190a */
[----:B------:R-:W-:-:S04]  /*0950*/  LEA R8, P2, R0, R8, 0x2 ;  /* 0x0000000800087211 */ /* 0x000fc800078410ff */
[----:B------:R-:W-:Y:S01]  /*0960*/  LEA.HI.X R9, R0, R9, RZ, 0x2, P2 ;  /* 0x0000000900097211 */ /* 0x000fe200010f14ff */
[----:B------:R-:W-:Y:S08]  /*0970*/  @P0 BRA `(.L_x_553) ;  /* 0xfffffffc000c0947 */ /* 0x000ff0000383ffff */
.L_x_549:
[----:B--234-:R-:W-:Y:S05]  /*0980*/  BSYNC.RECONVERGENT B0 ;  /* 0x0000000000007941 */ /* 0x01cfea0003800200 */
.L_x_548:
[----:B------:R-:W1:Y:S01]  /*0990*/  LDC.64 R8, c[0x0][0x390] ;  /* 0x0000e400ff087b82 */ /* 0x000e620000000a00 */
        /* <DEDUP_REMOVED lines=8> */
[----:B------:R-:W0:Y:S06]  /*0a20*/  LDCU.128 UR20, c[0x0][0x380] ;  /* 0x00007000ff1477ac */ /* 0x000e2c0008000c00 */
[----:B0-23--:R-:W-:Y:S05]  /*0a30*/  @!P0 EXIT ;  /* 0x000000000000894d */ /* 0x00dfea0003800000 */
[----:B------:R-:W-:Y:S01]  /*0a40*/  BSSY.RECONVERGENT B0, `(.L_x_554) ;  /* 0x00000e2000007945 */ /* 0x000fe20003800200 */
.L_x_567:
        /* <DEDUP_REMOVED lines=26> */
.L_x_556:
[----:B------:R-:W-:Y:S01]  /*0bf0*/  IMAD.MOV.U32 R20, RZ, RZ, R7 ;  /* 0x000000ffff147224 */ /* 0x000fe200078e0007 */
[----:B------:R-:W-:-:S07]  /*0c00*/  MOV R4, 0xc20 ;  /* 0x00000c2000047802 */ /* 0x000fce0000000f00 */
[----:B-1--4-:R-:W-:Y:S05]  /*0c10*/  CALL.REL.NOINC `($__internal_18_$__cuda_sm20_div_s64) ;  /* 0x0000003c00407944 */ /* 0x012fea0003c00000 */
[----:B------:R-:W-:Y:S01]  /*0c20*/  MOV R4, UR26 ;  /* 0x0000001a00047c02 */ /* 0x000fe20008000f00 */
[--C-:B------:R-:W-:Y:S02]  /*0c30*/  IMAD.MOV R21, RZ, RZ, -R10.reuse ;  /* 0x000000ffff157224 */ /* 0x100fe400078e0a0a */
[----:B------:R-:W-:Y:S02]  /*0c40*/  IMAD.MOV.U32 R3, RZ, RZ, R10 ;  /* 0x000000ffff037224 */ /* 0x000fe400078e000a */
[----:B------:R-:W-:-:S07]  /*0c50*/  IMAD R21, R21, R4, R7 ;  /* 0x0000000415157224 */ /* 0x000fce00078e0207 */
.L_x_557:
[----:B------:R-:W-:Y:S05]  /*0c60*/  BSYNC.RECONVERGENT B1 ;  /* 0x0000000000017941 */ /* 0x000fea0003800200 */
.L_x_555:
[----:B------:R-:W-:-:S04]  /*0c70*/  VIADD R3, R3, UR6 ;  /* 0x0000000603037c36 */ /* 0x000fc80008000000 */
[----:B----4-:R-:W-:-:S06]  /*0c80*/  IMAD.WIDE R16, R3, 0x4, R18 ;  /* 0x0000000403107825 */ /* 0x010fcc00078e0212 */
[----:B------:R-:W2:Y:S01]  /*0c90*/  LDG.E R17, desc[UR10][R16.64] ;  /* 0x0000000a10117981 */ /* 0x000ea2000c1e1900 */
[--C-:B------:R-:W-:Y:S01]  /*0ca0*/  SHF.R.S32.HI R11, RZ, 0x1f, R21.reuse ;  /* 0x0000001fff0b7819 */ /* 0x100fe20000011415 */
[--C-:B------:R-:W-:Y:S02]  /*0cb0*/  IMAD.MOV.U32 R10, RZ, RZ, R21.reuse ;  /* 0x000000ffff0a7224 */ /* 0x100fe400078e0015 */
[----:B------:R-:W-:-:S04]  /*0cc0*/  IMAD R21, R4, UR17, R21 ;  /* 0x0000001104157c24 */ /* 0x000fc8000f8e0215 */
[----:B-1----:R-:W-:-:S06]  /*0cd0*/  IMAD.WIDE R20, R21, 0x4, R8 ;  /* 0x0000000415147825 */ /* 0x002fcc00078e0208 */
[----:B------:R-:W3:Y:S01]  /*0ce0*/  LDG.E R21, desc[UR10][R20.64] ;  /* 0x0000000a14157981 */ /* 0x000ee2000c1e1900 */
[----:B--2---:R-:W-:Y:S01]  /*0cf0*/  SHF.R.S32.HI R3, RZ, 0x1f, R17 ;  /* 0x0000001fff037819 */ /* 0x004fe20000011411 */
[----:B------:R-:W-:-:S04]  /*0d00*/  IMAD.WIDE.U32 R10, R17, R4, R10 ;  /* 0x00000004110a7225 */ /* 0x000fc800078e000a */
[----:B------:R-:W-:-:S04]  /*0d10*/  IMAD R12, R3, R4, RZ ;  /* 0x00000004030c7224 */ /* 0x000fc800078e02ff */
[----:B------:R-:W-:Y:S01]  /*0d20*/  IMAD R3, R17, UR16, R12 ;  /* 0x0000001011037c24 */ /* 0x000fe2000f8e020c */
[----:B------:R-:W-:-:S04]  /*0d30*/  LEA R12, P0, R10, UR22, 0x2 ;  /* 0x000000160a0c7c11 */ /* 0x000fc8000f8010ff */
[----:B------:R-:W-:-:S04]  /*0d40*/  IADD3 R3, PT, PT, R11, R3, RZ ;  /* 0x000000030b037210 */ /* 0x000fc80007ffe0ff */
[----:B------:R-:W-:-:S05]  /*0d50*/  LEA.HI.X R13, R10, UR23, R3, 0x2, P0 ;  /* 0x000000170a0d7c11 */ /* 0x000fca00080f1403 */
[----:B------:R-:W3:Y:S01]  /*0d60*/  LDG.E R12, desc[UR10][R12.64] ;  /* 0x0000000a0c0c7981 */ /* 0x000ee2000c1e1900 */
[----:B------:R-:W-:-:S04]  /*0d70*/  LEA R24, P0, R7, UR20, 0x2 ;  /* 0x0000001407187c11 */ /* 0x000fc8000f8010ff */
[----:B------:R-:W-:Y:S02]  /*0d80*/  LEA.HI.X R25, R7, UR21, R6, 0x2, P0 ;  /* 0x0000001507197c11 */ /* 0x000fe400080f1406 */
[----:B------:R-:W-:-:S05]  /*0d90*/  IADD3 R17, P0, PT, R0, R7, RZ ;  /* 0x0000000700117210 */ /* 0x000fca0007f1e0ff */
[----:B------:R-:W-:-:S05]  /*0da0*/  IMAD.X R6, RZ, RZ, R6, P0 ;  /* 0x000000ffff067224 */ /* 0x000fca00000e0606 */
[----:B------:R-:W-:-:S04]  /*0db0*/  LOP3.LUT R5, R6, UR16, RZ, 0xfc, !PT ;  /* 0x0000001006057c12 */ /* 0x000fc8000f8efcff */
[----:B------:R-:W-:Y:S01]  /*0dc0*/  ISETP.NE.U32.AND P0, PT, R5, RZ, PT ;  /* 0x000000ff0500720c */ /* 0x000fe20003f05070 */
[----:B------:R-:W-:Y:S01]  /*0dd0*/  BSSY.RECONVERGENT B1, `(.L_x_558) ;  /* 0x0000020000017945 */ /* 0x000fe20003800200 */
[----:B---3--:R-:W-:-:S05]  /*0de0*/  FFMA.FTZ R3, R12, UR18, R21 ;  /* 0x000000120c037c23 */ /* 0x008fca0008010015 */
[----:B------:R0:W-:Y:S06]  /*0df0*/  STG.E desc[UR10][R24.64], R3 ;  /* 0x0000000318007986 */ /* 0x0001ec000c10190a */
[----:B------:R-:W-:Y:S05]  /*0e00*/  @P0 BRA `(.L_x_559) ;  /* 0x0000000000540947 */ /* 0x000fea0003800000 */
[----:B------:R-:W1:Y:S01]  /*0e10*/  I2F.U32.RP R7, R4 ;  /* 0x0000000400077306 */ /* 0x000e620000209000 */
[----:B------:R-:W-:-:S07]  /*0e20*/  ISETP.NE.U32.AND P2, PT, R4, RZ, PT ;  /* 0x000000ff0400720c */ /* 0x000fce0003f45070 */
[----:B-1----:R-:W1:Y:S02]  /*0e30*/  MUFU.RCP R7, R7 ;  /* 0x0000000700077308 */ /* 0x002e640000001000 */
[----:B-1----:R-:W-:-:S06]  /*0e40*/  VIADD R10, R7, 0xffffffe ;  /* 0x0ffffffe070a7836 */ /* 0x002fcc0000000000 */
[----:B------:R1:W0:Y:S02]  /*0e50*/  F2I.FTZ.U32.TRUNC.NTZ R11, R10 ;  /* 0x0000000a000b7305 */ /* 0x000224000021f000 */
[----:B-1----:R-:W-:Y:S01]  /*0e60*/  MOV R10, RZ ;  /* 0x000000ff000a7202 */ /* 0x002fe20000000f00 */
        /* <DEDUP_REMOVED lines=15> */
.L_x_559:
[----:B------:R-:W-:Y:S01]  /*0f60*/  IMAD.MOV.U32 R20, RZ, RZ, R17 ;  /* 0x000000ffff147224 */ /* 0x000fe200078e0011 */
[----:B------:R-:W-:-:S07]  /*0f70*/  MOV R4, 0xf90 ;  /* 0x00000f9000047802 */ /* 0x000fce0000000f00 */
[----:B0-----:R-:W-:Y:S05]  /*0f80*/  CALL.REL.NOINC `($__internal_18_$__cuda_sm20_div_s64) ;  /* 0x0000003800647944 */ /* 0x001fea0003c00000 */
[----:B------:R-:W-:Y:S01]  /*0f90*/  MOV R4, UR26 ;  /* 0x0000001a00047c02 */ /* 0x000fe20008000f00 */
[--C-:B------:R-:W-:Y:S02]  /*0fa0*/  IMAD.MOV R5, RZ, RZ, -R10.reuse ;  /* 0x000000ffff057224 */ /* 0x100fe400078e0a0a */
[----:B------:R-:W-:Y:S02]  /*0fb0*/  IMAD.MOV.U32 R3, RZ, RZ, R10 ;  /* 0x000000ffff037224 */ /* 0x000fe400078e000a */
[----:B------:R-:W-:-:S07]  /*0fc0*/  IMAD R10, R5, R4, R17 ;  /* 0x00000004050a7224 */ /* 0x000fce00078e0211 */
.L_x_560:
[----:B------:R-:W-:Y:S05]  /*0fd0*/  BSYNC.RECONVERGENT B1 ;  /* 0x0000000000017941 */ /* 0x000fea0003800200 */
.L_x_558:
[----:B------:R-:W-:-:S04]  /*0fe0*/  VIADD R3, R3, UR6 ;  /* 0x0000000603037c36 */ /* 0x000fc80008000000 */
[----:B------:R-:W-:-:S06]  /*0ff0*/  IMAD.WIDE R20, R3, 0x4, R18 ;  /* 0x0000000403147825 */ /* 0x000fcc00078e0212 */
[----:B------:R-:W2:Y:S01]  /*1000*/  LDG.E R21, desc[UR10][R20.64] ;  /* 0x0000000a14157981 */ /* 0x000ea2000c1e1900 */
[--C-:B------:R-:W-:Y:S01]  /*1010*/  SHF.R.S32.HI R11, RZ, 0x1f, R10.reuse ;  /* 0x0000001fff0b7819 */ /* 0x100fe2000001140a */
[----:B------:R-:W-:-:S04]  /*1020*/  IMAD R23, R4, UR17, R10 ;  /* 0x0000001104177c24 */ /* 0x000fc8000f8e020a */
[----:B------:R-:W-:-:S06]  /*1030*/  IMAD.WIDE R22, R23, 0x4, R8 ;  /* 0x0000000417167825 */ /* 0x000fcc00078e0208 */
[----:B------:R-:W3:Y:S01]  /*1040*/  LDG.E R23, desc[UR10][R22.64] ;  /* 0x0000000a16177981 */ /* 0x000ee2000c1e1900 */
[----:B--2---:R-:W-:Y:S01]  /*1050*/  SHF.R.S32.HI R3, RZ, 0x1f, R21 ;  /* 0x0000001fff037819 */ /* 0x004fe20000011415 */
[----:B------:R-:W-:-:S04]  /*1060*/  IMAD.WIDE.U32 R12, R21, R4, R10 ;  /* 0x00000004150c7225 */ /* 0x000fc800078e000a */
[----:B------:R-:W-:Y:S01]  /*1070*/  IMAD R16, R3, R4, RZ ;  /* 0x0000000403107224 */ /* 0x000fe200078e02ff */
[----:B------:R-:W-:-:S03]  /*1080*/  LEA R10, P0, R12, UR24, 0x2 ;  /* 0x000000180c0a7c11 */ /* 0x000fc6000f8010ff */
[----:B------:R-:W-:-:S04]  /*1090*/  IMAD R3, R21, UR16, R16 ;  /* 0x0000001015037c24 */ /* 0x000fc8000f8e0210 */
[----:B------:R-:W-:-:S05]  /*10a0*/  IMAD.IADD R3, R13, 0x1, R3 ;  /* 0x000000010d037824 */ /* 0x000fca00078e0203 */
[----:B------:R-:W-:-:S05]  /*10b0*/  LEA.HI.X R11, R12, UR25, R3, 0x2, P0 ;  /* 0x000000190c0b7c11 */ /* 0x000fca00080f1403 */
[----:B------:R-:W3:Y:S01]  /*10c0*/  LDG.E R10, desc[UR10][R10.64] ;  /* 0x0000000a0a0a7981 */ /* 0x000ee2000c1e1900 */
        /* <DEDUP_REMOVED lines=17> */
[----:B-1----:R-:W-:Y:S01]  /*11e0*/  IMAD.MOV.U32 R10, RZ, RZ, RZ ;  /* 0x000000ffff0a7224 */ /* 0x002fe200078e00ff */
        /* <DEDUP_REMOVED lines=15> */
.L_x_562:
[----:B------:R-:W-:Y:S02]  /*12e0*/  MOV R20, R17 ;  /* 0x0000001100147202 */ /* 0x000fe40000000f00 */
[----:B------:R-:W-:-:S07]  /*12f0*/  MOV R4, 0x1310 ;  /* 0x0000131000047802 */ /* 0x000fce0000000f00 */
[----:B0-----:R-:W-:Y:S05]  /*1300*/  CALL.REL.NOINC `($__internal_18_$__cuda_sm20_div_s64) ;  /* 0x0000003400847944 */ /* 0x001fea0003c00000 */
[----:B------:R-:W-:Y:S01]  /*1310*/  IMAD.MOV R21, RZ, RZ, -R10 ;  /* 0x000000ffff157224 */ /* 0x000fe200078e0a0a */
[----:B------:R-:W-:Y:S01]  /*1320*/  MOV R3, R10 ;  /* 0x0000000a00037202 */ /* 0x000fe20000000f00 */
[----:B------:R-:W-:-:S04]  /*1330*/  IMAD.U32 R4, RZ, RZ, UR26 ;  /* 0x0000001aff047e24 */ /* 0x000fc8000f8e00ff */
[----:B------:R-:W-:-:S07]  /*1340*/  IMAD R21, R21, R4, R17 ;  /* 0x0000000415157224 */ /* 0x000fce00078e0211 */
.L_x_563:
[----:B------:R-:W-:Y:S05]  /*1350*/  BSYNC.RECONVERGENT B1 ;  /* 0x0000000000017941 */ /* 0x000fea0003800200 */
.L_x_561:
[----:B------:R-:W-:-:S04]  /*1360*/  VIADD R3, R3, UR6 ;  /* 0x0000000603037c36 */ /* 0x000fc80008000000 */
[----:B------:R-:W-:-:S06]  /*1370*/  IMAD.WIDE R22, R3, 0x4, R18 ;  /* 0x0000000403167825 */ /* 0x000fcc00078e0212 */
[----:B------:R-:W2:Y:S01]  /*1380*/  LDG.E R23, desc[UR10][R22.64] ;  /* 0x0000000a16177981 */ /* 0x000ea2000c1e1900 */
[--C-:B------:R-:W-:Y:S01]  /*1390*/  SHF.R.S32.HI R11, RZ, 0x1f, R21.reuse ;  /* 0x0000001fff0b7819 */ /* 0x100fe20000011415 */
[--C-:B------:R-:W-:Y:S02]  /*13a0*/  IMAD.MOV.U32 R10, RZ, RZ, R21.reuse ;  /* 0x000000ffff0a7224 */ /* 0x100fe400078e0015 */
[----:B------:R-:W-:-:S04]  /*13b0*/  IMAD R21, R4, UR17, R21 ;  /* 0x0000001104157c24 */ /* 0x000fc8000f8e0215 */
[----:B------:R-:W-:-:S06]  /*13c0*/  IMAD.WIDE R20, R21, 0x4, R8 ;  /* 0x0000000415147825 */ /* 0x000fcc00078e0208 */
        /* <DEDUP_REMOVED lines=22> */
[----:B-1----:R-:W-:-:S06]  /*1530*/  IADD3 R10, PT, PT, R12, 0xffffffe, RZ ;  /* 0x0ffffffe0c0a7810 */ /* 0x002fcc0007ffe0ff */
[----:B------:R1:W0:Y:S02]  /*1540*/  F2I.FTZ.U32.TRUNC.NTZ R11, R10 ;  /* 0x0000000a000b7305 */ /* 0x000224000021f000 */
[----:B-1----:R-:W-:Y:S02]  /*1550*/  IMAD.MOV.U32 R10, RZ, RZ, RZ ;  /* 0x000000ffff0a7224 */ /* 0x002fe400078e00ff */
        /* <DEDUP_REMOVED lines=15> */
.L_x_565:
[----:B------:R-:W-:Y:S01]  /*1650*/  IMAD.MOV.U32 R20, RZ, RZ, R17 ;  /* 0x000000ffff147224 */ /* 0x000fe200078e0011 */
[----:B------:R-:W-:-:S07]  /*1660*/  MOV R4, 0x1680 ;  /* 0x0000168000047802 */ /* 0x000fce0000000f00 */
[----:B0-----:R-:W-:Y:S05]  /*1670*/  CALL.REL.NOINC `($__internal_18_$__cuda_sm20_div_s64) ;  /* 0x0000003000a87944 */ /* 0x001fea0003c00000 */
[----:B------:R-:W-:Y:S01]  /*1680*/  IADD3 R21, PT, PT, -R10, RZ, RZ ;  /* 0x000000ff0a157210 */ /* 0x000fe20007ffe1ff */
[----:B------:R-:W-:Y:S02]  /*1690*/  IMAD.U32 R4, RZ, RZ, UR26 ;  /* 0x0000001aff047e24 */ /* 0x000fe4000f8e00ff */
[----:B------:R-:W-:Y:S02]  /*16a0*/  IMAD.MOV.U32 R3, RZ, RZ, R10 ;  /* 0x000000ffff037224 */ /* 0x000fe400078e000a */
[----:B------:R-:W-:-:S07]  /*16b0*/  IMAD R21, R21, R4, R17 ;  /* 0x0000000415157224 */ /* 0x000fce00078e0211 */
.L_x_566:
[----:B------:R-:W-:Y:S05]  /*16c0*/  BSYNC.RECONVERGENT B1 ;  /* 0x0000000000017941 */ /* 0x000fea0003800200 */
.L_x_564:
        /* <DEDUP_REMOVED lines=13> */
[----:B------:R-:W2:Y:S03]  /*17a0*/  LDG.E R21, desc[UR10][R20.64] ;  /* 0x0000000a14157981 */ /* 0x000ea6000c1e1900 */
[----:B------:R-:W-:-:S05]  /*17b0*/  LEA.HI.X R5, R10, UR25, R3, 0x2, P0 ;  /* 0x000000190a057c11 */ /* 0x000fca00080f1403 */
[----:B------:R-:W2:Y:S01]  /*17c0*/  LDG.E R4, desc[UR10][R4.64] ;  /* 0x0000000a04047981 */ /* 0x000ea2000c1e1900 */
[----:B------:R-:W-:-:S04]  /*17d0*/  IADD3 R10, P0, PT, R16, R24, RZ ;  /* 0x00000018100a7210 */ /* 0x000fc80007f1e0ff */
[----:B------:R-:W-:Y:S02]  /*17e0*/  IADD3.X R11, PT, PT, R7, R25, RZ, P0, !PT ;  /* 0x00000019070b7210 */ /* 0x000fe400007fe4ff */
[----:B------:R-:W-:-:S05]  /*17f0*/  IADD3 R7, P0, PT, R0, R17, RZ ;  /* 0x0000001100077210 */ /* 0x000fca0007f1e0ff */
[----:B------:R-:W-:Y:S01]  /*1800*/  IMAD.X R6, RZ, RZ, R6, P0 ;  /* 0x000000ffff067224 */ /* 0x000fe200000e0606 */
[----:B------:R-:W-:-:S04]  /*1810*/  ISETP.GE.U32.AND P0, PT, R7, R14, PT ;  /* 0x0000000e0700720c */ /* 0x000fc80003f06070 */
[----:B------:R-:W-:Y:S01]  /*1820*/  ISETP.GE.AND.EX P0, PT, R6, R2, PT, P0 ;  /* 0x000000020600720c */ /* 0x000fe20003f06300 */
[----:B--2---:R-:W-:-:S05]  /*1830*/  FFMA.FTZ R3, R4, UR18, R21 ;  /* 0x0000001204037c23 */ /* 0x004fca0008010015 */
[----:B------:R0:W-:Y:S07]  /*1840*/  STG.E desc[UR10][R10.64], R3 ;  /* 0x000000030a007986 */ /* 0x0001ee000c10190a */
[----:B------:R-:W-:Y:S05]  /*1850*/  @!P0 BRA `(.L_x_567) ;  /* 0xfffffff0007c8947 */ /* 0x000fea000383ffff */
[----:B------:R-:W-:Y:S05]  /*1860*/  BSYNC.RECONVERGENT B0 ;  /* 0x0000000000007941 */ /* 0x000fea0003800200 */
.L_x_554:
[----:B------:R-:W-:Y:S05]  /*1870*/  EXIT ;  /* 0x000000000000794d */ /* 0x000fea0003800000 */
.L_x_544:
        /* <DEDUP_REMOVED lines=34> */
.L_x_569:
[----:B------:R-:W-:Y:S01]  /*1aa0*/  IMAD.MOV.U32 R3, RZ, RZ, R8 ;  /* 0x000000ffff037224 */ /* 0x000fe200078e0008 */
[----:B------:R-:W-:-:S07]  /*1ab0*/  MOV R10, 0x1ad0 ;  /* 0x00001ad0000a7802 */ /* 0x000fce0000000f00 */
[----:B0-----:R-:W-:Y:S05]  /*1ac0*/  CALL.REL.NOINC `($__internal_19_$__cuda_sm20_div_u64) ;  /* 0x0000003000d07944 */ /* 0x001fea0003c00000 */
.L_x_570:
[----:B0-----:R-:W-:Y:S05]  /*1ad0*/  BSYNC.RECONVERGENT B0 ;  /* 0x0000000000007941 */ /* 0x001fea0003800200 */
.L_x_568:
        /* <DEDUP_REMOVED lines=22> */
.L_x_576:
[----:B01----:R-:W-:Y:S01]  /*1c40*/  LOP3.LUT R3, R6, UR12, RZ, 0xfc, !PT ;  /* 0x0000000c06037c12 */ /* 0x003fe2000f8efcff */
[----:B------:R-:W-:Y:S03]  /*1c50*/  BSSY.RECONVERGENT B1, `(.L_x_573) ;  /* 0x0000020000017945 */ /* 0x000fe60003800200 */
[----:B------:R-:W-:-:S13]  /*1c60*/  ISETP.NE.U32.AND P0, PT, R3, RZ, PT ;  /* 0x000000ff0300720c */ /* 0x000fda0003f05070 */
[----:B------:R-:W-:Y:S05]  /*1c70*/  @P0 BRA `(.L_x_574) ;  /* 0x00000000005c0947 */ /* 0x000fea0003800000 */
        /* <DEDUP_REMOVED lines=23> */
.L_x_574:
[----:B------:R-:W-:Y:S01]  /*1df0*/  IMAD.MOV.U32 R20, RZ, RZ, R7 ;  /* 0x000000ffff147224 */ /* 0x000fe200078e0007 */
[----:B------:R-:W-:-:S07]  /*1e00*/  MOV R4, 0x1e20 ;  /* 0x00001e2000047802 */ /* 0x000fce0000000f00 */
[----:B--234-:R-:W-:Y:S05]  /*1e10*/  CALL.REL.NOINC `($__internal_18_$__cuda_sm20_div_s64) ;  /* 0x0000002800c07944 */ /* 0x01cfea0003c00000 */
[----:B------:R-:W-:Y:S01]  /*1e20*/  MOV R22, UR28 ;  /* 0x0000001c00167c02 */ /* 0x000fe20008000f00 */
[----:B------:R-:W-:-:S04]  /*1e30*/  IMAD.MOV R3, RZ, RZ, -R10 ;  /* 0x000000ffff037224 */ /* 0x000fc800078e0a0a */
[----:B------:R-:W-:-:S07]  /*1e40*/  IMAD R3, R3, R22, R7 ;  /* 0x0000001603037224 */ /* 0x000fce00078e0207 */
.L_x_575:
[----:B---34-:R-:W-:Y:S05]  /*1e50*/  BSYNC.RECONVERGENT B1 ;  /* 0x0000000000017941 */ /* 0x018fea0003800200 */
.L_x_573:
        /* <DEDUP_REMOVED lines=19> */
[----:B------:R-:W2:Y:S04]  /*1f90*/  LDG.E R13, desc[UR10][R12.64] ;  /* 0x0000000a0c0d7981 */ /* 0x000ea8000c1e1900 */
[----:B------:R0:W2:Y:S01]  /*1fa0*/  LDG.E R4, desc[UR10][R4.64] ;  /* 0x0000000a04047981 */ /* 0x0000a2000c1e1900 */
[----:B------:R-:W-:Y:S02]  /*1fb0*/  IADD3 R19, P0, PT, R19, -0x1, RZ ;  /* 0xffffffff13137810 */ /* 0x000fe40007f1e0ff */
[----:B------:R-:W-:Y:S02]  /*1fc0*/  IADD3 R7, P1, PT, R0, R7, RZ ;  /* 0x0000000700077210 */ /* 0x000fe40007f3e0ff */
[----:B------:R-:W-:Y:S02]  /*1fd0*/  IADD3.X R18, PT, PT, R18, -0x1, RZ, P0, !PT ;  /* 0xffffffff12127810 */ /* 0x000fe400007fe4ff */
[----:B------:R-:W-:Y:S01]  /*1fe0*/  ISETP.NE.U32.AND P0, PT, R19, RZ, PT ;  /* 0x000000ff1300720c */ /* 0x000fe20003f05070 */
[----:B------:R-:W-:Y:S01]  /*1ff0*/  IMAD.X R6, RZ, RZ, R6, P1 ;  /* 0x000000ffff067224 */ /* 0x000fe200008e0606 */
[----:B0-----:R-:W-:-:S02]  /*2000*/  MOV R5, R17 ;  /* 0x0000001100057202 */ /* 0x001fc40000000f00 */
[----:B------:R-:W-:Y:S01]  /*2010*/  ISETP.NE.AND.EX P0, PT, R18, RZ, PT, P0 ;  /* 0x000000ff1200720c */ /* 0x000fe20003f05300 */
[----:B--2---:R-:W-:Y:S01]  /*2020*/  FFMA.FTZ R3, R4, UR13, R13 ;  /* 0x0000000d04037c23 */ /* 0x004fe2000801000d */
[----:B------:R-:W-:Y:S01]  /*2030*/  IMAD.MOV.U32 R4, RZ, RZ, R16 ;  /* 0x000000ffff047224 */ /* 0x000fe200078e0010 */
[----:B------:R-:W-:-:S04]  /*2040*/  LEA R16, P2, R0, R16, 0x2 ;  /* 0x0000001000107211 */ /* 0x000fc800078410ff */
[----:B------:R0:W-:Y:S01]  /*2050*/  STG.E desc[UR10][R4.64], R3 ;  /* 0x0000000304007986 */ /* 0x0001e2000c10190a */
[----:B------:R-:W-:-:S05]  /*2060*/  LEA.HI.X R17, R0, R17, RZ, 0x2, P2 ;  /* 0x0000001100117211 */ /* 0x000fca00010f14ff */
[----:B------:R-:W-:Y:S05]  /*2070*/  @P0 BRA `(.L_x_576) ;  /* 0xfffffff800f00947 */ /* 0x000fea000383ffff */
.L_x_572:
[----:B-1234-:R-:W-:Y:S05]  /*2080*/  BSYNC.RECONVERGENT B0 ;  /* 0x0000000000007941 */ /* 0x01efea0003800200 */
.L_x_571:
[----:B------:R-:W1:Y:S01]  /*2090*/  LDC.64 R16, c[0x0][0x390] ;  /* 0x0000e400ff107b82 */ /* 0x000e620000000a00 */
[----:B------:R-:W-:Y:S01]  /*20a0*/  ISETP.GE.U32.AND P0, PT, R9, 0x3, PT ;  /* 0x000000030900780c */ /* 0x000fe20003f06070 */
[----:B------:R-:W2:Y:S03]  /*20b0*/  LDCU UR18, c[0x0][0x3bc] ;  /* 0x00007780ff1277ac */ /* 0x000ea60008000800 */
[----:B------:R-:W-:Y:S01]  /*20c0*/  ISETP.GE.U32.AND.EX P0, PT, R8, RZ, PT, P0 ;  /* 0x000000ff0800720c */ /* 0x000fe20003f06100 */
[----:B------:R-:W3:Y:S02]  /*20d0*/  LDCU UR29, c[0x0][0x3b8] ;  /* 0x00007700ff1d77ac */ /* 0x000ee40008000800 */
[----:B------:R-:W4:Y:S01]  /*20e0*/  LDC.64 R18, c[0x0][0x398] ;  /* 0x0000e600ff127b82 */ /* 0x000f220000000a00 */
[----:B------:R-:W0:Y:S01]  /*20f0*/  LDCU UR19, c[0x0][0x3d0] ;  /* 0x00007a00ff1377ac */ /* 0x000e220008000800 */
[----:B------:R-:W0:Y:S01]  /*2100*/  LDCU.64 UR24, c[0x0][0x388] ;  /* 0x00007100ff1877ac */ /* 0x000e220008000a00 */
[----:B------:R-:W0:Y:S01]  /*2110*/  LDCU.64 UR26, c[0x0][0x3a8] ;  /* 0x00007500ff1a77ac */ /* 0x000e220008000a00 */
[----:B------:R-:W0:Y:S06]  /*2120*/  LDCU.128 UR20, c[0x0][0x380] ;  /* 0x00007000ff1477ac */ /* 0x000e2c0008000c00 */
[----:B0-23--:R-:W-:Y:S05]  /*2130*/  @!P0 EXIT ;  /* 0x000000000000894d */ /* 0x00dfea0003800000 */
[----:B------:R-:W-:Y:S01]  /*2140*/  BSSY.RECONVERGENT B0, `(.L_x_577) ;  /* 0x00000f7000007945 */ /* 0x000fe20003800200 */
.L_x_590:
        /* <DEDUP_REMOVED lines=27> */
.L_x_579:
[----:B------:R-:W-:Y:S02]  /*2300*/  MOV R20, R7 ;  /* 0x0000000700147202 */ /* 0x000fe40000000f00 */
[----:B------:R-:W-:-:S07]  /*2310*/  MOV R4, 0x2330 ;  /* 0x0000233000047802 */ /* 0x000fce0000000f00 */
[----:B-1--4-:R-:W-:Y:S05]  /*2320*/  CALL.REL.NOINC `($__internal_18_$__cuda_sm20_div_s64) ;  /* 0x00000024007c7944 */ /* 0x012fea0003c00000 */
[----:B------:R-:W-:Y:S02]  /*2330*/  IMAD.MOV R3, RZ, RZ, -R10 ;  /* 0x000000ffff037224 */ /* 0x000fe400078e0a0a */
[----:B------:R-:W-:-:S04]  /*2340*/  IMAD.U32 R4, RZ, RZ, UR29 ;  /* 0x0000001dff047e24 */ /* 0x000fc8000f8e00ff */
[----:B------:R-:W-:-:S07]  /*2350*/  IMAD R3, R3, R4, R7 ;  /* 0x0000000403037224 */ /* 0x000fce00078e0207 */
.L_x_580:
[----:B------:R-:W-:Y:S05]  /*2360*/  BSYNC.RECONVERGENT B1 ;  /* 0x0000000000017941 */ /* 0x000fea0003800200 */
.L_x_578:
        /* <DEDUP_REMOVED lines=19> */
[----:B------:R-:W2:Y:S04]  /*24a0*/  LDG.E R13, desc[UR10][R12.64] ;  /* 0x0000000a0c0d7981 */ /* 0x000ea8000c1e1900 */
        /* <DEDUP_REMOVED lines=8> */
[----:B--2---:R-:W-:-:S05]  /*2530*/  FFMA.FTZ R3, R10, UR19, R13 ;  /* 0x000000130a037c23 */ /* 0x004fca000801000d */
[----:B------:R0:W-:Y:S07]  /*2540*/  STG.E desc[UR10][R24.64], R3 ;  /* 0x0000000318007986 */ /* 0x0001ee000c10190a */
        /* <DEDUP_REMOVED lines=23> */
.L_x_582:
[----:B------:R-:W-:Y:S01]  /*26c0*/  IMAD.MOV.U32 R20, RZ, RZ, R9 ;  /* 0x000000ffff147224 */ /* 0x000fe200078e0009 */
[----:B------:R-:W-:-:S07]  /*26d0*/  MOV R4, 0x26f0 ;  /* 0x000026f000047802 */ /* 0x000fce0000000f00 */
[----:B0-----:R-:W-:Y:S05]  /*26e0*/  CALL.REL.NOINC `($__internal_18_$__cuda_sm20_div_s64) ;  /* 0x00000020008c7944 */ /* 0x001fea0003c00000 */
[----:B------:R-:W-:Y:S01]  /*26f0*/  IADD3 R3, PT, PT, -R10, RZ, RZ ;  /* 0x000000ff0a037210 */ /* 0x000fe20007ffe1ff */
[----:B------:R-:W-:-:S04]  /*2700*/  IMAD.U32 R4, RZ, RZ, UR29 ;  /* 0x0000001dff047e24 */ /* 0x000fc8000f8e00ff */
[----:B------:R-:W-:-:S07]  /*2710*/  IMAD R3, R3, R4, R9 ;  /* 0x0000000403037224 */ /* 0x000fce00078e0209 */
.L_x_583:
[----:B------:R-:W-:Y:S05]  /*2720*/  BSYNC.RECONVERGENT B1 ;  /* 0x0000000000017941 */ /* 0x000fea0003800200 */
.L_x_581:
        /* <DEDUP_REMOVED lines=18> */
[----:B------:R-:W-:-:S03]  /*2850*/  LEA.HI.X R13, R10, UR25, R3, 0x2, P0 ;  /* 0x000000190a0d7c11 */ /* 0x000fc600080f1403 */
[----:B------:R-:W2:Y:S04]  /*2860*/  LDG.E R21, desc[UR10][R20.64] ;  /* 0x0000000a14157981 */ /* 0x000ea8000c1e1900 */
[----:B------:R-:W2:Y:S01]  /*2870*/  LDG.E R12, desc[UR10][R12.64] ;  /* 0x0000000a0c0c7981 */ /* 0x000ea2000c1e1900 */
        /* <DEDUP_REMOVED lines=34> */
.L_x_585:
[----:B------:R-:W-:Y:S02]  /*2aa0*/  MOV R20, R9 ;  /* 0x0000000900147202 */ /* 0x000fe40000000f00 */
[----:B------:R-:W-:-:S07]  /*2ab0*/  MOV R4, 0x2ad0 ;  /* 0x00002ad000047802 */ /* 0x000fce0000000f00 */
[----:B0-----:R-:W-:Y:S05]  /*2ac0*/  CALL.REL.NOINC `($__internal_18_$__cuda_sm20_div_s64) ;  /* 0x0000001c00947944 */ /* 0x001fea0003c00000 */
[----:B------:R-:W-:Y:S02]  /*2ad0*/  IMAD.MOV R3, RZ, RZ, -R10 ;  /* 0x000000ffff037224 */ /* 0x000fe400078e0a0a */
[----:B------:R-:W-:-:S04]  /*2ae0*/  IMAD.U32 R4, RZ, RZ, UR29 ;  /* 0x0000001dff047e24 */ /* 0x000fc8000f8e00ff */
[----:B------:R-:W-:-:S07]  /*2af0*/  IMAD R3, R3, R4, R9 ;  /* 0x0000000403037224 */ /* 0x000fce00078e0209 */
.L_x_586:
[----:B------:R-:W-:Y:S05]  /*2b00*/  BSYNC.RECONVERGENT B1 ;  /* 0x0000000000017941 */ /* 0x000fea0003800200 */
.L_x_584:
[----:B------:R-:W-:Y:S02]  /*2b10*/  IADD3 R21, PT, PT, R10, UR6, RZ ;  /* 0x000000060a157c10 */ /* 0x000fe4000fffe0ff */
        /* <DEDUP_REMOVED lines=18> */
[----:B------:R-:W2:Y:S04]  /*2c40*/  LDG.E R21, desc[UR10][R20.64] ;  /* 0x0000000a14157981 */ /* 0x000ea8000c1e1900 */
        /* <DEDUP_REMOVED lines=33> */
.L_x_588:
[----:B------:R-:W-:Y:S02]  /*2e60*/  MOV R20, R9 ;  /* 0x0000000900147202 */ /* 0x000fe40000000f00 */
[----:B------:R-:W-:-:S07]  /*2e70*/  MOV R4, 0x2e90 ;  /* 0x00002e9000047802 */ /* 0x000fce0000000f00 */
[----:B0-----:R-:W-:Y:S05]  /*2e80*/  CALL.REL.NOINC `($__internal_18_$__cuda_sm20_div_s64) ;  /* 0x0000001800a47944 */ /* 0x001fea0003c00000 */
[----:B------:R-:W-:Y:S02]  /*2e90*/  IMAD.MOV R3, RZ, RZ, -R10 ;  /* 0x000000ffff037224 */ /* 0x000fe400078e0a0a */
[----:B------:R-:W-:-:S04]  /*2ea0*/  IMAD.U32 R4, RZ, RZ, UR29 ;  /* 0x0000001dff047e24 */ /* 0x000fc8000f8e00ff */
[----:B------:R-:W-:-:S07]  /*2eb0*/  IMAD R3, R3, R4, R9 ;  /* 0x0000000403037224 */ /* 0x000fce00078e0209 */
.L_x_589:
[----:B------:R-:W-:Y:S05]  /*2ec0*/  BSYNC.RECONVERGENT B1 ;  /* 0x0000000000017941 */ /* 0x000fea0003800200 */
.L_x_587:
        /* <DEDUP_REMOVED lines=21> */
[----:B------:R-:W-:-:S05]  /*3020*/  IADD3 R12, P0, PT, R7, R24, RZ ;  /* 0x00000018070c7210 */ /* 0x000fca0007f1e0ff */
[----:B------:R-:W-:Y:S01]  /*3030*/  IMAD.X R13, R8, 0x1, R25, P0 ;  /* 0x00000001080d7824 */ /* 0x000fe200000e0619 */
        /* <DEDUP_REMOVED lines=8> */
.L_x_577:
[----:B------:R-:W-:Y:S05]  /*30c0*/  EXIT ;  /* 0x000000000000794d */ /* 0x000fea0003800000 */
.L_x_543:
        /* <DEDUP_REMOVED lines=34> */
.L_x_592:
[----:B------:R-:W-:Y:S02]  /*32f0*/  MOV R3, R8 ;  /* 0x0000000800037202 */ /* 0x000fe40000000f00 */
[----:B------:R-:W-:-:S07]  /*3300*/  MOV R10, 0x3320 ;  /* 0x00003320000a7802 */ /* 0x000fce0000000f00 */
[----:B0-----:R-:W-:Y:S05]  /*3310*/  CALL.REL.NOINC `($__internal_19_$__cuda_sm20_div_u64) ;  /* 0x0000001800bc7944 */ /* 0x001fea0003c00000 */
.L_x_593:
[----:B0-----:R-:W-:Y:S05]  /*3320*/  BSYNC.RECONVERGENT B0 ;  /* 0x0000000000007941 */ /* 0x001fea0003800200 */
.L_x_591:
        /* <DEDUP_REMOVED lines=21> */
.L_x_599:
        /* <DEDUP_REMOVED lines=27> */
.L_x_597:
[----:B------:R-:W-:Y:S01]  /*3630*/  IMAD.MOV.U32 R20, RZ, RZ, R7 ;  /* 0x000000ffff147224 */ /* 0x000fe200078e0007 */
[----:B------:R-:W-:-:S07]  /*3640*/  MOV R4, 0x3660 ;  /* 0x0000366000047802 */ /* 0x000fce0000000f00 */
[----:B--234-:R-:W-:Y:S05]  /*3650*/  CALL.REL.NOINC `($__internal_18_$__cuda_sm20_div_s64) ;  /* 0x0000001000b07944 */ /* 0x01cfea0003c00000 */
[----:B------:R-:W-:Y:S01]  /*3660*/  IADD3 R3, PT, PT, -R10, RZ, RZ ;  /* 0x000000ff0a037210 */ /* 0x000fe20007ffe1ff */
[----:B------:R-:W-:-:S04]  /*3670*/  IMAD.U32 R22, RZ, RZ, UR29 ;  /* 0x0000001dff167e24 */ /* 0x000fc8000f8e00ff */
[----:B------:R-:W-:-:S07]  /*3680*/  IMAD R3, R3, R22, R7 ;  /* 0x0000001603037224 */ /* 0x000fce00078e0207 */
.L_x_598:
[----:B--234-:R-:W-:Y:S05]  /*3690*/  BSYNC.RECONVERGENT B1 ;  /* 0x0000000000017941 */ /* 0x01cfea0003800200 */
.L_x_596:
        /* <DEDUP_REMOVED lines=34> */
.L_x_595:
[----:B0-234-:R-:W-:Y:S05]  /*38c0*/  BSYNC.RECONVERGENT B0 ;  /* 0x0000000000007941 */ /* 0x01dfea0003800200 */
.L_x_594:
[----:B------:R-:W0:Y:S01]  /*38d0*/  LDC.64 R16, c[0x0][0x390] ;  /* 0x0000e400ff107b82 */ /* 0x000e220000000a00 */
        /* <DEDUP_REMOVED lines=8> */
[----:B------:R-:W0:Y:S01]  /*3960*/  LDCU.64 UR26, c[0x0][0x3a0] ;  /* 0x00007400ff1a77ac */ /* 0x000e220008000a00 */
[----:B------:R-:W0:Y:S05]  /*3970*/  LDCU.128 UR12, c[0x0][0x380] ;  /* 0x00007000ff0c77ac */ /* 0x000e2a0008000c00 */
[----:B0-23--:R-:W-:Y:S05]  /*3980*/  @!P0 EXIT ;  /* 0x000000000000894d */ /* 0x00dfea0003800000 */
[----:B------:R-:W-:Y:S01]  /*3990*/  BSSY.RECONVERGENT B0, `(.L_x_600) ;  /* 0x00000f7000007945 */ /* 0x000fe20003800200 */
.L_x_613:
        /* <DEDUP_REMOVED lines=27> */
.L_x_602:
[----:B------:R-:W-:Y:S02]  /*3b50*/  MOV R20, R7 ;  /* 0x0000000700147202 */ /* 0x000fe40000000f00 */
[----:B------:R-:W-:-:S07]  /*3b60*/  MOV R4, 0x3b80 ;  /* 0x00003b8000047802 */ /* 0x000fce0000000f00 */
[----:B----4-:R-:W-:Y:S05]  /*3b70*/  CALL.REL.NOINC `($__internal_18_$__cuda_sm20_div_s64) ;  /* 0x0000000c00687944 */ /* 0x010fea0003c00000 */
[----:B------:R-:W-:Y:S02]  /*3b80*/  IMAD.MOV R3, RZ, RZ, -R10 ;  /* 0x000000ffff037224 */ /* 0x000fe400078e0a0a */
[----:B------:R-:W-:-:S04]  /*3b90*/  IMAD.U32 R4, RZ, RZ, UR30 ;  /* 0x0000001eff047e24 */ /* 0x000fc8000f8e00ff */
[----:B------:R-:W-:-:S07]  /*3ba0*/  IMAD R3, R3, R4, R7 ;  /* 0x0000000403037224 */ /* 0x000fce00078e0207 */
.L_x_603:
[----:B------:R-:W-:Y:S05]  /*3bb0*/  BSYNC.RECONVERGENT B1 ;  /* 0x0000000000017941 */ /* 0x000fea0003800200 */
.L_x_601:
        /* <DEDUP_REMOVED lines=20> */
[----:B------:R-:W2:Y:S01]  /*3d00*/  LDG.E R10, desc[UR10][R10.64] ;  /* 0x0000000a0a0a7981 */ /* 0x000ea2000c1e1900 */
[C---:B------:R-:W-:Y:S01]  /*3d10*/  LEA R24, P0, R7.reuse, UR12, 0x2 ;  /* 0x0000000c07187c11 */ /* 0x040fe2000f8010ff */
[----:B------:R-:W-:Y:S03]  /*3d20*/  BSSY.RECONVERGENT B1, `(.L_x_604) ;  /* 0x0000025000017945 */ /* 0x000fe60003800200 */
[----:B------:R-:W-:Y:S02]  /*3d30*/  LEA.HI.X R25, R7, UR13, R6, 0x2, P0 ;  /* 0x0000000d07197c11 */ /* 0x000fe400080f1406 */
[----:B------:R-:W-:-:S04]  /*3d40*/  IADD3 R7, P0, PT, R0, R7, RZ ;  /* 0x0000000700077210 */ /* 0x000fc80007f1e0ff */
[----:B------:R-:W-:-:S04]  /*3d50*/  IADD3.X R6, PT, PT, RZ, R6, RZ, P0, !PT ;  /* 0x00000006ff067210 */ /* 0x000fc800007fe4ff */
        /* <DEDUP_REMOVED lines=10> */
[----:B-1----:R-:W-:Y:S02]  /*3e00*/  HFMA2 R8, -RZ, RZ, 0, 0 ;  /* 0x00000000ff087431 */ /* 0x002fe400000001ff */
[----:B0-----:R-:W-:-:S04]  /*3e10*/  IMAD.MOV R3, RZ, RZ, -R9 ;  /* 0x000000ffff037224 */ /* 0x001fc800078e0a09 */
        /* <DEDUP_REMOVED lines=15> */
.L_x_605:
[----:B------:R-:W-:Y:S01]  /*3f10*/  IMAD.MOV.U32 R20, RZ, RZ, R7 ;  /* 0x000000ffff147224 */ /* 0x000fe200078e0007 */
[----:B------:R-:W-:-:S07]  /*3f20*/  MOV R4, 0x3f40 ;  /* 0x00003f4000047802 */ /* 0x000fce0000000f00 */
[----:B0-----:R-:W-:Y:S05]  /*3f30*/  CALL.REL.NOINC `($__internal_18_$__cuda_sm20_div_s64) ;  /* 0x0000000800787944 */ /* 0x001fea0003c00000 */
[----:B------:R-:W-:Y:S01]  /*3f40*/  MOV R4, UR30 ;  /* 0x0000001e00047c02 */ /* 0x000fe20008000f00 */
[----:B------:R-:W-:-:S04]  /*3f50*/  IMAD.MOV R3, RZ, RZ, -R10 ;  /* 0x000000ffff037224 */ /* 0x000fc800078e0a0a */
[----:B------:R-:W-:-:S07]  /*3f60*/  IMAD R3, R3, R4, R7 ;  /* 0x0000000403037224 */ /* 0x000fce00078e0207 */
.L_x_606:
[----:B------:R-:W-:Y:S05]  /*3f70*/  BSYNC.RECONVERGENT B1 ;  /* 0x0000000000017941 */ /* 0x000fea0003800200 */
.L_x_604:
        /* <DEDUP_REMOVED lines=19> */
[----:B------:R-:W2:Y:S04]  /*40b0*/  LDG.E R13, desc[UR10][R12.64] ;  /* 0x0000000a0c0d7981 */ /* 0x000ea8000c1e1900 */
        /* <DEDUP_REMOVED lines=35> */
.L_x_608:
[----:B------:R-:W-:Y:S01]  /*42f0*/  IMAD.MOV.U32 R20, RZ, RZ, R7 ;  /* 0x000000ffff147224 */ /* 0x000fe200078e0007 */
[----:B------:R-:W-:-:S07]  /*4300*/  MOV R4, 0x4320 ;  /* 0x0000432000047802 */ /* 0x000fce0000000f00 */
[----:B0-----:R-:W-:Y:S05]  /*4310*/  CALL.REL.NOINC `($__internal_18_$__cuda_sm20_div_s64) ;  /* 0x0000000400807944 */ /* 0x001fea0003c00000 */
[----:B------:R-:W-:Y:S01]  /*4320*/  MOV R4, UR30 ;  /* 0x0000001e00047c02 */ /* 0x000fe20008000f00 */
[----:B------:R-:W-:-:S04]  /*4330*/  IMAD.MOV R3, RZ, RZ, -R10 ;  /* 0x000000ffff037224 */ /* 0x000fc800078e0a0a */
[----:B------:R-:W-:-:S07]  /*4340*/  IMAD R3, R3, R4, R7 ;  /* 0x0000000403037224 */ /* 0x000fce00078e0207 */
.L_x_609:
[----:B------:R-:W-:Y:S05]  /*4350*/  BSYNC.RECONVERGENT B1 ;  /* 0x0000000000017941 */ /* 0x000fea0003800200 */
.L_x_607:
        /* <DEDUP_REMOVED lines=53> */
.L_x_611:
[----:B------:R-:W-:Y:S02]  /*46b0*/  MOV R20, R7 ;  /* 0x0000000700147202 */ /* 0x000fe40000000f00 */
[----:B------:R-:W-:-:S07]  /*46c0*/  MOV R4, 0x46e0 ;  /* 0x000046e000047802 */ /* 0x000fce0000000f00 */
[----:B0-----:R-:W-:Y:S05]  /*46d0*/  CALL.REL.NOINC `($__internal_18_$__cuda_sm20_div_s64) ;  /* 0x0000000000907944 */ /* 0x001fea0003c00000 */
[----:B------:R-:W-:Y:S02]  /*46e0*/  IMAD.MOV R3, RZ, RZ, -R10 ;  /* 0x000000ffff037224 */ /* 0x000fe400078e0a0a */
[----:B------:R-:W-:-:S04]  /*46f0*/  IMAD.U32 R4, RZ, RZ, UR30 ;  /* 0x0000001eff047e24 */ /* 0x000fc8000f8e00ff */
[----:B------:R-:W-:-:S07]  /*4700*/  IMAD R3, R3, R4, R7 ;  /* 0x0000000403037224 */ /* 0x000fce00078e0207 */
.L_x_612:
[----:B------:R-:W-:Y:S05]  /*4710*/  BSYNC.RECONVERGENT B1 ;  /* 0x0000000000017941 */ /* 0x000fea0003800200 */
.L_x_610:
        /* <DEDUP_REMOVED lines=19> */
[----:B------:R-:W2:Y:S04]  /*4850*/  LDG.E R5, desc[UR10][R4.64] ;  /* 0x0000000a04057981 */ /* 0x000ea8000c1e1900 */
        /* <DEDUP_REMOVED lines=11> */
.L_x_600:
[----:B------:R-:W-:Y:S05]  /*4910*/  EXIT ;  /* 0x000000000000794d */ /* 0x000fea0003800000 */
        .weak           $__internal_18_$__cuda_sm20_div_s64
        .type           $__internal_18_$__cuda_sm20_div_s64,@function
        .size           $__internal_18_$__cuda_sm20_div_s64,($__internal_19_$__cuda_sm20_div_u64 - $__internal_18_$__cuda_sm20_div_s64)
$__internal_18_$__cuda_sm20_div_s64:
        /* <DEDUP_REMOVED lines=78> */
[----:B------:R-:W-:Y:S06]  /*4e00*/  RET.REL.NODEC R4 `(_ZN17fastertransformer26embeddingLookupPosEncodingIfEEvPT_PKS1_S4_PKiS6_S6_iliiiiS1_) ;  /* 0xffffffb0047c7950 */ /* 0x000fec0003c3ffff */
        .weak           $__internal_19_$__cuda_sm20_div_u64
        .type           $__internal_19_$__cuda_sm20_div_u64,@function
        .size           $__internal_19_$__cuda_sm20_div_u64,(.L_x_706 - $__internal_19_$__cuda_sm20_div_u64)
$__internal_19_$__cuda_sm20_div_u64:
        /* <DEDUP_REMOVED lines=71> */
[----:B------:R-:W-:Y:S06]  /*5280*/  RET.REL.NODEC R10 `(_ZN17fastertransformer26embeddingLookupPosEncodingIfEEvPT_PKS1_S4_PKiS6_S6_iliiiiS1_) ;  /* 0xffffffac0a5c7950 */ /* 0x000fec0003c3ffff */
.L_x_614:
        /* <DEDUP_REMOVED lines=15> */
.L_x_706:


//--------------------- .text._ZN17fastertransformer18decodingInitializeI6__halfEEvPbPiS3_PT_PKiiii --------------------------
	.section	.text._ZN17fastertransformer18decodingInitializeI6__halfEEvPbPiS3_PT_PKiiii,"ax",@progbits
	.align	128
        .global         _ZN17fastertransformer18decodingInitializeI6__halfEEvPbPiS3_PT_PKiiii
        .type           _ZN17fastertransformer18decodingInitializeI6__halfEEvPbPiS3_PT_PKiiii,@function
        .size           _ZN17fastertransformer18decodingInitializeI6__halfEEvPbPiS3_PT_PKiiii,(.L_x_720 - _ZN17fastertransformer18decodingInitializeI6__halfEEvPbPiS3_PT_PKiiii)
        .other          _ZN17fastertransformer18decodingInitializeI6__halfEEvPbPiS3_PT_PKiiii,@"STO_CUDA_ENTRY STV_DEFAULT"
_ZN17fastertransformer18decodingInitializeI6__halfEEvPbPiS3_PT_PKiiii:
.text._ZN17fastertransformer18decodingInitializeI6__halfEEvPbPiS3_PT_PKiiii:
[----:B------:R-:W-:Y:S01]  /*0000*/  LDC R1, c[0x0][0x37c] ;  /* 0x0000df00ff017b82 */ /* 0x000fe20000000800 */
[----:B------:R-:W0:Y:S07]  /*0010*/  S2R R11, SR_TID.X ;  /* 0x00000000000b7919 */ /* 0x000e2e0000002100 */
[----:B------:R-:W0:Y:S08]  /*0020*/  S2UR UR4, SR_CTAID.X ;  /* 0x00000000000479c3 */ /* 0x000e300000002500 */
[----:B------:R-:W0:Y:S08]  /*0030*/  LDC R0, c[0x0][0x360] ;  /* 0x0000d800ff007b82 */ /* 0x000e300000000800 */
[----:B------:R-:W1:Y:S01]  /*0040*/  LDC.64 R2, c[0x0][0x3a8] ;  /* 0x0000ea00ff027b82 */ /* 0x000e620000000a00 */
[----:B0-----:R-:W-:-:S02]  /*0050*/  IMAD R11, R0, UR4, R11 ;  /* 0x00000004000b7c24 */ /* 0x001fc4000f8e020b */
[----:B-1----:R-:W-:-:S05]  /*0060*/  IMAD R10, R3, R2, RZ ;  /* 0x00000002030a7224 */ /* 0x002fca00078e02ff */
[----:B------:R-:W-:-:S13]  /*0070*/  ISETP.GE.AND P0, PT, R11, R10, PT ;  /* 0x0000000a0b00720c */ /* 0x000fda0003f06270 */
[----:B------:R-:W-:Y:S05]  /*0080*/  @P0 EXIT ;  /* 0x000000000000094d */ /* 0x000fea0003800000 */
[----:B------:R-:W0:Y:S01]  /*0090*/  LDCU.64 UR8, c[0x0][0x390] ;  /* 0x00007200ff0877ac */ /* 0x000e220008000a00 */
[----:B------:R-:W1:Y:S01]  /*00a0*/  LDCU UR4, c[0x0][0x370] ;  /* 0x00006e00ff0477ac */ /* 0x000e620008000800 */
[----:B------:R-:W2:Y:S01]  /*00b0*/  LDCU.64 UR6, c[0x0][0x358] ;  /* 0x00006b00ff0677ac */ /* 0x000ea20008000a00 */
[----:B0-----:R-:W-:-:S04]  /*00c0*/  UISETP.NE.U32.AND UP0, UPT, UR8, URZ, UPT ;  /* 0x000000ff0800728c */ /* 0x001fc8000bf05070 */
[----:B------:R-:W-:Y:S01]  /*00d0*/  UISETP.NE.AND.EX UP0, UPT, UR9, URZ, UPT, UP0 ;  /* 0x000000ff0900728c */ /* 0x000fe2000bf05300 */
[----:B-1----:R-:W-:-:S08]  /*00e0*/  IMAD R0, R0, UR4, RZ ;  /* 0x0000000400007c24 */ /* 0x002fd0000f8e02ff */
[----:B--2---:R-:W-:Y:S05]  /*00f0*/  BRA.U !UP0, `(.L_x_615) ;  /* 0x0000000108cc7547 */ /* 0x004fea000b800000 */
[----:B------:R-:W-:Y:S01]  /*0100*/  IABS R12, R3 ;  /* 0x00000003000c7213 */ /* 0x000fe20000000000 */
[----:B------:R-:W0:Y:S01]  /*0110*/  LDC R13, c[0x0][0x3b0] ;  /* 0x0000ec00ff0d7b82 */ /* 0x000e220000000800 */
[----:B------:R-:W1:Y:S02]  /*0120*/  LDCU.64 UR4, c[0x0][0x380] ;  /* 0x00007000ff0477ac */ /* 0x000e640008000a00 */
[----:B------:R-:W2:Y:S05]  /*0130*/  I2F.RP R15, R12 ;  /* 0x0000000c000f7306 */ /* 0x000eaa0000209400 */
[----:B------:R-:W3:Y:S08]  /*0140*/  LDC R14, c[0x0][0x3ac] ;  /* 0x0000eb00ff0e7b82 */ /* 0x000ef00000000800 */
[----:B------:R-:W4:Y:S01]  /*0150*/  LDC.64 R2, c[0x0][0x388] ;  /* 0x0000e200ff027b82 */ /* 0x000f220000000a00 */
[----:B--2---:R-:W2:Y:S07]  /*0160*/  MUFU.RCP R15, R15 ;  /* 0x0000000f000f7308 */ /* 0x004eae0000001000 */
[----:B------:R-:W0:Y:S08]  /*0170*/  LDC.64 R4, c[0x0][0x398] ;  /* 0x0000e600ff047b82 */ /* 0x000e300000000a00 */
[----:B------:R-:W0:Y:S01]  /*0180*/  LDC.64 R6, c[0x0][0x3a0] ;  /* 0x0000e800ff067b82 */ /* 0x000e220000000a00 */
[----:B--2---:R-:W-:-:S04]  /*0190*/  VIADD R16, R15, 0xffffffe ;  /* 0x0ffffffe0f107836 */ /* 0x004fc80000000000 */
[----:B------:R2:W5:Y:S03]  /*01a0*/  F2I.FTZ.U32.TRUNC.NTZ R17, R16 ;  /* 0x0000001000117305 */ /* 0x000566000021f000 */
[----:B------:R-:W0:Y:S01]  /*01b0*/  LDC.64 R8, c[0x0][0x390] ;  /* 0x0000e400ff087b82 */ /* 0x000e220000000a00 */
[----:B--2---:R-:W-:Y:S02]  /*01c0*/  IMAD.MOV.U32 R16, RZ, RZ, RZ ;  /* 0x000000ffff107224 */ /* 0x004fe400078e00ff */
[----:B-----5:R-:W-:-:S04]  /*01d0*/  IMAD.MOV R15, RZ, RZ, -R17 ;  /* 0x000000ffff0f7224 */ /* 0x020fc800078e0a11 */
[----:B------:R-:W-:-:S04]  /*01e0*/  IMAD R15, R15, R12, RZ ;  /* 0x0000000c0f0f7224 */ /* 0x000fc800078e02ff */
[----:B-1-3--:R-:W-:-:S07]  /*01f0*/  IMAD.HI.U32 R15, R17, R15, R16 ;  /* 0x0000000f110f7227 */ /* 0x00afce00078e0010 */
.L_x_616:
[----:B-1----:R-:W-:Y:S02]  /*0200*/  IABS R18, R11 ;  /* 0x0000000b00127213 */ /* 0x002fe40000000000 */
[----:B------:R-:W-:-:S03]  /*0210*/  IABS R20, R14 ;  /* 0x0000000e00147213 */ /* 0x000fc60000000000 */
[----:B------:R-:W-:-:S05]  /*0220*/  IMAD.HI.U32 R16, R15, R18, RZ ;  /* 0x000000120f107227 */ /* 0x000fca00078e00ff */
[----:B------:R-:W-:-:S05]  /*0230*/  IADD3 R17, PT, PT, -R16, RZ, RZ ;  /* 0x000000ff10117210 */ /* 0x000fca0007ffe1ff */
[----:B------:R-:W-:Y:S02]  /*0240*/  IMAD R17, R20, R17, R18 ;  /* 0x0000001114117224 */ /* 0x000fe400078e0212 */
[----:B----4-:R-:W-:-:S03]  /*0250*/  IMAD.WIDE R18, R11, 0x4, R2 ;  /* 0x000000040b127825 */ /* 0x010fc600078e0202 */
[----:B------:R-:W-:-:S13]  /*0260*/  ISETP.GT.U32.AND P2, PT, R12, R17, PT ;  /* 0x000000110c00720c */ /* 0x000fda0003f44070 */
[----:B------:R-:W-:Y:S02]  /*0270*/  @!P2 IMAD.IADD R17, R17, 0x1, -R20 ;  /* 0x000000011111a824 */ /* 0x000fe400078e0a14 */
[----:B------:R-:W-:Y:S01]  /*0280*/  @!P2 VIADD R16, R16, 0x1 ;  /* 0x000000011010a836 */ /* 0x000fe20000000000 */
[----:B------:R-:W-:Y:S02]  /*0290*/  ISETP.NE.AND P2, PT, R14, RZ, PT ;  /* 0x000000ff0e00720c */ /* 0x000fe40003f45270 */
[----:B------:R-:W-:Y:S02]  /*02a0*/  ISETP.GE.U32.AND P0, PT, R17, R12, PT ;  /* 0x0000000c1100720c */ /* 0x000fe40003f06070 */
[----:B------:R-:W-:-:S04]  /*02b0*/  LOP3.LUT R17, R11, R14, RZ, 0x3c, !PT ;  /* 0x0000000e0b117212 */ /* 0x000fc800078e3cff */
[----:B------:R-:W-:-:S07]  /*02c0*/  ISETP.GE.AND P1, PT, R17, RZ, PT ;  /* 0x000000ff1100720c */ /* 0x000fce0003f26270 */
[----:B------:R-:W-:-:S05]  /*02d0*/  @P0 IADD3 R16, PT, PT, R16, 0x1, RZ ;  /* 0x0000000110100810 */ /* 0x000fca0007ffe0ff */
[----:B------:R-:W-:Y:S01]  /*02e0*/  IMAD.MOV.U32 R23, RZ, RZ, R16 ;  /* 0x000000ffff177224 */ /* 0x000fe200078e0010 */
[----:B------:R-:W-:-:S03]  /*02f0*/  IADD3 R16, P0, PT, R11, UR4, RZ ;  /* 0x000000040b107c10 */ /* 0x000fc6000ff1e0ff */
[----:B------:R-:W-:Y:S01]  /*0300*/  @!P1 IMAD.MOV R23, RZ, RZ, -R23 ;  /* 0x000000ffff179224 */ /* 0x000fe200078e0a17 */
[----:B------:R-:W-:Y:S02]  /*0310*/  @!P2 LOP3.LUT R23, RZ, R14, RZ, 0x33, !PT ;  /* 0x0000000eff17a212 */ /* 0x000fe400078e33ff */
[----:B------:R-:W-:-:S03]  /*0320*/  LEA.HI.X.SX32 R17, R11, UR5, 0x1, P0 ;  /* 0x000000050b117c11 */ /* 0x000fc600080f0eff */
[C---:B0-----:R-:W-:Y:S02]  /*0330*/  IMAD.WIDE R20, R23.reuse, 0x4, R6 ;  /* 0x0000000417147825 */ /* 0x041fe400078e0206 */
[----:B------:R1:W-:Y:S04]  /*0340*/  STG.E.U8 desc[UR6][R16.64], RZ ;  /* 0x000000ff10007986 */ /* 0x0003e8000c101106 */
[----:B------:R1:W-:Y:S04]  /*0350*/  STG.E desc[UR6][R18.64], R13 ;  /* 0x0000000d12007986 */ /* 0x0003e8000c101906 */
[----:B------:R-:W2:Y:S01]  /*0360*/  LDG.E R21, desc[UR6][R20.64] ;  /* 0x0000000614157981 */ /* 0x000ea2000c1e1900 */
[----:B------:R-:W-:Y:S01]  /*0370*/  IADD3 R22, PT, PT, -R23, RZ, RZ ;  /* 0x000000ff17167210 */ /* 0x000fe20007ffe1ff */
[----:B------:R-:W-:-:S04]  /*0380*/  IMAD.WIDE R24, R11, 0x4, R8 ;  /* 0x000000040b187825 */ /* 0x000fc800078e0208 */
[----:B------:R-:W-:-:S05]  /*0390*/  IMAD R22, R14, R22, R11 ;  /* 0x000000160e167224 */ /* 0x000fca00078e020b */
[----:B------:R-:W-:Y:S01]  /*03a0*/  ISETP.NE.AND P0, PT, R22, RZ, PT ;  /* 0x000000ff1600720c */ /* 0x000fe20003f05270 */
[----:B------:R-:W-:-:S03]  /*03b0*/  IMAD.WIDE R22, R11, 0x2, R4 ;  /* 0x000000020b167825 */ /* 0x000fc600078e0204 */
[----:B------:R-:W-:Y:S01]  /*03c0*/  SEL R27, RZ, 0xfbff, !P0 ;  /* 0x0000fbffff1b7807 */ /* 0x000fe20004000000 */
[----:B------:R-:W-:-:S05]  /*03d0*/  IMAD.IADD R11, R0, 0x1, R11 ;  /* 0x00000001000b7824 */ /* 0x000fca00078e020b */
[----:B------:R-:W-:Y:S01]  /*03e0*/  ISETP.GE.AND P0, PT, R11, R10, PT ;  /* 0x0000000a0b00720c */ /* 0x000fe20003f06270 */
[----:B--2---:R1:W-:Y:S04]  /*03f0*/  STG.E desc[UR6][R24.64], R21 ;  /* 0x0000001518007986 */ /* 0x0043e8000c101906 */
[----:B------:R1:W-:Y:S08]  /*0400*/  STG.E.U16 desc[UR6][R22.64], R27 ;  /* 0x0000001b16007986 */ /* 0x0003f0000c101506 */
[----:B------:R-:W-:Y:S05]  /*0410*/  @!P0 BRA `(.L_x_616) ;  /* 0xfffffffc00788947 */ /* 0x000fea000383ffff */
[----:B------:R-:W-:Y:S05]  /*0420*/  EXIT ;  /* 0x000000000000794d */ /* 0x000fea0003800000 */
.L_x_615:
[----:B------:R-:W-:Y:S01]  /*0430*/  IABS R6, R3 ;  /* 0x0000000300067213 */ /* 0x000fe20000000000 */
[----:B------:R-:W0:Y:S01]  /*0440*/  LDC R7, c[0x0][0x3b0] ;  /* 0x0000ec00ff077b82 */ /* 0x000e220000000800 */
[----:B------:R-:W1:Y:S02]  /*0450*/  LDCU.64 UR4, c[0x0][0x380] ;  /* 0x00007000ff0477ac */ /* 0x000e640008000a00 */
[----:B------:R-:W2:Y:S05]  /*0460*/  I2F.RP R9, R6 ;  /* 0x0000000600097306 */ /* 0x000eaa0000209400 */
[----:B------:R-:W3:Y:S08]  /*0470*/  LDC R8, c[0x0][0x3ac] ;  /* 0x0000eb00ff087b82 */ /* 0x000ef00000000800 */
[----:B------:R-:W4:Y:S01]  /*0480*/  LDC.64 R4, c[0x0][0x388] ;  /* 0x0000e200ff047b82 */ /* 0x000f220000000a00 */
[----:B--2---:R-:W2:Y:S07]  /*0490*/  MUFU.RCP R9, R9 ;  /* 0x0000000900097308 */ /* 0x004eae0000001000 */
[----:B------:R-:W0:Y:S01]  /*04a0*/  LDC.64 R2, c[0x0][0x398] ;  /* 0x0000e600ff027b82 */ /* 0x000e220000000a00 */
[----:B--2---:R-:W-:-:S04]  /*04b0*/  VIADD R12, R9, 0xffffffe ;  /* 0x0ffffffe090c7836 */ /* 0x004fc80000000000 */
[----:B------:R2:W5:Y:S02]  /*04c0*/  F2I.FTZ.U32.TRUNC.NTZ R13, R12 ;  /* 0x0000000c000d7305 */ /* 0x000564000021f000 */
[----:B--2---:R-:W-:Y:S01]  /*04d0*/  IMAD.MOV.U32 R12, RZ, RZ, RZ ;  /* 0x000000ffff0c7224 */ /* 0x004fe200078e00ff */
[----:B-----5:R-:W-:-:S05]  /*04e0*/  IADD3 R15, PT, PT, RZ, -R13, RZ ;  /* 0x8000000dff0f7210 */ /* 0x020fca0007ffe0ff */
[----:B------:R-:W-:-:S04]  /*04f0*/  IMAD R15, R15, R6, RZ ;  /* 0x000000060f0f7224 */ /* 0x000fc800078e02ff */
[----:B-1-34-:R-:W-:-:S07]  /*0500*/  IMAD.HI.U32 R19, R13, R15, R12 ;  /* 0x0000000f0d137227 */ /* 0x01afce00078e000c */
.L_x_617:
[----:B-1----:R-:W-:Y:S02]  /*0510*/  IABS R12, R11 ;  /* 0x0000000b000c7213 */ /* 0x002fe40000000000 */
[----:B------:R-:W-:Y:S02]  /*0520*/  IABS R14, R8 ;  /* 0x00000008000e7213 */ /* 0x000fe40000000000 */
[----:B------:R-:W-:Y:S01]  /*0530*/  ISETP.GE.AND P1, PT, R11, RZ, PT ;  /* 0x000000ff0b00720c */ /* 0x000fe20003f26270 */
[----:B------:R-:W-:Y:S01]  /*0540*/  IMAD.HI.U32 R9, R19, R12, RZ ;  /* 0x0000000c13097227 */ /* 0x000fe200078e00ff */
[----:B------:R-:W-:-:S03]  /*0550*/  ISETP.NE.AND P2, PT, R8, RZ, PT ;  /* 0x000000ff0800720c */ /* 0x000fc60003f45270 */
[----:B------:R-:W-:-:S04]  /*0560*/  IMAD.MOV R9, RZ, RZ, -R9 ;  /* 0x000000ffff097224 */ /* 0x000fc800078e0a09 */
[----:B------:R-:W-:Y:S02]  /*0570*/  IMAD R9, R14, R9, R12 ;  /* 0x000000090e097224 */ /* 0x000fe400078e020c */
[----:B------:R-:W-:-:S03]  /*0580*/  IMAD.WIDE R12, R11, 0x4, R4 ;  /* 0x000000040b0c7825 */ /* 0x000fc600078e0204 */
[----:B------:R-:W-:-:S13]  /*0590*/  ISETP.GT.U32.AND P0, PT, R6, R9, PT ;  /* 0x000000090600720c */ /* 0x000fda0003f04070 */
[----:B------:R-:W-:-:S04]  /*05a0*/  @!P0 IADD3 R9, PT, PT, R9, -R14, RZ ;  /* 0x8000000e09098210 */ /* 0x000fc80007ffe0ff */
[----:B------:R-:W-:-:S13]  /*05b0*/  ISETP.GT.U32.AND P0, PT, R6, R9, PT ;  /* 0x000000090600720c */ /* 0x000fda0003f04070 */
[----:B------:R-:W-:Y:S02]  /*05c0*/  @!P0 IMAD.IADD R9, R9, 0x1, -R14 ;  /* 0x0000000109098824 */ /* 0x000fe400078e0a0e */
[----:B0-----:R-:W-:-:S04]  /*05d0*/  IMAD.WIDE R14, R11, 0x2, R2 ;  /* 0x000000020b0e7825 */ /* 0x001fc800078e0202 */
[----:B------:R-:W-:Y:S01]  /*05e0*/  @!P1 IMAD.MOV R9, RZ, RZ, -R9 ;  /* 0x000000ffff099224 */ /* 0x000fe200078e0a09 */
[----:B------:R-:W-:Y:S02]  /*05f0*/  @!P2 LOP3.LUT R9, RZ, R8, RZ, 0x33, !PT ;  /* 0x00000008ff09a212 */ /* 0x000fe400078e33ff */
[----:B------:R-:W-:Y:S02]  /*0600*/  IADD3 R16, P1, PT, R11, UR4, RZ ;  /* 0x000000040b107c10 */ /* 0x000fe4000ff3e0ff */
[----:B------:R-:W-:Y:S02]  /*0610*/  ISETP.NE.AND P0, PT, R9, RZ, PT ;  /* 0x000000ff0900720c */ /* 0x000fe40003f05270 */
[----:B------:R-:W-:Y:S02]  /*0620*/  LEA.HI.X.SX32 R17, R11, UR5, 0x1, P1 ;  /* 0x000000050b117c11 */ /* 0x000fe400088f0eff */
[----:B------:R-:W-:Y:S02]  /*0630*/  SEL R9, RZ, 0xfbff, !P0 ;  /* 0x0000fbffff097807 */ /* 0x000fe40004000000 */
[----:B------:R-:W-:Y:S01]  /*0640*/  IADD3 R11, PT, PT, R0, R11, RZ ;  /* 0x0000000b000b7210 */ /* 0x000fe20007ffe0ff */
[----:B------:R1:W-:Y:S03]  /*0650*/  STG.E.U8 desc[UR6][R16.64], RZ ;  /* 0x000000ff10007986 */ /* 0x0003e6000c101106 */
[----:B------:R-:W-:Y:S01]  /*0660*/  ISETP.GE.AND P0, PT, R11, R10, PT ;  /* 0x0000000a0b00720c */ /* 0x000fe20003f06270 */
[----:B------:R1:W-:Y:S04]  /*0670*/  STG.E desc[UR6][R12.64], R7 ;  /* 0x000000070c007986 */ /* 0x0003e8000c101906 */
[----:B------:R1:W-:Y:S08]  /*0680*/  STG.E.U16 desc[UR6][R14.64], R9 ;  /* 0x000000090e007986 */ /* 0x0003f0000c101506 */
[----:B------:R-:W-:Y:S05]  /*0690*/  @!P0 BRA `(.L_x_617) ;  /* 0xfffffffc009c8947 */ /* 0x000fea000383ffff */
[----:B------:R-:W-:Y:S05]  /*06a0*/  EXIT ;  /* 0x000000000000794d */ /* 0x000fea0003800000 */
.L_x_618:
        /* <DEDUP_REMOVED lines=13> */
.L_x_720:


//--------------------- .text._ZN17fastertransformer18decodingInitializeIfEEvPbPiS2_PT_PKiiii --------------------------
	.section	.text._ZN17fastertransformer18decodingInitializeIfEEvPbPiS2_PT_PKiiii,"ax",@progbits
	.align	128
        .global         _ZN17fastertransformer18decodingInitializeIfEEvPbPiS2_PT_PKiiii
        .type           _ZN17fastertransformer18decodingInitializeIfEEvPbPiS2_PT_PKiiii,@function
        .size           _ZN17fastertransformer18decodingInitializeIfEEvPbPiS2_PT_PKiiii,(.L_x_721 - _ZN17fastertransformer18decodingInitializeIfEEvPbPiS2_PT_PKiiii)
        .other          _ZN17fastertransformer18decodingInitializeIfEEvPbPiS2_PT_PKiiii,@"STO_CUDA_ENTRY STV_DEFAULT"
_ZN17fastertransformer18decodingInitializeIfEEvPbPiS2_PT_PKiiii:
.text._ZN17fastertransformer18decodingInitializeIfEEvPbPiS2_PT_PKiiii:
        /* <DEDUP_REMOVED lines=16> */
[-C--:B------:R-:W-:Y:S01]  /*0100*/  IABS R18, R11.reuse ;  /* 0x0000000b00127213 */ /* 0x080fe20000000000 */
[----:B------:R-:W0:Y:S01]  /*0110*/  LDC R19, c[0x0][0x3b0] ;  /* 0x0000ec00ff137b82 */ /* 0x000e220000000800 */
[----:B------:R-:W-:Y:S01]  /*0120*/  ISETP.NE.AND P0, PT, R11, RZ, PT ;  /* 0x000000ff0b00720c */ /* 0x000fe20003f05270 */
[----:B------:R-:W1:Y:S01]  /*0130*/  LDCU.64 UR4, c[0x0][0x380] ;  /* 0x00007000ff0477ac */ /* 0x000e620008000a00 */
[----:B------:R-:W2:Y:S01]  /*0140*/  I2F.RP R10, R18 ;  /* 0x00000012000a7306 */ /* 0x000ea20000209400 */
[----:B------:R-:W-:-:S04]  /*0150*/  LOP3.LUT R22, RZ, R11, RZ, 0x33, !PT ;  /* 0x0000000bff167212 */ /* 0x000fc800078e33ff */
        /* <DEDUP_REMOVED lines=12> */
.L_x_620:
        /* <DEDUP_REMOVED lines=8> */
[----:B------:R-:W-:-:S03]  /*02a0*/  @!P2 VIADD R10, R10, 0x1 ;  /* 0x000000010a0aa836 */ /* 0x000fc60000000000 */
[----:B------:R-:W-:Y:S02]  /*02b0*/  ISETP.GE.U32.AND P1, PT, R11, R18, PT ;  /* 0x000000120b00720c */ /* 0x000fe40003f26070 */
[----:B------:R-:W-:-:S04]  /*02c0*/  LOP3.LUT R11, R17, R20, RZ, 0x3c, !PT ;  /* 0x00000014110b7212 */ /* 0x000fc800078e3cff */
[----:B------:R-:W-:-:S07]  /*02d0*/  ISETP.GE.AND P3, PT, R11, RZ, PT ;  /* 0x000000ff0b00720c */ /* 0x000fce0003f66270 */
[----:B------:R-:W-:-:S05]  /*02e0*/  @P1 VIADD R10, R10, 0x1 ;  /* 0x000000010a0a1836 */ /* 0x000fca0000000000 */
[----:B------:R-:W-:Y:S02]  /*02f0*/  MOV R11, R10 ;  /* 0x0000000a000b7202 */ /* 0x000fe40000000f00 */
[----:B------:R-:W-:-:S03]  /*0300*/  IADD3 R10, P1, PT, R17, UR4, RZ ;  /* 0x00000004110a7c10 */ /* 0x000fc6000ff3e0ff */
[----:B------:R-:W-:-:S05]  /*0310*/  @!P3 IMAD.MOV R11, RZ, RZ, -R11 ;  /* 0x000000ffff0bb224 */ /* 0x000fca00078e0a0b */
[----:B------:R-:W-:Y:S02]  /*0320*/  SEL R23, R22, R11, !P0 ;  /* 0x0000000b16177207 */ /* 0x000fe40004000000 */
[----:B------:R-:W-:-:S03]  /*0330*/  LEA.HI.X.SX32 R11, R17, UR5, 0x1, P1 ;  /* 0x00000005110b7c11 */ /* 0x000fc600088f0eff */
[----:B0-----:R-:W-:Y:S02]  /*0340*/  IMAD.WIDE R14, R23, 0x4, R6 ;  /* 0x00000004170e7825 */ /* 0x001fe400078e0206 */
[----:B------:R1:W-:Y:S04]  /*0350*/  STG.E.U8 desc[UR6][R10.64], RZ ;  /* 0x000000ff0a007986 */ /* 0x0003e8000c101106 */
[----:B------:R1:W-:Y:S04]  /*0360*/  STG.E desc[UR6][R12.64], R19 ;  /* 0x000000130c007986 */ /* 0x0003e8000c101906 */
[----:B------:R-:W2:Y:S01]  /*0370*/  LDG.E R15, desc[UR6][R14.64] ;  /* 0x000000060e0f7981 */ /* 0x000ea2000c1e1900 */
[----:B------:R-:W-:-:S02]  /*0380*/  IMAD.MOV R23, RZ, RZ, -R23 ;  /* 0x000000ffff177224 */ /* 0x000fc400078e0a17 */
[----:B------:R-:W-:-:S04]  /*0390*/  IMAD.WIDE R24, R17, 0x4, R4 ;  /* 0x0000000411187825 */ /* 0x000fc800078e0204 */
[----:B------:R-:W-:Y:S02]  /*03a0*/  IMAD R23, R20, R23, R17 ;  /* 0x0000001714177224 */ /* 0x000fe400078e0211 */
[----:B------:R-:W-:-:S03]  /*03b0*/  IMAD.WIDE R26, R17, 0x4, R2 ;  /* 0x00000004111a7825 */ /* 0x000fc600078e0202 */
[----:B------:R-:W-:Y:S01]  /*03c0*/  ISETP.NE.AND P1, PT, R23, RZ, PT ;  /* 0x000000ff1700720c */ /* 0x000fe20003f25270 */
[----:B------:R-:W-:-:S03]  /*03d0*/  IMAD.IADD R17, R0, 0x1, R17 ;  /* 0x0000000100117824 */ /* 0x000fc600078e0211 */
[----:B------:R-:W-:Y:S02]  /*03e0*/  FSEL R23, RZ, -1.00000002004087734272e+20, !P1 ;  /* 0xe0ad78ecff177808 */ /* 0x000fe40004800000 */
[----:B------:R-:W-:Y:S01]  /*03f0*/  ISETP.GE.AND P1, PT, R17, R16, PT ;  /* 0x000000101100720c */ /* 0x000fe20003f26270 */
[----:B--2---:R1:W-:Y:S04]  /*0400*/  STG.E desc[UR6][R24.64], R15 ;  /* 0x0000000f18007986 */ /* 0x0043e8000c101906 */
[----:B------:R1:W-:Y:S08]  /*0410*/  STG.E desc[UR6][R26.64], R23 ;  /* 0x000000171a007986 */ /* 0x0003f0000c101906 */
[----:B------:R-:W-:Y:S05]  /*0420*/  @!P1 BRA `(.L_x_620) ;  /* 0xfffffffc007c9947 */ /* 0x000fea000383ffff */
[----:B------:R-:W-:Y:S05]  /*0430*/  EXIT ;  /* 0x000000000000794d */ /* 0x000fea0003800000 */
.L_x_619:
        /* <DEDUP_REMOVED lines=9> */
[----:B------:R-:W0:Y:S01]  /*04d0*/  LDC.64 R2, c[0x0][0x398] ;  /* 0x0000e600ff027b82 */ /* 0x000e220000000a00 */
[----:B--2---:R-:W-:-:S04]  /*04e0*/  IADD3 R8, PT, PT, R12, 0xffffffe, RZ ;  /* 0x0ffffffe0c087810 */ /* 0x004fc80007ffe0ff */
[----:B------:R2:W5:Y:S02]  /*04f0*/  F2I.FTZ.U32.TRUNC.NTZ R9, R8 ;  /* 0x0000000800097305 */ /* 0x000564000021f000 */
[----:B--2---:R-:W-:Y:S02]  /*0500*/  IMAD.MOV.U32 R8, RZ, RZ, RZ ;  /* 0x000000ffff087224 */ /* 0x004fe400078e00ff */
[----:B-----5:R-:W-:-:S04]  /*0510*/  IMAD.MOV R13, RZ, RZ, -R9 ;  /* 0x000000ffff0d7224 */ /* 0x020fc800078e0a09 */
[----:B------:R-:W-:-:S04]  /*0520*/  IMAD R13, R13, R6, RZ ;  /* 0x000000060d0d7224 */ /* 0x000fc800078e02ff */
[----:B-1-3--:R-:W-:-:S07]  /*0530*/  IMAD.HI.U32 R18, R9, R13, R8 ;  /* 0x0000000d09127227 */ /* 0x00afce00078e0008 */
.L_x_621:
[----:B-1----:R-:W-:Y:S01]  /*0540*/  IABS R9, R17 ;  /* 0x0000001100097213 */ /* 0x002fe20000000000 */
[C---:B0-----:R-:W-:Y:S01]  /*0550*/  IMAD.WIDE R14, R17.reuse, 0x4, R2 ;  /* 0x00000004110e7825 */ /* 0x041fe200078e0202 */
[----:B------:R-:W-:Y:S02]  /*0560*/  IABS R12, R10 ;  /* 0x0000000a000c7213 */ /* 0x000fe40000000000 */
[----:B------:R-:W-:Y:S01]  /*0570*/  ISETP.GE.AND P2, PT, R17, RZ, PT ;  /* 0x000000ff1100720c */ /* 0x000fe20003f46270 */
[----:B------:R-:W-:-:S05]  /*0580*/  IMAD.HI.U32 R8, R18, R9, RZ ;  /* 0x0000000912087227 */ /* 0x000fca00078e00ff */
[----:B------:R-:W-:-:S05]  /*0590*/  IADD3 R8, PT, PT, -R8, RZ, RZ ;  /* 0x000000ff08087210 */ /* 0x000fca0007ffe1ff */
[----:B------:R-:W-:-:S05]  /*05a0*/  IMAD R9, R12, R8, R9 ;  /* 0x000000080c097224 */ /* 0x000fca00078e0209 */
[----:B------:R-:W-:-:S13]  /*05b0*/  ISETP.GT.U32.AND P1, PT, R6, R9, PT ;  /* 0x000000090600720c */ /* 0x000fda0003f24070 */
[----:B------:R-:W-:-:S05]  /*05c0*/  @!P1 IMAD.IADD R9, R9, 0x1, -R12 ;  /* 0x0000000109099824 */ /* 0x000fca00078e0a0c */
[----:B------:R-:W-:-:S13]  /*05d0*/  ISETP.GT.U32.AND P1, PT, R6, R9, PT ;  /* 0x000000090600720c */ /* 0x000fda0003f24070 */
[----:B------:R-:W-:Y:S02]  /*05e0*/  @!P1 IMAD.IADD R9, R9, 0x1, -R12 ;  /* 0x0000000109099824 */ /* 0x000fe400078e0a0c */
[----:B----4-:R-:W-:-:S03]  /*05f0*/  IMAD.WIDE R12, R17, 0x4, R4 ;  /* 0x00000004110c7825 */ /* 0x010fc600078e0204 */
[----:B------:R-:W-:Y:S02]  /*0600*/  @!P2 IADD3 R9, PT, PT, -R9, RZ, RZ ;  /* 0x000000ff0909a210 */ /* 0x000fe40007ffe1ff */
[----:B------:R-:W-:Y:S02]  /*0610*/  IADD3 R8, P2, PT, R17, UR4, RZ ;  /* 0x0000000411087c10 */ /* 0x000fe4000ff5e0ff */
[----:B------:R-:W-:-:S04]  /*0620*/  SEL R9, R20, R9, !P0 ;  /* 0x0000000914097207 */ /* 0x000fc80004000000 */
[----:B------:R-:W-:Y:S02]  /*0630*/  ISETP.NE.AND P1, PT, R9, RZ, PT ;  /* 0x000000ff0900720c */ /* 0x000fe40003f25270 */
[----:B------:R-:W-:Y:S01]  /*0640*/  LEA.HI.X.SX32 R9, R17, UR5, 0x1, P2 ;  /* 0x0000000511097c11 */ /* 0x000fe200090f0eff */
[----:B------:R-:W-:Y:S01]  /*0650*/  IMAD.IADD R17, R0, 0x1, R17 ;  /* 0x0000000100117824 */ /* 0x000fe200078e0211 */
[----:B------:R-:W-:-:S03]  /*0660*/  FSEL R11, RZ, -1.00000002004087734272e+20, !P1 ;  /* 0xe0ad78ecff0b7808 */ /* 0x000fc60004800000 */
[----:B------:R1:W-:Y:S01]  /*0670*/  STG.E.U8 desc[UR6][R8.64], RZ ;  /* 0x000000ff08007986 */ /* 0x0003e2000c101106 */
[----:B------:R-:W-:-:S03]  /*0680*/  ISETP.GE.AND P1, PT, R17, R16, PT ;  /* 0x000000101100720c */ /* 0x000fc60003f26270 */
[----:B------:R1:W-:Y:S04]  /*0690*/  STG.E desc[UR6][R12.64], R7 ;  /* 0x000000070c007986 */ /* 0x0003e8000c101906 */
[----:B------:R1:W-:Y:S06]  /*06a0*/  STG.E desc[UR6][R14.64], R11 ;  /* 0x0000000b0e007986 */ /* 0x0003ec000c101906 */
[----:B------:R-:W-:Y:S05]  /*06b0*/  @!P1 BRA `(.L_x_621) ;  /* 0xfffffffc00a09947 */ /* 0x000fea000383ffff */
[----:B------:R-:W-:Y:S05]  /*06c0*/  EXIT ;  /* 0x000000000000794d */ /* 0x000fea0003800000 */
.L_x_622:
        /* <DEDUP_REMOVED lines=11> */
.L_x_721:


//--------------------- .text._ZN17fastertransformer8finalizeEPiS0_PfS1_PKiS3_PKfS5_S5_S3_ii --------------------------
	.section	.text._ZN17fastertransformer8finalizeEPiS0_PfS1_PKiS3_PKfS5_S5_S3_ii,"ax",@progbits
	.align	128
        .global         _ZN17fastertransformer8finalizeEPiS0_PfS1_PKiS3_PKfS5_S5_S3_ii
        .type           _ZN17fastertransformer8finalizeEPiS0_PfS1_PKiS3_PKfS5_S5_S3_ii,@function
        .size           _ZN17fastertransformer8finalizeEPiS0_PfS1_PKiS3_PKfS5_S5_S3_ii,(.L_x_722 - _ZN17fastertransformer8finalizeEPiS0_PfS1_PKiS3_PKfS5_S5_S3_ii)
        .other          _ZN17fastertransformer8finalizeEPiS0_PfS1_PKiS3_PKfS5_S5_S3_ii,@"STO_CUDA_ENTRY STV_DEFAULT"
_ZN17fastertransformer8finalizeEPiS0_PfS1_PKiS3_PKfS5_S5_S3_ii:
.text._ZN17fastertransformer8finalizeEPiS0_PfS1_PKiS3_PKfS5_S5_S3_ii:
[----:B------:R-:W-:Y:S01]  /*0000*/  LDC R1, c[0x0][0x37c] ;  /* 0x0000df00ff017b82 */ /* 0x000fe20000000800 */
[----:B------:R-:W0:Y:S07]  /*0010*/  S2R R12, SR_CTAID.X ;  /* 0x00000000000c7919 */ /* 0x000e2e0000002500 */
[----:B------:R-:W0:Y:S01]  /*0020*/  LDC.64 R2, c[0x0][0x3c8] ;  /* 0x0000f200ff027b82 */ /* 0x000e220000000a00 */
[----:B------:R-:W1:Y:S01]  /*0030*/  LDCU.64 UR10, c[0x0][0x358] ;  /* 0x00006b00ff0a77ac */ /* 0x000e620008000a00 */
[----:B------:R-:W2:Y:S01]  /*0040*/  S2R R0, SR_TID.X ;  /* 0x0000000000007919 */ /* 0x000ea20000002100 */
[----:B------:R-:W3:Y:S01]  /*0050*/  LDCU UR8, c[0x0][0x3d0] ;  /* 0x00007a00ff0877ac */ /* 0x000ee20008000800 */
[----:B0-----:R-:W-:-:S05]  /*0060*/  IMAD.WIDE.U32 R2, R12, 0x4, R2 ;  /* 0x000000040c027825 */ /* 0x001fca00078e0002 */
[----:B-1----:R-:W2:Y:S02]  /*0070*/  LDG.E R5, desc[UR10][R2.64] ;  /* 0x0000000a02057981 */ /* 0x002ea4000c1e1900 */
[----:B--2---:R-:W-:-:S13]  /*0080*/  ISETP.GE.U32.AND P0, PT, R0, R5, PT ;  /* 0x000000050000720c */ /* 0x004fda0003f06070 */
[----:B------:R-:W0:Y:S01]  /*0090*/  @!P0 LDC.64 R6, c[0x0][0x3b0] ;  /* 0x0000ec00ff068b82 */ /* 0x000e220000000a00 */
[----:B---3--:R-:W-:-:S04]  /*00a0*/  @!P0 IMAD R5, R12, UR8, RZ ;  /* 0x000000080c058c24 */ /* 0x008fc8000f8e02ff */
[----:B------:R-:W-:-:S04]  /*00b0*/  @!P0 IMAD R5, R5, 0x2, R0 ;  /* 0x0000000205058824 */ /* 0x000fc800078e0200 */
[----:B0-----:R-:W-:-:S06]  /*00c0*/  @!P0 IMAD.WIDE.U32 R6, R5, 0x4, R6 ;  /* 0x0000000405068825 */ /* 0x001fcc00078e0006 */
[----:B------:R-:W2:Y:S01]  /*00d0*/  @!P0 LDG.E R7, desc[UR10][R6.64] ;  /* 0x0000000a06078981 */ /* 0x000ea2000c1e1900 */
[----:B------:R-:W0:Y:S01]  /*00e0*/  S2UR UR6, SR_CgaCtaId ;  /* 0x00000000000679c3 */ /* 0x000e220000008800 */
[----:B------:R-:W-:Y:S01]  /*00f0*/  UMOV UR4, 0x400 ;  /* 0x0000040000047882 */ /* 0x000fe20000000000 */
[----:B------:R-:W-:Y:S01]  /*0100*/  IMAD.SHL.U32 R4, R0, 0x4, RZ ;  /* 0x0000000400047824 */ /* 0x000fe200078e00ff */
[----:B------:R-:W-:Y:S02]  /*0110*/  UIADD3 UR5, UPT, UPT, UR4, 0x80, URZ ;  /* 0x0000008004057890 */ /* 0x000fe4000fffe0ff */
[----:B------:R-:W-:Y:S02]  /*0120*/  UISETP.GE.AND UP0, UPT, UR8, 0x1, UPT ;  /* 0x000000010800788c */ /* 0x000fe4000bf06270 */
[----:B0-----:R-:W-:-:S04]  /*0130*/  ULEA UR5, UR6, UR5, 0x18 ;  /* 0x0000000506057291 */ /* 0x001fc8000f8ec0ff */
[----:B------:R-:W-:-:S09]  /*0140*/  ULEA UR9, UR8, UR5, 0x2 ;  /* 0x0000000508097291 */ /* 0x000fd2000f8e10ff */
[----:B--2---:R0:W-:Y:S01]  /*0150*/  @!P0 STS [R4+UR9], R7 ;  /* 0x0000000704008988 */ /* 0x0041e20008000809 */
[----:B------:R-:W-:Y:S06]  /*0160*/  BAR.SYNC.DEFER_BLOCKING 0x0 ;  /* 0x0000000000007b1d */ /* 0x000fec0000010000 */
[----:B------:R-:W-:Y:S05]  /*0170*/  BRA.U !UP0, `(.L_x_623) ;  /* 0x0000000108f47547 */ /* 0x000fea000b800000 */
[----:B------:R-:W1:Y:S01]  /*0180*/  LDCU UR7, c[0x0][0x360] ;  /* 0x00006c00ff0777ac */ /* 0x000e620008000800 */
[----:B------:R-:W-:-:S03]  /*0190*/  ULEA UR6, UR6, UR4, 0x18 ;  /* 0x0000000406067291 */ /* 0x000fc6000f8ec0ff */
[----:B------:R-:W-:Y:S01]  /*01a0*/  UMOV UR4, URZ ;  /* 0x000000ff00047c82 */ /* 0x000fe20008000000 */
[----:B-1----:R-:W-:Y:S01]  /*01b0*/  I2FP.F32.U32 R5, UR7 ;  /* 0x0000000700057c45 */ /* 0x002fe20008201000 */
[----:B------:R-:W-:-:S04]  /*01c0*/  USHF.L.U32 UR7, UR8, 0x1, URZ ;  /* 0x0000000108077899 */ /* 0x000fc800080006ff */
[----:B------:R-:W-:Y:S01]  /*01d0*/  FMUL.FTZ R6, R5, 0.03125 ;  /* 0x3d00000005067820 */ /* 0x000fe20000410000 */
[----:B------:R-:W-:-:S04]  /*01e0*/  I2FP.F32.U32 R5, R0 ;  /* 0x0000000000057245 */ /* 0x000fc80000201000 */
[----:B------:R-:W-:Y:S02]  /*01f0*/  FSETP.GT.FTZ.AND P0, PT, R6, R5, PT ;  /* 0x000000050600720b */ /* 0x000fe40003f14000 */
[----:B------:R-:W-:Y:S02]  /*0200*/  LOP3.LUT R5, R4, 0x7c, RZ, 0xc0, !PT ;  /* 0x0000007c04057812 */ /* 0x000fe400078ec0ff */
[----:B------:R-:W-:-:S09]  /*0210*/  LEA.HI R6, R0, UR6, RZ, 0x1d ;  /* 0x0000000600067c11 */ /* 0x000fd2000f8fe8ff */
.L_x_628:
[----:B0-----:R-:W2:Y:S01]  /*0220*/  LDG.E R7, desc[UR10][R2.64] ;  /* 0x0000000a02077981 */ /* 0x001ea2000c1e1900 */
[----:B------:R-:W-:Y:S01]  /*0230*/  BSSY.RECONVERGENT B0, `(.L_x_624) ;  /* 0x000002c000007945 */ /* 0x000fe20003800200 */
[----:B--2---:R-:W-:Y:S02]  /*0240*/  ISETP.GE.U32.AND P1, PT, R0, R7, PT ;  /* 0x000000070000720c */ /* 0x004fe40003f26070 */
[----:B------:R-:W-:-:S11]  /*0250*/  MOV R7, 0xff7fffff ;  /* 0xff7fffff00077802 */ /* 0x000fd60000000f00 */
[----:B------:R-:W0:Y:S01]  /*0260*/  @!P1 LDS R7, [R4+UR9] ;  /* 0x0000000904079984 */ /* 0x000e220008000800 */
[----:B------:R-:W-:-:S03]  /*0270*/  LOP3.LUT P1, RZ, R0, 0x1f, RZ, 0xc0, !PT ;  /* 0x0000001f00ff7812 */ /* 0x000fc6000782c0ff */
[----:B0-----:R-:W0:Y:S02]  /*0280*/  SHFL.BFLY PT, R8, R7, 0x10, 0x1f ;  /* 0x0e001f0007087f89 */ /* 0x001e2400000e0000 */
[----:B0-----:R-:W-:Y:S01]  /*0290*/  FMNMX.FTZ R8, R8, R7, !PT ;  /* 0x0000000708087209 */ /* 0x001fe20007810000 */
[----:B------:R-:W-:-:S04]  /*02a0*/  IMAD.MOV.U32 R7, RZ, RZ, -0x1f528714 ;  /* 0xe0ad78ecff077424 */ /* 0x000fc800078e00ff */
[----:B------:R-:W0:Y:S02]  /*02b0*/  SHFL.BFLY PT, R9, R8, 0x8, 0x1f ;  /* 0x0d001f0008097f89 */ /* 0x000e2400000e0000 */
[----:B0-----:R-:W-:-:S05]  /*02c0*/  FMNMX.FTZ R9, R8, R9, !PT ;  /* 0x0000000908097209 */ /* 0x001fca0007810000 */
[----:B------:R-:W0:Y:S02]  /*02d0*/  SHFL.BFLY PT, R10, R9, 0x4, 0x1f ;  /* 0x0c801f00090a7f89 */ /* 0x000e2400000e0000 */
[----:B0-----:R-:W-:-:S05]  /*02e0*/  FMNMX.FTZ R10, R9, R10, !PT ;  /* 0x0000000a090a7209 */ /* 0x001fca0007810000 */
[----:B------:R-:W0:Y:S02]  /*02f0*/  SHFL.BFLY PT, R11, R10, 0x2, 0x1f ;  /* 0x0c401f000a0b7f89 */ /* 0x000e2400000e0000 */
[----:B0-----:R-:W-:-:S05]  /*0300*/  FMNMX.FTZ R11, R10, R11, !PT ;  /* 0x0000000b0a0b7209 */ /* 0x001fca0007810000 */
[----:B------:R-:W0:Y:S02]  /*0310*/  SHFL.BFLY PT, R14, R11, 0x1, 0x1f ;  /* 0x0c201f000b0e7f89 */ /* 0x000e2400000e0000 */
[----:B0-----:R-:W-:-:S05]  /*0320*/  FMNMX.FTZ R13, R11, R14, !PT ;  /* 0x0000000e0b0d7209 */ /* 0x001fca0007810000 */
[----:B------:R-:W-:Y:S01]  /*0330*/  @!P1 STS [R6], R13 ;  /* 0x0000000d06009388 */ /* 0x000fe20000000800 */
[----:B------:R-:W-:Y:S01]  /*0340*/  BAR.SYNC.DEFER_BLOCKING 0x0 ;  /* 0x0000000000007b1d */ /* 0x000fe20000010000 */
[----:B------:R-:W-:-:S05]  /*0350*/  ISETP.NE.AND P1, PT, R0, RZ, PT ;  /* 0x000000ff0000720c */ /* 0x000fca0003f25270 */
[----:B------:R-:W0:Y:S04]  /*0360*/  @P0 LDS R7, [R5+UR6] ;  /* 0x0000000605070984 */ /* 0x000e280008000800 */
[----:B0-----:R-:W0:Y:S02]  /*0370*/  SHFL.BFLY PT, R8, R7, 0x10, 0x1f ;  /* 0x0e001f0007087f89 */ /* 0x001e2400000e0000 */
[----:B0-----:R-:W-:-:S05]  /*0380*/  FMNMX.FTZ R8, R8, R7, !PT ;  /* 0x0000000708087209 */ /* 0x001fca0007810000 */
[----:B------:R-:W0:Y:S02]  /*0390*/  SHFL.BFLY PT, R9, R8, 0x8, 0x1f ;  /* 0x0d001f0008097f89 */ /* 0x000e2400000e0000 */
[----:B0-----:R-:W-:-:S05]  /*03a0*/  FMNMX.FTZ R9, R8, R9, !PT ;  /* 0x0000000908097209 */ /* 0x001fca0007810000 */
[----:B------:R-:W0:Y:S02]  /*03b0*/  SHFL.BFLY PT, R10, R9, 0x4, 0x1f ;  /* 0x0c801f00090a7f89 */ /* 0x000e2400000e0000 */
[----:B0-----:R-:W-:-:S05]  /*03c0*/  FMNMX.FTZ R10, R9, R10, !PT ;  /* 0x0000000a090a7209 */ /* 0x001fca0007810000 */
[----:B------:R-:W0:Y:S02]  /*03d0*/  SHFL.BFLY PT, R11, R10, 0x2, 0x1f ;  /* 0x0c401f000a0b7f89 */ /* 0x000e2400000e0000 */
[----:B0-----:R-:W-:-:S05]  /*03e0*/  FMNMX.FTZ R11, R10, R11, !PT ;  /* 0x0000000b0a0b7209 */ /* 0x001fca0007810000 */
[----:B------:R-:W0:Y:S02]  /*03f0*/  SHFL.BFLY PT, R14, R11, 0x1, 0x1f ;  /* 0x0c201f000b0e7f89 */ /* 0x000e2400000e0000 */
[----:B0-----:R-:W-:Y:S01]  /*0400*/  FMNMX.FTZ R14, R11, R14, !PT ;  /* 0x0000000e0b0e7209 */ /* 0x001fe20007810000 */
[----:B------:R-:W-:Y:S06]  /*0410*/  @P1 BRA `(.L_x_625) ;  /* 0x0000000000341947 */ /* 0x000fec0003800000 */
[----:B------:R-:W-:-:S07]  /*0420*/  IMAD.MOV.U32 R9, RZ, RZ, RZ ;  /* 0x000000ffff097224 */ /* 0x000fce00078e00ff */
.L_x_627:
[----:B------:R-:W-:-:S05]  /*0430*/  LEA R8, R9, UR9, 0x2 ;  /* 0x0000000909087c11 */ /* 0x000fca000f8e10ff */
[----:B------:R-:W0:Y:S02]  /*0440*/  LDS R7, [R8] ;  /* 0x0000000008077984 */ /* 0x000e240000000800 */
[----:B0-----:R-:W-:-:S13]  /*0450*/  FSETP.NEU.FTZ.AND P1, PT, R7, R14, PT ;  /* 0x0000000e0700720b */ /* 0x001fda0003f3d000 */
[----:B------:R-:W-:Y:S05]  /*0460*/  @!P1 BRA `(.L_x_626) ;  /* 0x0000000000109947 */ /* 0x000fea0003800000 */
[----:B------:R-:W-:-:S04]  /*0470*/  IADD3 R9, PT, PT, R9, 0x1, RZ ;  /* 0x0000000109097810 */ /* 0x000fc80007ffe0ff */
[----:B------:R-:W-:-:S13]  /*0480*/  ISETP.NE.AND P1, PT, R9, UR7, PT ;  /* 0x0000000709007c0c */ /* 0x000fda000bf25270 */
[----:B------:R-:W-:Y:S05]  /*0490*/  @P1 BRA `(.L_x_627) ;  /* 0xfffffffc00e41947 */ /* 0x000fea000383ffff */
[----:B------:R-:W-:Y:S05]  /*04a0*/  BRA `(.L_x_625) ;  /* 0x0000000000107947 */ /* 0x000fea0003800000 */
.L_x_626:
[----:B------:R-:W-:Y:S01]  /*04b0*/  ULEA UR8, UR4, UR5, 0x2 ;  /* 0x0000000504087291 */ /* 0x000fe2000f8e10ff */
[----:B------:R-:W-:-:S08]  /*04c0*/  IMAD.MOV.U32 R7, RZ, RZ, -0x800001 ;  /* 0xff7fffffff077424 */ /* 0x000fd000078e00ff */
[----:B------:R0:W-:Y:S04]  /*04d0*/  STS [UR8], R9 ;  /* 0x00000009ff007988 */ /* 0x0001e80008000808 */
[----:B------:R0:W-:Y:S02]  /*04e0*/  STS [R8], R7 ;  /* 0x0000000708007388 */ /* 0x0001e40000000800 */
.L_x_625:
[----:B------:R-:W-:Y:S05]  /*04f0*/  BSYNC.RECONVERGENT B0 ;  /* 0x0000000000007941 */ /* 0x000fea0003800200 */
.L_x_624:
[----:B------:R-:W1:Y:S01]  /*0500*/  LDCU UR8, c[0x0][0x3d0] ;  /* 0x00007a00ff0877ac */ /* 0x000e620008000800 */
[----:B------:R-:W-:-:S04]  /*0510*/  UIADD3 UR4, UPT, UPT, UR4, 0x1, URZ ;  /* 0x0000000104047890 */ /* 0x000fc8000fffe0ff */
[----:B-1----:R-:W-:Y:S01]  /*0520*/  UISETP.NE.AND UP0, UPT, UR4, UR8, UPT ;  /* 0x000000080400728c */ /* 0x002fe2000bf05270 */
[----:B------:R-:W-:Y:S08]  /*0530*/  BAR.SYNC.DEFER_BLOCKING 0x0 ;  /* 0x0000000000007b1d */ /* 0x000ff00000010000 */
[----:B------:R-:W-:Y:S05]  /*0540*/  BRA.U UP0, `(.L_x_628) ;  /* 0xfffffffd00347547 */ /* 0x000fea000b83ffff */
.L_x_623:
[----:B------:R-:W-:Y:S01]  /*0550*/  ISETP.GE.U32.AND P0, PT, R0, UR8, PT ;  /* 0x0000000800007c0c */ /* 0x000fe2000bf06070 */
[----:B------:R-:W-:-:S12]  /*0560*/  BSSY.RECONVERGENT B0, `(.L_x_629) ;  /* 0x0000016000007945 */ /* 0x000fd80003800200 */
[----:B------:R-:W-:Y:S05]  /*0570*/  @P0 BRA `(.L_x_630) ;  /* 0x0000000000500947 */ /* 0x000fea0003800000 */
[----:B0-----:R-:W0:Y:S01]  /*0580*/  LDS R4, [R4+UR5] ;  /* 0x0000000504047984 */ /* 0x001e220008000800 */
[----:B------:R-:W1:Y:S01]  /*0590*/  LDC.64 R2, c[0x0][0x3a8] ;  /* 0x0000ea00ff027b82 */ /* 0x000e620000000a00 */
[----:B------:R-:W-:Y:S01]  /*05a0*/  IMAD R9, R12, UR8, RZ ;  /* 0x000000080c097c24 */ /* 0x000fe2000f8e02ff */
[----:B------:R-:W2:Y:S06]  /*05b0*/  LDCU.64 UR6, c[0x0][0x390] ;  /* 0x00007200ff0677ac */ /* 0x000eac0008000a00 */
[----:B------:R-:W3:Y:S01]  /*05c0*/  LDC.64 R6, c[0x0][0x388] ;  /* 0x0000e200ff067b82 */ /* 0x000ee20000000a00 */
[----:B0-----:R-:W-:-:S04]  /*05d0*/  IMAD R5, R9, 0x2, R4 ;  /* 0x0000000209057824 */ /* 0x001fc800078e0204 */
[----:B-1----:R-:W-:-:S06]  /*05e0*/  IMAD.WIDE.U32 R2, R5, 0x4, R2 ;  /* 0x0000000405027825 */ /* 0x002fcc00078e0002 */
[----:B------:R-:W4:Y:S01]  /*05f0*/  LDG.E R3, desc[UR10][R2.64] ;  /* 0x0000000a02037981 */ /* 0x000f22000c1e1900 */
[----:B------:R-:W-:Y:S01]  /*0600*/  IADD3 R9, PT, PT, R9, R0, RZ ;  /* 0x0000000009097210 */ /* 0x000fe20007ffe0ff */
[----:B--2---:R-:W-:-:S04]  /*0610*/  UISETP.NE.U32.AND UP0, UPT, UR6, URZ, UPT ;  /* 0x000000ff0600728c */ /* 0x004fc8000bf05070 */
[----:B---3--:R-:W-:Y:S01]  /*0620*/  IMAD.WIDE.U32 R6, R9, 0x4, R6 ;  /* 0x0000000409067825 */ /* 0x008fe200078e0006 */
[----:B------:R-:W-:-:S04]  /*0630*/  UISETP.NE.AND.EX UP0, UPT, UR7, URZ, UPT, UP0 ;  /* 0x000000ff0700728c */ /* 0x000fc8000bf05300 */
[----:B----4-:R1:W-:Y:S05]  /*0640*/  STG.E desc[UR10][R6.64], R3 ;  /* 0x0000000306007986 */ /* 0x0103ea000c10190a */
[----:B------:R-:W-:Y:S05]  /*0650*/  BRA.U !UP0, `(.L_x_630) ;  /* 0x0000000108187547 */ /* 0x000fea000b800000 */
[----:B-1----:R-:W0:Y:S02]  /*0660*/  LDC.64 R2, c[0x0][0x3b8] ;  /* 0x0000ee00ff027b82 */ /* 0x002e240000000a00 */
[----:B0-----:R-:W-:-:S06]  /*0670*/  IMAD.WIDE.U32 R2, R5, 0x4, R2 ;  /* 0x0000000405027825 */ /* 0x001fcc00078e0002 */
[----:B------:R-:W0:Y:S01]  /*0680*/  LDC.64 R4, c[0x0][0x390] ;  /* 0x0000e400ff047b82 */ /* 0x000e220000000a00 */
[----:B------:R-:W2:Y:S01]  /*0690*/  LDG.E R3, desc[UR10][R2.64] ;  /* 0x0000000a02037981 */ /* 0x000ea2000c1e1900 */
[----:B0-----:R-:W-:-:S05]  /*06a0*/  IMAD.WIDE.U32 R4, R9, 0x4, R4 ;  /* 0x0000000409047825 */ /* 0x001fca00078e0004 */
[----:B--2---:R2:W-:Y:S02]  /*06b0*/  STG.E desc[UR10][R4.64], R3 ;  /* 0x0000000304007986 */ /* 0x0045e4000c10190a */
.L_x_630:
[----:B------:R-:W-:Y:S05]  /*06c0*/  BSYNC.RECONVERGENT B0 ;  /* 0x0000000000007941 */ /* 0x000fea0003800200 */
.L_x_629:
[----:B------:R-:W-:-:S06]  /*06d0*/  UISETP.GE.AND UP0, UPT, UR8, 0x1, UPT ;  /* 0x000000010800788c */ /* 0x000fcc000bf06270 */
[----:B------:R-:W-:-:S13]  /*06e0*/  PLOP3.LUT P0, PT, PT, PT, UP0, 0x80, 0x8 ;  /* 0x000000000008781c */ /* 0x000fda0003f0f008 */
[----:B------:R-:W-:Y:S05]  /*06f0*/  @!P0 EXIT ;  /* 0x000000000000894d */ /* 0x000fea0003800000 */
[----:B------:R-:W3:Y:S01]  /*0700*/  LDCU.64 UR12, c[0x0][0x398] ;  /* 0x00007300ff0c77ac */ /* 0x000ee20008000a00 */
[----:B------:R-:W4:Y:S01]  /*0710*/  LDC R13, c[0x0][0x3d4] ;  /* 0x0000f500ff0d7b82 */ /* 0x000f220000000800 */
[----:B------:R-:W-:Y:S01]  /*0720*/  IMAD R12, R12, UR8, RZ ;  /* 0x000000080c0c7c24 */ /* 0x000fe2000f8e02ff */
[----:B------:R-:W0:Y:S03]  /*0730*/  LDCU UR7, c[0x0][0x360] ;  /* 0x00006c00ff0777ac */ /* 0x000e260008000800 */
[----:B------:R-:W-:Y:S01]  /*0740*/  IMAD.SHL.U32 R14, R12, 0x2, RZ ;  /* 0x000000020c0e7824 */ /* 0x000fe200078e00ff */
[----:B---3--:R-:W-:-:S04]  /*0750*/  UISETP.NE.U32.AND UP0, UPT, UR12, URZ, UPT ;  /* 0x000000ff0c00728c */ /* 0x008fc8000bf05070 */
[----:B------:R-:W-:Y:S01]  /*0760*/  UISETP.NE.AND.EX UP0, UPT, UR13, URZ, UPT, UP0 ;  /* 0x000000ff0d00728c */ /* 0x000fe2000bf05300 */
[----:B----4-:R-:W-:Y:S02]  /*0770*/  IMAD R14, R14, R13, R14 ;  /* 0x0000000d0e0e7224 */ /* 0x010fe400078e020e */
[----:B------:R-:W-:-:S06]  /*0780*/  VIADD R13, R13, 0x1 ;  /* 0x000000010d0d7836 */ /* 0x000fcc0000000000 */
[----:B0-----:R-:W-:Y:S05]  /*0790*/  BRA.U !UP0, `(.L_x_631) ;  /* 0x0000000108947547 */ /* 0x001fea000b800000 */
[----:B------:R-:W-:-:S05]  /*07a0*/  UMOV UR4, URZ ;  /* 0x000000ff00047c82 */ /* 0x000fca0008000000 */
.L_x_635:
[----:B-12---:R-:W0:Y:S01]  /*07b0*/  LDC.64 R2, c[0x0][0x388] ;  /* 0x0000e200ff027b82 */ /* 0x006e220000000a00 */
[----:B------:R-:W-:Y:S01]  /*07c0*/  IADD3 R15, PT, PT, R12, UR4, RZ ;  /* 0x000000040c0f7c10 */ /* 0x000fe2000fffe0ff */
[----:B------:R-:W1:Y:S04]  /*07d0*/  LDCU UR8, c[0x0][0x3d4] ;  /* 0x00007a80ff0877ac */ /* 0x000e680008000800 */
[----:B0-----:R-:W-:-:S05]  /*07e0*/  IMAD.WIDE.U32 R2, R15, 0x4, R2 ;  /* 0x000000040f027825 */ /* 0x001fca00078e0002 */
[----:B------:R-:W2:Y:S01]  /*07f0*/  LDG.E R5, desc[UR10][R2.64] ;  /* 0x0000000a02057981 */ /* 0x000ea2000c1e1900 */
[----:B------:R-:W-:Y:S01]  /*0800*/  BSSY.RECONVERGENT B0, `(.L_x_632) ;  /* 0x0000019000007945 */ /* 0x000fe20003800200 */
[----:B--2---:R-:W-:-:S13]  /*0810*/  ISETP.GE.AND P0, PT, R0, R5, PT ;  /* 0x000000050000720c */ /* 0x004fda0003f06270 */
[----:B-1----:R-:W-:Y:S05]  /*0820*/  @P0 BRA `(.L_x_633) ;  /* 0x0000000000580947 */ /* 0x002fea0003800000 */
[----:B------:R-:W-:Y:S01]  /*0830*/  ULEA UR6, UR4, UR5, 0x2 ;  /* 0x0000000504067291 */ /* 0x000fe2000f8e10ff */
[----:B------:R-:W0:Y:S01]  /*0840*/  LDC.64 R4, c[0x0][0x3a0] ;  /* 0x0000e800ff047b82 */ /* 0x000e220000000a00 */
[----:B------:R-:W-:-:S07]  /*0850*/  IMAD.MOV.U32 R20, RZ, RZ, R0 ;  /* 0x000000ffff147224 */ /* 0x000fce00078e0000 */
[----:B------:R-:W1:Y:S01]  /*0860*/  LDS R21, [UR6] ;  /* 0x00000006ff157984 */ /* 0x000e620008000800 */
[----:B------:R-:W2:Y:S08]  /*0870*/  LDC.64 R6, c[0x0][0x380] ;  /* 0x0000e000ff067b82 */ /* 0x000eb00000000a00 */
[----:B------:R-:W3:Y:S08]  /*0880*/  LDC.64 R8, c[0x0][0x3c0] ;  /* 0x0000f000ff087b82 */ /* 0x000ef00000000a00 */
[----:B------:R-:W4:Y:S01]  /*0890*/  LDC.64 R10, c[0x0][0x398] ;  /* 0x0000e600ff0a7b82 */ /* 0x000f220000000a00 */
[----:B01----:R-:W-:-:S07]  /*08a0*/  IMAD R21, R13, R21, R14 ;  /* 0x000000150d157224 */ /* 0x003fce00078e020e */
.L_x_634:
[----:B------:R-:W-:-:S05]  /*08b0*/  IADD3 R19, PT, PT, R20, 0x1, R21 ;  /* 0x0000000114137810 */ /* 0x000fca0007ffe015 */
[----:B------:R-:W-:-:S06]  /*08c0*/  IMAD.WIDE.U32 R22, R19, 0x4, R4 ;  /* 0x0000000413167825 */ /* 0x000fcc00078e0004 */
[----:B------:R-:W5:Y:S01]  /*08d0*/  LDG.E R23, desc[UR10][R22.64] ;  /* 0x0000000a16177981 */ /* 0x000f62000c1e1900 */
[----:B------:R-:W-:Y:S02]  /*08e0*/  IMAD R25, R15, UR8, R20 ;  /* 0x000000080f197c24 */ /* 0x000fe4000f8e0214 */
[----:B---3--:R-:W-:-:S04]  /*08f0*/  IMAD.WIDE.U32 R18, R19, 0x4, R8 ;  /* 0x0000000413127825 */ /* 0x008fc800078e0008 */
[----:B--2---:R-:W-:-:S05]  /*0900*/  IMAD.WIDE.U32 R16, R25, 0x4, R6 ;  /* 0x0000000419107825 */ /* 0x004fca00078e0006 */
[----:B-----5:R0:W-:Y:S04]  /*0910*/  STG.E desc[UR10][R16.64], R23 ;  /* 0x0000001710007986 */ /* 0x0201e8000c10190a */
[----:B------:R-:W2:Y:S01]  /*0920*/  LDG.E R19, desc[UR10][R18.64] ;  /* 0x0000000a12137981 */ /* 0x000ea2000c1e1900 */
[----:B----4-:R-:W-:-:S05]  /*0930*/  IMAD.WIDE.U32 R24, R25, 0x4, R10 ;  /* 0x0000000419187825 */ /* 0x010fca00078e000a */
[----:B--2---:R0:W-:Y:S04]  /*0940*/  STG.E desc[UR10][R24.64], R19 ;  /* 0x0000001318007986 */ /* 0x0041e8000c10190a */
[----:B------:R-:W2:Y:S01]  /*0950*/  LDG.E R27, desc[UR10][R2.64] ;  /* 0x0000000a021b7981 */ /* 0x000ea2000c1e1900 */
[----:B------:R-:W-:-:S05]  /*0960*/  VIADD R20, R20, UR7 ;  /* 0x0000000714147c36 */ /* 0x000fca0008000000 */
[----:B--2---:R-:W-:-:S13]  /*0970*/  ISETP.GE.AND P0, PT, R20, R27, PT ;  /* 0x0000001b1400720c */ /* 0x004fda0003f06270 */
[----:B0-----:R-:W-:Y:S05]  /*0980*/  @!P0 BRA `(.L_x_634) ;  /* 0xfffffffc00c88947 */ /* 0x001fea000383ffff */
.L_x_633:
[----:B------:R-:W-:Y:S05]  /*0990*/  BSYNC.RECONVERGENT B0 ;  /* 0x0000000000007941 */ /* 0x000fea0003800200 */
.L_x_632:
[----:B------:R-:W0:Y:S01]  /*09a0*/  LDCU UR6, c[0x0][0x3d0] ;  /* 0x00007a00ff0677ac */ /* 0x000e220008000800 */
[----:B------:R-:W-:-:S04]  /*09b0*/  UIADD3 UR4, UPT, UPT, UR4, 0x1, URZ ;  /* 0x0000000104047890 */ /* 0x000fc8000fffe0ff */
[----:B0-----:R-:W-:-:S09]  /*09c0*/  UISETP.NE.AND UP0, UPT, UR4, UR6, UPT ;  /* 0x000000060400728c */ /* 0x001fd2000bf05270 */
[----:B------:R-:W-:Y:S05]  /*09d0*/  BRA.U UP0, `(.L_x_635) ;  /* 0xfffffffd00747547 */ /* 0x000fea000b83ffff */
[----:B------:R-:W-:Y:S05]  /*09e0*/  EXIT ;  /* 0x000000000000794d */ /* 0x000fea0003800000 */
.L_x_631:
[----:B------:R-:W-:Y:S01]  /*09f0*/  IADD3 R14, PT, PT, R14, 0x1, RZ ;  /* 0x000000010e0e7810 */ /* 0x000fe20007ffe0ff */
[----:B------:R-:W-:-:S06]  /*0a00*/  UMOV UR4, URZ ;  /* 0x000000ff00047c82 */ /* 0x000fcc0008000000 */
.L_x_639:
[----:B-12---:R-:W0:Y:S01]  /*0a10*/  LDC.64 R2, c[0x0][0x388] ;  /* 0x0000e200ff027b82 */ /* 0x006e220000000a00 */
[----:B------:R-:W-:Y:S01]  /*0a20*/  VIADD R17, R12, UR4 ;  /* 0x000000040c117c36 */ /* 0x000fe20008000000 */
[----:B------:R-:W1:Y:S06]  /*0a30*/  LDCU UR8, c[0x0][0x3d4] ;  /* 0x00007a80ff0877ac */ /* 0x000e6c0008000800 */
[----:B------:R-:W2:Y:S01]  /*0a40*/  LDC R19, c[0x0][0x3d0] ;  /* 0x0000f400ff137b82 */ /* 0x000ea20000000800 */
[----:B0-----:R-:W-:-:S05]  /*0a50*/  IMAD.WIDE.U32 R2, R17, 0x4, R2 ;  /* 0x0000000411027825 */ /* 0x001fca00078e0002 */
[----:B------:R-:W3:Y:S01]  /*0a60*/  LDG.E R5, desc[UR10][R2.64] ;  /* 0x0000000a02057981 */ /* 0x000ee2000c1e1900 */
[----:B------:R-:W-:Y:S01]  /*0a70*/  BSSY.RECONVERGENT B0, `(.L_x_636) ;  /* 0x0000013000007945 */ /* 0x000fe20003800200 */
[----:B---3--:R-:W-:-:S13]  /*0a80*/  ISETP.GE.AND P0, PT, R0, R5, PT ;  /* 0x000000050000720c */ /* 0x008fda0003f06270 */
[----:B-12---:R-:W-:Y:S05]  /*0a90*/  @P0 BRA `(.L_x_637) ;  /* 0x0000000000400947 */ /* 0x006fea0003800000 */
[----:B------:R-:W-:Y:S01]  /*0aa0*/  ULEA UR6, UR4, UR5, 0x2 ;  /* 0x0000000504067291 */ /* 0x000fe2000f8e10ff */
[----:B------:R-:W0:Y:S01]  /*0ab0*/  LDC.64 R4, c[0x0][0x3a0] ;  /* 0x0000e800ff047b82 */ /* 0x000e220000000a00 */
[----:B------:R-:W-:-:S07]  /*0ac0*/  MOV R15, R0 ;  /* 0x00000000000f7202 */ /* 0x000fce0000000f00 */
[----:B------:R-:W1:Y:S01]  /*0ad0*/  LDS R8, [UR6] ;  /* 0x00000006ff087984 */ /* 0x000e620008000800 */
[----:B------:R-:W2:Y:S01]  /*0ae0*/  LDC.64 R6, c[0x0][0x380] ;  /* 0x0000e000ff067b82 */ /* 0x000ea20000000a00 */
[----:B01----:R-:W-:-:S07]  /*0af0*/  IMAD R18, R13, R8, R14 ;  /* 0x000000080d127224 */ /* 0x003fce00078e020e */
.L_x_638:
[----:B------:R-:W-:-:S04]  /*0b00*/  IMAD.IADD R9, R18, 0x1, R15 ;  /* 0x0000000112097824 */ /* 0x000fc800078e020f */
[----:B------:R-:W-:-:S06]  /*0b10*/  IMAD.WIDE.U32 R8, R9, 0x4, R4 ;  /* 0x0000000409087825 */ /* 0x000fcc00078e0004 */
[----:B------:R-:W3:Y:S01]  /*0b20*/  LDG.E R9, desc[UR10][R8.64] ;  /* 0x0000000a08097981 */ /* 0x000ee2000c1e1900 */
[----:B------:R-:W-:-:S04]  /*0b30*/  IMAD R11, R17, UR8, R15 ;  /* 0x00000008110b7c24 */ /* 0x000fc8000f8e020f */
[----:B--2---:R-:W-:-:S05]  /*0b40*/  IMAD.WIDE.U32 R10, R11, 0x4, R6 ;  /* 0x000000040b0a7825 */ /* 0x004fca00078e0006 */
[----:B---3--:R0:W-:Y:S04]  /*0b50*/  STG.E desc[UR10][R10.64], R9 ;  /* 0x000000090a007986 */ /* 0x0081e8000c10190a */
[----:B------:R-:W2:Y:S01]  /*0b60*/  LDG.E R16, desc[UR10][R2.64] ;  /* 0x0000000a02107981 */ /* 0x000ea2000c1e1900 */
[----:B------:R-:W-:-:S04]  /*0b70*/  IADD3 R15, PT, PT, R15, UR7, RZ ;  /* 0x000000070f0f7c10 */ /* 0x000fc8000fffe0ff */
[----:B--2---:R-:W-:-:S13]  /*0b80*/  ISETP.GE.AND P0, PT, R15, R16, PT ;  /* 0x000000100f00720c */ /* 0x004fda0003f06270 */
[----:B0-----:R-:W-:Y:S05]  /*0b90*/  @!P0 BRA `(.L_x_638) ;  /* 0xfffffffc00d88947 */ /* 0x001fea000383ffff */
.L_x_637:
[----:B------:R-:W-:Y:S05]  /*0ba0*/  BSYNC.RECONVERGENT B0 ;  /* 0x0000000000007941 */ /* 0x000fea0003800200 */
.L_x_636:
[----:B------:R-:W-:-:S06]  /*0bb0*/  UIADD3 UR6, UPT, UPT, UR4, 0x1, URZ ;  /* 0x0000000104067890 */ /* 0x000fcc000fffe0ff */
[----:B------:R-:W-:-:S13]  /*0bc0*/  ISETP.NE.AND P0, PT, R19, UR6, PT ;  /* 0x0000000613007c0c */ /* 0x000fda000bf05270 */
[----:B------:R-:W-:Y:S05]  /*0bd0*/  @!P0 EXIT ;  /* 0x000000000000894d */ /* 0x000fea0003800000 */
[----:B------:R-:W-:Y:S01]  /*0be0*/  UMOV UR4, UR6 ;  /* 0x0000000600047c82 */ /* 0x000fe20008000000 */
[----:B------:R-:W-:Y:S05]  /*0bf0*/  BRA `(.L_x_639) ;  /* 0xfffffffc00847947 */ /* 0x000fea000383ffff */
.L_x_640:
        /* <DEDUP_REMOVED lines=16> */
.L_x_722:


//--------------------- .text._ZN17fastertransformer20plusUnfinishedSeqlenEPiPKbi --------------------------
	.section	.text._ZN17fastertransformer20plusUnfinishedSeqlenEPiPKbi,"ax",@progbits
	.align	128
        .global         _ZN17fastertransformer20plusUnfinishedSeqlenEPiPKbi
        .type           _ZN17fastertransformer20plusUnfinishedSeqlenEPiPKbi,@function
        .size           _ZN17fastertransformer20plusUnfinishedSeqlenEPiPKbi,(.L_x_723 - _ZN17fastertransformer20plusUnfinishedSeqlenEPiPKbi)
        .other          _ZN17fastertransformer20plusUnfinishedSeqlenEPiPKbi,@"STO_CUDA_ENTRY STV_DEFAULT"
_ZN17fastertransformer20plusUnfinishedSeqlenEPiPKbi:
.text._ZN17fastertransformer20plusUnfinishedSeqlenEPiPKbi:
        /* <DEDUP_REMOVED lines=12> */
[----:B------:R-:W4:Y:S01]  /*00c0*/  LDCU.64 UR8, c[0x0][0x388] ;  /* 0x00007100ff0877ac */ /* 0x000f220008000a00 */
[----:B-1----:R-:W-:-:S07]  /*00d0*/  IMAD R7, R7, UR4, RZ ;  /* 0x0000000407077c24 */ /* 0x002fce000f8e02ff */
.L_x_643:
[----:B-1--4-:R-:W-:-:S04]  /*00e0*/  IADD3 R2, P0, PT, R0, UR8, RZ ;  /* 0x0000000800027c10 */ /* 0x012fc8000ff1e0ff */
[----:B------:R-:W-:-:S05]  /*00f0*/  LEA.HI.X.SX32 R3, R0, UR9, 0x1, P0 ;  /* 0x0000000900037c11 */ /* 0x000fca00080f0eff */
[----:B--2---:R-:W2:Y:S01]  /*0100*/  LDG.E.U8 R2, desc[UR6][R2.64] ;  /* 0x0000000602027981 */ /* 0x004ea2000c1e1100 */
[----:B------:R-:W-:Y:S01]  /*0110*/  BSSY.RECONVERGENT B0, `(.L_x_641) ;  /* 0x0000007000007945 */ /* 0x000fe20003800200 */
[----:B--2---:R-:W-:-:S13]  /*0120*/  ISETP.NE.AND P0, PT, R2, RZ, PT ;  /* 0x000000ff0200720c */ /* 0x004fda0003f05270 */
[----:B------:R-:W-:Y:S05]  /*0130*/  @P0 BRA `(.L_x_642) ;  /* 0x0000000000100947 */ /* 0x000fea0003800000 */
[----:B0-----:R-:W-:-:S05]  /*0140*/  IMAD.WIDE R2, R0, 0x4, R4 ;  /* 0x0000000400027825 */ /* 0x001fca00078e0204 */
[----:B------:R-:W2:Y:S02]  /*0150*/  LDG.E R6, desc[UR6][R2.64] ;  /* 0x0000000602067981 */ /* 0x000ea4000c1e1900 */
[----:B--2---:R-:W-:-:S05]  /*0160*/  VIADD R9, R6, 0x1 ;  /* 0x0000000106097836 */ /* 0x004fca0000000000 */
[----:B------:R1:W-:Y:S02]  /*0170*/  STG.E desc[UR6][R2.64], R9 ;  /* 0x0000000902007986 */ /* 0x0003e4000c101906 */
.L_x_642:
[----:B---3--:R-:W-:Y:S05]  /*0180*/  BSYNC.RECONVERGENT B0 ;  /* 0x0000000000007941 */ /* 0x008fea0003800200 */
.L_x_641:
[----:B------:R-:W-:-:S05]  /*0190*/  IMAD.IADD R0, R7, 0x1, R0 ;  /* 0x0000000107007824 */ /* 0x000fca00078e0200 */
[----:B------:R-:W-:-:S13]  /*01a0*/  ISETP.GE.AND P0, PT, R0, UR5, PT ;  /* 0x0000000500007c0c */ /* 0x000fda000bf06270 */
[----:B------:R-:W-:Y:S05]  /*01b0*/  @!P0 BRA `(.L_x_643) ;  /* 0xfffffffc00c88947 */ /* 0x000fea000383ffff */
[----:B------:R-:W-:Y:S05]  /*01c0*/  EXIT ;  /* 0x000000000000794d */ /* 0x000fea0003800000 */
.L_x_644:
        /* <DEDUP_REMOVED lines=11> */
.L_x_723:


//--------------------- .text._ZN17fastertransformer21minusUnfinishedSeqlenEPiPKbi --------------------------
	.section	.text._ZN17fastertransformer21minusUnfinishedSeqlenEPiPKbi,"ax",@progbits
	.align	128
        .global         _ZN17fastertransformer21minusUnfinishedSeqlenEPiPKbi
        .type           _ZN17fastertransformer21minusUnfinishedSeqlenEPiPKbi,@function
        .size           _ZN17fastertransformer21minusUnfinishedSeqlenEPiPKbi,(.L_x_724 - _ZN17fastertransformer21minusUnfinishedSeqlenEPiPKbi)
        .other          _ZN17fastertransformer21minusUnfinishedSeqlenEPiPKbi,@"STO_CUDA_ENTRY STV_DEFAULT"
_ZN17fastertransformer21minusUnfinishedSeqlenEPiPKbi:
.text._ZN17fastertransformer21minusUnfinishedSeqlenEPiPKbi:
        /* <DEDUP_REMOVED lines=14> */
.L_x_647:
        /* <DEDUP_REMOVED lines=10> */
.L_x_646:
[----:B---3--:R-:W-:Y:S05]  /*0180*/  BSYNC.RECONVERGENT B0 ;  /* 0x0000000000007941 */ /* 0x008fea0003800200 */
.L_x_645:
[----:B------:R-:W-:-:S05]  /*0190*/  IMAD.IADD R0, R7, 0x1, R0 ;  /* 0x0000000107007824 */ /* 0x000fca00078e0200 */
[----:B------:R-:W-:-:S13]  /*01a0*/  ISETP.GE.AND P0, PT, R0, UR5, PT ;  /* 0x0000000500007c0c */ /* 0x000fda000bf06270 */
[----:B------:R-:W-:Y:S05]  /*01b0*/  @!P0 BRA `(.L_x_647) ;  /* 0xfffffffc00c88947 */ /* 0x000fea000383ffff */
[----:B------:R-:W-:Y:S05]  /*01c0*/  EXIT ;  /* 0x000000000000794d */ /* 0x000fea0003800000 */
.L_x_648:
        /* <DEDUP_REMOVED lines=11> */
.L_x_724:


//--------------------- .text._ZN17fastertransformer10gatherTreeENS_15gatherTreeParamE --------------------------
	.section	.text._ZN17fastertransformer10gatherTreeENS_15gatherTreeParamE,"ax",@progbits
	.align	128
        .global         _ZN17fastertransformer10gatherTreeENS_15gatherTreeParamE
        .type           _ZN17fastertransformer10gatherTreeENS_15gatherTreeParamE,@function
        .size           _ZN17fastertransformer10gatherTreeENS_15gatherTreeParamE,(.L_x_725 - _ZN17fastertransformer10gatherTreeENS_15gatherTreeParamE)
        .other          _ZN17fastertransformer10gatherTreeENS_15gatherTreeParamE,@"STO_CUDA_ENTRY STV_DEFAULT"
_ZN17fastertransformer10gatherTreeENS_15gatherTreeParamE:
.text._ZN17fastertransformer10gatherTreeENS_15gatherTreeParamE:
[----:B------:R-:W-:Y:S01]  /*0000*/  LDC R1, c[0x0][0x37c] ;  /* 0x0000df00ff017b82 */ /* 0x000fe20000000800 */
[----:B------:R-:W0:Y:S01]  /*0010*/  S2R R3, SR_TID.X ;  /* 0x0000000000037919 */ /* 0x000e220000002100 */
[----:B------:R-:W1:Y:S06]  /*0020*/  LDCU UR6, c[0x0][0x360] ;  /* 0x00006c00ff0677ac */ /* 0x000e6c0008000800 */
[----:B------:R-:W0:Y:S01]  /*0030*/  S2UR UR4, SR_CTAID.X ;  /* 0x00000000000479c3 */ /* 0x000e220000002500 */
[----:B------:R-:W2:Y:S01]  /*0040*/  LDCU UR5, c[0x0][0x3ac] ;  /* 0x00007580ff0577ac */ /* 0x000ea20008000800 */
[----:B------:R-:W3:Y:S06]  /*0050*/  LDCU.64 UR8, c[0x0][0x398] ;  /* 0x00007300ff0877ac */ /* 0x000eec0008000a00 */
[----:B------:R-:W2:Y:S08]  /*0060*/  LDC R6, c[0x0][0x3b0] ;  /* 0x0000ec00ff067b82 */ /* 0x000eb00000000800 */
[----:B------:R-:W0:Y:S01]  /*0070*/  LDC R2, c[0x0][0x360] ;  /* 0x0000d800ff027b82 */ /* 0x000e220000000800 */
[----:B---3--:R-:W-:-:S04]  /*0080*/  UISETP.NE.U32.AND UP0, UPT, UR8, URZ, UPT ;  /* 0x000000ff0800728c */ /* 0x008fc8000bf05070 */
[----:B------:R-:W-:Y:S01]  /*0090*/  UISETP.NE.AND.EX UP0, UPT, UR9, URZ, UPT, UP0 ;  /* 0x000000ff0900728c */ /* 0x000fe2000bf05300 */
[----:B--2---:R-:W-:Y:S02]  /*00a0*/  IMAD R0, R6, UR5, RZ ;  /* 0x0000000506007c24 */ /* 0x004fe4000f8e02ff */
[----:B0-----:R-:W-:-:S05]  /*00b0*/  IMAD R3, R2, UR4, R3 ;  /* 0x0000000402037c24 */ /* 0x001fca000f8e0203 */
[----:B------:R-:W-:-:S13]  /*00c0*/  ISETP.GE.AND P0, PT, R3, R0, PT ;  /* 0x000000000300720c */ /* 0x000fda0003f06270 */
[----:B-1----:R-:W-:Y:S05]  /*00d0*/  @P0 EXIT ;  /* 0x000000000000094d */ /* 0x002fea0003800000 */
[----:B------:R-:W0:Y:S01]  /*00e0*/  LDCU UR4, c[0x0][0x3a8] ;  /* 0x00007500ff0477ac */ /* 0x000e220008000800 */
[C---:B------:R-:W-:Y:S01]  /*00f0*/  LOP3.LUT R2, R6.reuse, 0xf, RZ, 0xc0, !PT ;  /* 0x0000000f06027812 */ /* 0x040fe200078ec0ff */
[----:B------:R-:W-:Y:S01]  /*0100*/  BSSY.RECONVERGENT B1, `(.L_x_649) ;  /* 0x0000335000017945 */ /* 0x000fe20003800200 */
[C---:B------:R-:W-:Y:S01]  /*0110*/  LOP3.LUT R4, R6.reuse, 0x3, RZ, 0xc0, !PT ;  /* 0x0000000306047812 */ /* 0x040fe200078ec0ff */
[----:B------:R-:W0:Y:S01]  /*0120*/  LDCU.64 UR10, c[0x0][0x3e8] ;  /* 0x00007d00ff0a77ac */ /* 0x000e220008000a00 */
[----:B------:R-:W-:Y:S01]  /*0130*/  LOP3.LUT R5, R6, 0x7ffffff8, RZ, 0xc0, !PT ;  /* 0x7ffffff806057812 */ /* 0x000fe200078ec0ff */
[----:B------:R-:W-:Y:S01]  /*0140*/  VIADD R2, R2, 0xffffffff ;  /* 0xffffffff02027836 */ /* 0x000fe20000000000 */
[----:B------:R-:W1:Y:S04]  /*0150*/  LDCU UR8, c[0x0][0x3d0] ;  /* 0x00007a00ff0877ac */ /* 0x000e680008000800 */
[----:B------:R-:W-:Y:S01]  /*0160*/  ISETP.GE.U32.AND P2, PT, R2, 0x7, PT ;  /* 0x000000070200780c */ /* 0x000fe20003f46070 */
[----:B------:R-:W2:Y:S01]  /*0170*/  LDCU.64 UR12, c[0x0][0x388] ;  /* 0x00007100ff0c77ac */ /* 0x000ea20008000a00 */
[----:B------:R-:W-:-:S02]  /*0180*/  LOP3.LUT R2, R6, 0x7, RZ, 0xc0, !PT ;  /* 0x0000000706027812 */ /* 0x000fc400078ec0ff */
[----:B------:R-:W-:Y:S01]  /*0190*/  LOP3.LUT R6, R6, 0x7ffffff0, RZ, 0xc0, !PT ;  /* 0x7ffffff006067812 */ /* 0x000fe200078ec0ff */
[----:B------:R-:W3:Y:S01]  /*01a0*/  LDCU UR7, c[0x0][0x370] ;  /* 0x00006e00ff0777ac */ /* 0x000ee20008000800 */
[----:B------:R-:W4:Y:S01]  /*01b0*/  LDCU.64 UR14, c[0x0][0x3a0] ;  /* 0x00007400ff0e77ac */ /* 0x000f220008000a00 */
[----:B------:R-:W5:Y:S01]  /*01c0*/  LDCU.64 UR18, c[0x0][0x3f0] ;  /* 0x00007e00ff1277ac */ /* 0x000f620008000a00 */
[----:B0-----:R-:W-:Y:S02]  /*01d0*/  UIADD3 UR17, UPT, UPT, -UR11, UR4, URZ ;  /* 0x000000040b117290 */ /* 0x001fe4000fffe1ff */
[----:B-1----:R-:W-:Y:S02]  /*01e0*/  UIADD3 UR16, UPT, UPT, UR10, -UR8, -UR11 ;  /* 0x800000080a107290 */ /* 0x002fe4000fffe80b */
[----:B------:R-:W-:Y:S02]  /*01f0*/  UIADD3 UR4, UPT, UPT, UR11, -UR10, -UR4 ;  /* 0x8000000a0b047290 */ /* 0x000fe4000fffe804 */
[----:B--2---:R-:W-:-:S02]  /*0200*/  UIADD3 UR11, UP3, UPT, UR12, 0x10, URZ ;  /* 0x000000100c0b7890 */ /* 0x004fc4000ff7e0ff */
[----:B------:R-:W-:Y:S02]  /*0210*/  UIADD3 UR5, UPT, UPT, UR17, UR10, -UR8 ;  /* 0x0000000a11057290 */ /* 0x000fe4000fffe808 */
[----:B------:R-:W-:Y:S02]  /*0220*/  UIADD3.X UR12, UPT, UPT, URZ, UR13, URZ, UP3, !UPT ;  /* 0x0000000dff0c7290 */ /* 0x000fe40009ffe4ff */
[----:B------:R-:W-:Y:S02]  /*0230*/  USEL UR13, UR8, URZ, UP0 ;  /* 0x000000ff080d7287 */ /* 0x000fe40008000000 */
[----:B---3--:R-:W-:Y:S02]  /*0240*/  UIMAD UR6, UR6, UR7, URZ ;  /* 0x00000007060672a4 */ /* 0x008fe4000f8e02ff */
[----:B------:R-:W-:Y:S02]  /*0250*/  UIADD3 UR8, UPT, UPT, UR4, UR8, URZ ;  /* 0x0000000804087290 */ /* 0x000fe4000fffe0ff */
[----:B------:R-:W-:-:S02]  /*0260*/  ULOP3.LUT UR4, UR5, 0xf, URZ, 0xc0, !UPT ;  /* 0x0000000f05047892 */ /* 0x000fc4000f8ec0ff */
[----:B------:R-:W-:Y:S02]  /*0270*/  ULOP3.LUT UR7, UR5, 0x7, URZ, 0xc0, !UPT ;  /* 0x0000000705077892 */ /* 0x000fe4000f8ec0ff */
[----:B----4-:R-:W-:Y:S02]  /*0280*/  UIADD3 UR9, UP4, UPT, UR14, 0x10, URZ ;  /* 0x000000100e097890 */ /* 0x010fe4000ff9e0ff */
[----:B-----5:R-:W-:Y:S02]  /*0290*/  UISETP.NE.U32.AND UP2, UPT, UR18, URZ, UPT ;  /* 0x000000ff1200728c */ /* 0x020fe4000bf45070 */
[----:B------:R-:W-:Y:S02]  /*02a0*/  UISETP.GT.AND UP1, UPT, UR5, URZ, UPT ;  /* 0x000000ff0500728c */ /* 0x000fe4000bf24270 */
[----:B------:R-:W-:Y:S02]  /*02b0*/  UIADD3 UR4, UPT, UPT, UR4, -0x1, URZ ;  /* 0xffffffff04047890 */ /* 0x000fe4000fffe0ff */
[----:B------:R-:W-:-:S02]  /*02c0*/  UIADD3 UR7, UPT, UPT, UR7, -0x1, URZ ;  /* 0xffffffff07077890 */ /* 0x000fc4000fffe0ff */
[----:B------:R-:W-:Y:S02]  /*02d0*/  UIADD3.X UR10, UPT, UPT, URZ, UR15, URZ, UP4, !UPT ;  /* 0x0000000fff0a7290 */ /* 0x000fe4000a7fe4ff */
[----:B------:R-:W-:Y:S01]  /*02e0*/  UISETP.NE.AND.EX UP1, UPT, UR19, URZ, UP1, UP2 ;  /* 0x000000ff1300728c */ /* 0x000fe20008f25320 */
[----:B------:R-:W0:Y:S01]  /*02f0*/  LDCU.64 UR14, c[0x0][0x358] ;  /* 0x00006b00ff0e77ac */ /* 0x000e220008000a00 */
[----:B------:R-:W1:Y:S01]  /*0300*/  LDCU UR22, c[0x0][0x390] ;  /* 0x00007200ff1677ac */ /* 0x000e620008000800 */
[----:B------:R-:W2:Y:S01]  /*0310*/  LDCU UR23, c[0x0][0x390] ;  /* 0x00007200ff1777ac */ /* 0x000ea20008000800 */
[----:B------:R-:W-:Y:S02]  /*0320*/  UISETP.GT.U32.AND UP3, UPT, UR8, -0x10, UPT ;  /* 0xfffffff00800788c */ /* 0x000fe4000bf64070 */
[----:B------:R-:W-:Y:S02]  /*0330*/  UISETP.GE.U32.AND UP4, UPT, UR4, 0x7, UPT ;  /* 0x000000070400788c */ /* 0x000fe4000bf86070 */
[----:B------:R-:W-:-:S11]  /*0340*/  UISETP.GE.U32.AND UP5, UPT, UR7, 0x3, UPT ;  /* 0x000000030700788c */ /* 0x000fd6000bfa6070 */
.L_x_685:
[----:B---3--:R-:W3:Y:S01]  /*0350*/  LDC R26, c[0x0][0x3b0] ;  /* 0x0000ec00ff1a7b82 */ /* 0x008ee20000000800 */
[----:B------:R-:W-:Y:S01]  /*0360*/  IMAD.MOV.U32 R18, RZ, RZ, RZ ;  /* 0x000000ffff127224 */ /* 0x000fe200078e00ff */
[----:B01--45:R-:W-:Y:S01]  /*0370*/  IABS R8, R3 ;  /* 0x0000000300087213 */ /* 0x033fe20000000000 */
[----:B------:R-:W4:Y:S01]  /*0380*/  LDCU.64 UR20, c[0x0][0x3e0] ;  /* 0x00007c00ff1477ac */ /* 0x000f220008000a00 */
[----:B------:R-:W-:Y:S01]  /*0390*/  PLOP3.LUT P6, PT, PT, PT, UP0, 0x80, 0x8 ;  /* 0x000000000008781c */ /* 0x000fe20003fcf008 */
[----:B------:R-:W-:Y:S01]  /*03a0*/  IMAD.MOV.U32 R24, RZ, RZ, RZ ;  /* 0x000000ffff187224 */ /* 0x000fe200078e00ff */
[----:B------:R-:W0:Y:S01]  /*03b0*/  LDCU.64 UR18, c[0x0][0x3d8] ;  /* 0x00007b00ff1277ac */ /* 0x000e220008000a00 */
[----:B----4-:R-:W-:Y:S02]  /*03c0*/  ISETP.NE.U32.AND P0, PT, RZ, UR20, PT ;  /* 0x00000014ff007c0c */ /* 0x010fe4000bf05070 */
[----:B---3--:R-:W-:Y:S02]  /*03d0*/  IABS R12, R26 ;  /* 0x0000001a000c7213 */ /* 0x008fe40000000000 */
[----:B------:R-:W-:-:S02]  /*03e0*/  ISETP.NE.AND.EX P0, PT, RZ, UR21, PT, P0 ;  /* 0x00000015ff007c0c */ /* 0x000fc4000bf05300 */
[----:B------:R-:W3:Y:S01]  /*03f0*/  I2F.RP R7, R12 ;  /* 0x0000000c00077306 */ /* 0x000ee20000209400 */
[----:B0-----:R-:W-:Y:S02]  /*0400*/  ISETP.NE.U32.AND P1, PT, RZ, UR18, PT ;  /* 0x00000012ff007c0c */ /* 0x001fe4000bf25070 */
[----:B------:R-:W-:Y:S02]  /*0410*/  LOP3.LUT R20, RZ, R26, RZ, 0x33, !PT ;  /* 0x0000001aff147212 */ /* 0x000fe400078e33ff */
[----:B------:R-:W-:Y:S01]  /*0420*/  ISETP.NE.AND.EX P1, PT, RZ, UR19, PT, P1 ;  /* 0x00000013ff007c0c */ /* 0x000fe2000bf25310 */
[----:B------:R-:W0:Y:S02]  /*0430*/  @UP0 LDCU.64 UR18, c[0x0][0x398] ;  /* 0x00007300ff1207ac */ /* 0x000e240008000a00 */
[----:B---3--:R-:W3:Y:S10]  /*0440*/  MUFU.RCP R7, R7 ;  /* 0x0000000700077308 */ /* 0x008ef40000001000 */
[----:B------:R-:W4:Y:S01]  /*0450*/  @P1 LDC.64 R10, c[0x0][0x3d8] ;  /* 0x0000f600ff0a1b82 */ /* 0x000f220000000a00 */
[----:B0-----:R-:W-:Y:S01]  /*0460*/  MOV R15, UR19 ;  /* 0x00000013000f7c02 */ /* 0x001fe20008000f00 */
[----:B------:R-:W-:-:S02]  /*0470*/  IMAD.U32 R14, RZ, RZ, UR18 ;  /* 0x00000012ff0e7e24 */ /* 0x000fc4000f8e00ff */
[----:B---3--:R-:W-:-:S06]  /*0480*/  VIADD R19, R7, 0xffffffe ;  /* 0x0ffffffe07137836 */ /* 0x008fcc0000000000 */
[----:B------:R-:W0:Y:S02]  /*0490*/  F2I.FTZ.U32.TRUNC.NTZ R19, R19 ;  /* 0x0000001300137305 */ /* 0x000e24000021f000 */
[----:B0-----:R-:W-:-:S05]  /*04a0*/  IADD3 R9, PT, PT, RZ, -R19, RZ ;  /* 0x80000013ff097210 */ /* 0x001fca0007ffe0ff */
[----:B------:R-:W-:-:S04]  /*04b0*/  IMAD R9, R9, R12, RZ ;  /* 0x0000000c09097224 */ /* 0x000fc800078e02ff */
[----:B------:R-:W-:-:S04]  /*04c0*/  IMAD.HI.U32 R18, R19, R9, R18 ;  /* 0x0000000913127227 */ /* 0x000fc800078e0012 */
[----:B------:R-:W-:-:S04]  /*04d0*/  IMAD.MOV.U32 R9, RZ, RZ, R8 ;  /* 0x000000ffff097224 */ /* 0x000fc800078e0008 */
[----:B------:R-:W-:-:S05]  /*04e0*/  IMAD.HI.U32 R13, R18, R9, RZ ;  /* 0x00000009120d7227 */ /* 0x000fca00078e00ff */
[----:B------:R-:W-:-:S05]  /*04f0*/  IADD3 R7, PT, PT, -R13, RZ, RZ ;  /* 0x000000ff0d077210 */ /* 0x000fca0007ffe1ff */
[C---:B------:R-:W-:Y:S02]  /*0500*/  IMAD R7, R12.reuse, R7, R9 ;  /* 0x000000070c077224 */ /* 0x040fe400078e0209 */
[----:B------:R-:W0:Y:S03]  /*0510*/  @P0 LDC.64 R8, c[0x0][0x3e0] ;  /* 0x0000f800ff080b82 */ /* 0x000e260000000a00 */
[----:B------:R-:W-:-:S13]  /*0520*/  ISETP.GT.U32.AND P3, PT, R12, R7, PT ;  /* 0x000000070c00720c */ /* 0x000fda0003f64070 */
[----:B------:R-:W-:Y:S02]  /*0530*/  @!P3 IMAD.IADD R7, R7, 0x1, -R12 ;  /* 0x000000010707b824 */ /* 0x000fe400078e0a0c */
[----:B------:R-:W-:Y:S01]  /*0540*/  @!P3 VIADD R13, R13, 0x1 ;  /* 0x000000010d0db836 */ /* 0x000fe20000000000 */
[----:B------:R-:W-:Y:S02]  /*0550*/  ISETP.NE.AND P3, PT, R26, RZ, PT ;  /* 0x000000ff1a00720c */ /* 0x000fe40003f65270 */
[----:B------:R-:W-:Y:S02]  /*0560*/  ISETP.GE.U32.AND P5, PT, R7, R12, PT ;  /* 0x0000000c0700720c */ /* 0x000fe40003fa6070 */
[----:B------:R-:W-:-:S04]  /*0570*/  LOP3.LUT R7, R3, R26, RZ, 0x3c, !PT ;  /* 0x0000001a03077212 */ /* 0x000fc800078e3cff */
[----:B------:R-:W-:-:S07]  /*0580*/  ISETP.GE.AND P4, PT, R7, RZ, PT ;  /* 0x000000ff0700720c */ /* 0x000fce0003f86270 */
[----:B------:R-:W-:Y:S02]  /*0590*/  @P5 IADD3 R13, PT, PT, R13, 0x1, RZ ;  /* 0x000000010d0d5810 */ /* 0x000fe40007ffe0ff */
[----:B------:R-:W-:-:S04]  /*05a0*/  PLOP3.LUT P5, PT, PT, PT, UP0, 0x80, 0x8 ;  /* 0x000000000008781c */ /* 0x000fc80003faf008 */
[----:B------:R-:W-:-:S05]  /*05b0*/  @!P4 IMAD.MOV R13, RZ, RZ, -R13 ;  /* 0x000000ffff0dc224 */ /* 0x000fca00078e0a0d */
[----:B------:R-:W-:Y:S01]  /*05c0*/  SEL R7, R20, R13, !P3 ;  /* 0x0000000d14077207 */ /* 0x000fe20005800000 */
[----:B------:R-:W-:-:S03]  /*05d0*/  IMAD.MOV.U32 R13, RZ, RZ, RZ ;  /* 0x000000ffff0d7224 */ /* 0x000fc600078e00ff */
[----:B------:R-:W-:-:S04]  /*05e0*/  @P5 IMAD.WIDE R14, R3, 0x4, R14 ;  /* 0x00000004030e5825 */ /* 0x000fc800078e020e */
[----:B0-----:R-:W-:-:S04]  /*05f0*/  @P0 IMAD.WIDE R16, R7, 0x4, R8 ;  /* 0x0000000407100825 */ /* 0x001fc800078e0208 */
[----:B------:R-:W-:Y:S01]  /*0600*/  HFMA2 R8, -RZ, RZ, 0, 0 ;  /* 0x00000000ff087431 */ /* 0x000fe200000001ff */
[----:B------:R-:W3:Y:S01]  /*0610*/  @P6 LDG.E R13, desc[UR14][R14.64] ;  /* 0x0000000e0e0d6981 */ /* 0x000ee2000c1e1900 */
[----:B----4-:R-:W-:-:S03]  /*0620*/  @P1 IMAD.WIDE R22, R7, 0x4, R10 ;  /* 0x0000000407161825 */ /* 0x010fc600078e020a */
[----:B------:R-:W3:Y:S04]  /*0630*/  @P0 LDG.E R24, desc[UR14][R16.64] ;  /* 0x0000000e10180981 */ /* 0x000ee8000c1e1900 */
[----:B------:R0:W5:Y:S01]  /*0640*/  @P1 LDG.E R8, desc[UR14][R22.64] ;  /* 0x0000000e16081981 */ /* 0x000162000c1e1900 */
[----:B------:R-:W-:Y:S01]  /*0650*/  ISETP.GE.AND P0, PT, R26, 0x1, PT ;  /* 0x000000011a00780c */ /* 0x000fe20003f06270 */
[----:B------:R-:W-:Y:S02]  /*0660*/  IMAD.MOV.U32 R10, RZ, RZ, -0x1 ;  /* 0xffffffffff0a7424 */ /* 0x000fe400078e00ff */
[----:B---3--:R-:W-:-:S10]  /*0670*/  IMAD.IADD R9, R13, 0x1, -R24 ;  /* 0x000000010d097824 */ /* 0x008fd400078e0a18 */
[----:B0-----:R-:W-:Y:S05]  /*0680*/  @!P0 BRA `(.L_x_650) ;  /* 0x00000014000c8947 */ /* 0x001fea0003800000 */
[----:B------:R-:W0:Y:S01]  /*0690*/  LDCU.64 UR18, c[0x0][0x3a0] ;  /* 0x00007400ff1277ac */ /* 0x000e220008000a00 */
[----:B------:R-:W-:Y:S01]  /*06a0*/  IMAD R11, R7, R26, RZ ;  /* 0x0000001a070b7224 */ /* 0x000fe200078e02ff */
[----:B-----5:R-:W-:Y:S01]  /*06b0*/  IADD3 R13, PT, PT, R9, -R8, RZ ;  /* 0x80000008090d7210 */ /* 0x020fe20007ffe0ff */
[----:B0-----:R-:W-:-:S04]  /*06c0*/  UISETP.NE.U32.AND UP2, UPT, UR18, URZ, UPT ;  /* 0x000000ff1200728c */ /* 0x001fc8000bf45070 */
[----:B------:R-:W-:-:S09]  /*06d0*/  UISETP.NE.AND.EX UP2, UPT, UR19, URZ, UPT, UP2 ;  /* 0x000000ff1300728c */ /* 0x000fd2000bf45320 */
[----:B------:R-:W-:Y:S05]  /*06e0*/  BRA.U UP2, `(.L_x_651) ;  /* 0x0000000902e47547 */ /* 0x000fea000b800000 */
[----:B------:R-:W-:Y:S01]  /*06f0*/  ISETP.GE.U32.AND P0, PT, R26, 0x10, PT ;  /* 0x000000101a00780c */ /* 0x000fe20003f06070 */
[----:B------:R-:W-:Y:S02]  /*0700*/  IMAD.MOV.U32 R10, RZ, RZ, -0x1 ;  /* 0xffffffffff0a7424 */ /* 0x000fe400078e00ff */
[----:B------:R-:W-:-:S10]  /*0710*/  IMAD.MOV.U32 R16, RZ, RZ, RZ ;  /* 0x000000ffff107224 */ /* 0x000fd400078e00ff */
[----:B------:R-:W-:Y:S05]  /*0720*/  @!P0 BRA `(.L_x_652) ;  /* 0x0000000400448947 */ /* 0x000fea0003800000 */
[----:B------:R-:W0:Y:S01]  /*0730*/  LDC.64 R14, c[0x0][0x388] ;  /* 0x0000e200ff0e7b82 */ /* 0x000e220000000a00 */
[----:B------:R-:W-:Y:S01]  /*0740*/  MOV R10, 0xffffffff ;  /* 0xffffffff000a7802 */ /* 0x000fe20000000f00 */
[----:B------:R-:W-:-:S07]  /*0750*/  IMAD.MOV.U32 R13, RZ, RZ, RZ ;  /* 0x000000ffff0d7224 */ /* 0x000fce00078e00ff */
.L_x_653:
[----:B---3--:R-:W-:-:S04]  /*0760*/  IMAD.IADD R17, R11, 0x1, R13 ;  /* 0x000000010b117824 */ /* 0x008fc800078e020d */
[----:B0-----:R-:W-:-:S05]  /*0770*/  IMAD.WIDE R16, R17, 0x4, R14 ;  /* 0x0000000411107825 */ /* 0x001fca00078e020e */
[----:B------:R-:W1:Y:S04]  /*0780*/  LDG.E R19, desc[UR14][R16.64] ;  /* 0x0000000e10137981 */ /* 0x000e68000c1e1900 */
[----:B------:R-:W3:Y:S04]  /*0790*/  LDG.E R24, desc[UR14][R16.64+0x4] ;  /* 0x0000040e10187981 */ /* 0x000ee8000c1e1900 */
[----:B------:R-:W4:Y:S04]  /*07a0*/  LDG.E R23, desc[UR14][R16.64+0x8] ;  /* 0x0000080e10177981 */ /* 0x000f28000c1e1900 */
[----:B------:R-:W5:Y:S04]  /*07b0*/  LDG.E R22, desc[UR14][R16.64+0xc] ;  /* 0x00000c0e10167981 */ /* 0x000f68000c1e1900 */
[----:B------:R-:W2:Y:S01]  /*07c0*/  LDG.E R21, desc[UR14][R16.64+0x10] ;  /* 0x0000100e10157981 */ /* 0x000ea2000c1e1900 */
[----:B-1----:R-:W-:-:S03]  /*07d0*/  IADD3 R25, PT, PT, R19, UR22, RZ ;  /* 0x0000001613197c10 */ /* 0x002fc6000fffe0ff */
[----:B------:R-:W2:Y:S01]  /*07e0*/  LDG.E R19, desc[UR14][R16.64+0x14] ;  /* 0x0000140e10137981 */ /* 0x000ea2000c1e1900 */
[----:B---3--:R-:W-:Y:S02]  /*07f0*/  VIADD R24, R24, UR22 ;  /* 0x0000001618187c36 */ /* 0x008fe40008000000 */
[----:B------:R-:W-:Y:S02]  /*0800*/  VIADD R27, R25, UR16 ;  /* 0x00000010191b7c36 */ /* 0x000fe40008000000 */
[----:B----4-:R-:W-:Y:S01]  /*0810*/  VIADD R23, R23, UR22 ;  /* 0x0000001617177c36 */ /* 0x010fe20008000000 */
[----:B------:R-:W-:Y:S02]  /*0820*/  VIMNMX3 R10, R25, R10, R24, !PT ;  /* 0x0000000a190a720f */ /* 0x000fe40007800118 */
[----:B------:R-:W-:Y:S01]  /*0830*/  IADD3 R25, PT, PT, R24, UR16, RZ ;  /* 0x0000001018197c10 */ /* 0x000fe2000fffe0ff */
[----:B------:R0:W-:Y:S01]  /*0840*/  STG.E desc[UR14][R16.64], R27 ;  /* 0x0000001b10007986 */ /* 0x0001e2000c10190e */
[----:B-----5:R-:W-:Y:S01]  /*0850*/  IADD3 R24, PT, PT, R22, UR22, RZ ;  /* 0x0000001616187c10 */ /* 0x020fe2000fffe0ff */
[----:B------:R-:W-:-:S02]  /*0860*/  VIADD R29, R23, UR16 ;  /* 0x00000010171d7c36 */ /* 0x000fc40008000000 */
[----:B------:R-:W3:Y:S01]  /*0870*/  LDG.E R22, desc[UR14][R16.64+0x18] ;  /* 0x0000180e10167981 */ /* 0x000ee2000c1e1900 */
[----:B------:R-:W-:-:S03]  /*0880*/  VIMNMX3 R23, R23, R10, R24, !PT ;  /* 0x0000000a1717720f */ /* 0x000fc60007800118 */
[----:B------:R-:W4:Y:S01]  /*0890*/  LDG.E R10, desc[UR14][R16.64+0x1c] ;  /* 0x00001c0e100a7981 */ /* 0x000f22000c1e1900 */
[----:B--2---:R-:W-:Y:S02]  /*08a0*/  VIADD R28, R21, UR22 ;  /* 0x00000016151c7c36 */ /* 0x004fe40008000000 */
[----:B0-----:R-:W-:Y:S01]  /*08b0*/  VIADD R27, R24, UR16 ;  /* 0x00000010181b7c36 */ /* 0x001fe20008000000 */
[----:B------:R-:W2:Y:S04]  /*08c0*/  LDG.E R21, desc[UR14][R16.64+0x24] ;  /* 0x0000240e10157981 */ /* 0x000ea8000c1e1900 */
[----:B------:R-:W5:Y:S04]  /*08d0*/  LDG.E R24, desc[UR14][R16.64+0x20] ;  /* 0x0000200e10187981 */ /* 0x000f68000c1e1900 */
[----:B------:R0:W-:Y:S02]  /*08e0*/  STG.E desc[UR14][R16.64+0x8], R29 ;  /* 0x0000081d10007986 */ /* 0x0001e4000c10190e */
[----:B0-----:R-:W-:-:S02]  /*08f0*/  VIADD R29, R19, UR22 ;  /* 0x00000016131d7c36 */ /* 0x001fc40008000000 */
[----:B------:R-:W2:Y:S04]  /*0900*/  LDG.E R19, desc[UR14][R16.64+0x28] ;  /* 0x0000280e10137981 */ /* 0x000ea8000c1e1900 */
[----:B------:R0:W-:Y:S01]  /*0910*/  STG.E desc[UR14][R16.64+0x4], R25 ;  /* 0x0000041910007986 */ /* 0x0001e2000c10190e */
[C---:B------:R-:W-:Y:S02]  /*0920*/  VIMNMX3 R23, R28.reuse, R23, R29, !PT ;  /* 0x000000171c17720f */ /* 0x040fe4000780011d */
[----:B0-----:R-:W-:Y:S01]  /*0930*/  IADD3 R25, PT, PT, R28, UR16, RZ ;  /* 0x000000101c197c10 */ /* 0x001fe2000fffe0ff */
[----:B----4-:R-:W-:Y:S01]  /*0940*/  VIADD R10, R10, UR22 ;  /* 0x000000160a0a7c36 */ /* 0x010fe20008000000 */
[----:B---3--:R-:W-:-:S03]  /*0950*/  IADD3 R28, PT, PT, R22, UR22, RZ ;  /* 0x00000016161c7c10 */ /* 0x008fc6000fffe0ff */
[----:B------:R5:W-:Y:S01]  /*0960*/  STG.E desc[UR14][R16.64+0x10], R25 ;  /* 0x0000101910007986 */ /* 0x000be2000c10190e */
[C---:B------:R-:W-:Y:S01]  /*0970*/  VIMNMX3 R22, R28.reuse, R23, R10, !PT ;  /* 0x000000171c16720f */ /* 0x040fe2000780010a */
[----:B------:R-:W-:Y:S02]  /*0980*/  VIADD R23, R28, UR16 ;  /* 0x000000101c177c36 */ /* 0x000fe40008000000 */
[----:B------:R0:W-:Y:S01]  /*0990*/  STG.E desc[UR14][R16.64+0xc], R27 ;  /* 0x00000c1b10007986 */ /* 0x0001e2000c10190e */
[----:B-----5:R-:W-:Y:S01]  /*09a0*/  VIADD R25, R24, UR22 ;  /* 0x0000001618197c36 */ /* 0x020fe20008000000 */
[----:B--2---:R-:W-:Y:S01]  /*09b0*/  IADD3 R24, PT, PT, R21, UR22, RZ ;  /* 0x0000001615187c10 */ /* 0x004fe2000fffe0ff */
[----:B------:R-:W-:Y:S01]  /*09c0*/  VIADD R29, R29, UR16 ;  /* 0x000000101d1d7c36 */ /* 0x000fe20008000000 */
[----:B------:R-:W-:Y:S01]  /*09d0*/  STG.E desc[UR14][R16.64+0x18], R23 ;  /* 0x0000181710007986 */ /* 0x000fe2000c10190e */
[C---:B------:R-:W-:Y:S01]  /*09e0*/  VIADD R28, R25.reuse, UR16 ;  /* 0x00000010191c7c36 */ /* 0x040fe20008000000 */
[----:B------:R-:W-:-:S02]  /*09f0*/  VIMNMX3 R22, R25, R22, R24, !PT ;  /* 0x000000161916720f */ /* 0x000fc40007800118 */
[----:B0-----:R-:W-:Y:S01]  /*0a00*/  IADD3 R27, PT, PT, R10, UR16, RZ ;  /* 0x000000100a1b7c10 */ /* 0x001fe2000fffe0ff */
[----:B------:R-:W2:Y:S04]  /*0a10*/  LDG.E R21, desc[UR14][R16.64+0x30] ;  /* 0x0000300e10157981 */ /* 0x000ea8000c1e1900 */
[----:B------:R-:W3:Y:S04]  /*0a20*/  LDG.E R10, desc[UR14][R16.64+0x2c] ;  /* 0x00002c0e100a7981 */ /* 0x000ee8000c1e1900 */
[----:B------:R0:W-:Y:S02]  /*0a30*/  STG.E desc[UR14][R16.64+0x14], R29 ;  /* 0x0000141d10007986 */ /* 0x0001e4000c10190e */
[----:B0-----:R-:W-:-:S02]  /*0a40*/  VIADD R29, R24, UR16 ;  /* 0x00000010181d7c36 */ /* 0x001fc40008000000 */
[----:B------:R-:W4:Y:S01]  /*0a50*/  LDG.E R24, desc[UR14][R16.64+0x38] ;  /* 0x0000380e10187981 */ /* 0x000f22000c1e1900 */
[----:B------:R-:W-:-:S03]  /*0a60*/  VIADD R25, R19, UR22 ;  /* 0x0000001613197c36 */ /* 0x000fc60008000000 */
[----:B------:R-:W5:Y:S02]  /*0a70*/  LDG.E R19, desc[UR14][R16.64+0x34] ;  /* 0x0000340e10137981 */ /* 0x000f64000c1e1900 */
[----:B------:R-:W-:-:S05]  /*0a80*/  IADD3 R23, PT, PT, R25, UR16, RZ ;  /* 0x0000001019177c10 */ /* 0x000fca000fffe0ff */
[----:B------:R0:W-:Y:S04]  /*0a90*/  STG.E desc[UR14][R16.64+0x28], R23 ;  /* 0x0000281710007986 */ /* 0x0001e8000c10190e */
[----:B0-----:R-:W5:Y:S04]  /*0aa0*/  LDG.E R23, desc[UR14][R16.64+0x3c] ;  /* 0x00003c0e10177981 */ /* 0x001f68000c1e1900 */
[----:B------:R0:W-:Y:S04]  /*0ab0*/  STG.E desc[UR14][R16.64+0x1c], R27 ;  /* 0x00001c1b10007986 */ /* 0x0001e8000c10190e */
[----:B------:R-:W-:Y:S04]  /*0ac0*/  STG.E desc[UR14][R16.64+0x20], R28 ;  /* 0x0000201c10007986 */ /* 0x000fe8000c10190e */
[----:B------:R1:W-:Y:S01]  /*0ad0*/  STG.E desc[UR14][R16.64+0x24], R29 ;  /* 0x0000241d10007986 */ /* 0x0003e2000c10190e */
[----:B---3--:R-:W-:-:S02]  /*0ae0*/  VIADD R10, R10, UR22 ;  /* 0x000000160a0a7c36 */ /* 0x008fc40008000000 */
[----:B--2---:R-:W-:-:S03]  /*0af0*/  VIADD R21, R21, UR22 ;  /* 0x0000001615157c36 */ /* 0x004fc60008000000 */
[----:B------:R-:W-:Y:S02]  /*0b00*/  VIMNMX3 R22, R25, R22, R10, !PT ;  /* 0x000000161916720f */ /* 0x000fe4000780010a */
[----:B------:R-:W-:Y:S02]  /*0b10*/  IADD3 R25, PT, PT, R10, UR16, RZ ;  /* 0x000000100a197c10 */ /* 0x000fe4000fffe0ff */
[----:B0-----:R-:W-:Y:S01]  /*0b20*/  IADD3 R27, PT, PT, R21, UR16, RZ ;  /* 0x00000010151b7c10 */ /* 0x001fe2000fffe0ff */
[----:B----4-:R-:W-:Y:S02]  /*0b30*/  VIADD R24, R24, UR22 ;  /* 0x0000001618187c36 */ /* 0x010fe40008000000 */
[----:B------:R3:W-:Y:S01]  /*0b40*/  STG.E desc[UR14][R16.64+0x2c], R25 ;  /* 0x00002c1910007986 */ /* 0x0007e2000c10190e */
[----:B------:R-:W-:-:S03]  /*0b50*/  VIADD R13, R13, 0x10 ;  /* 0x000000100d0d7836 */ /* 0x000fc60000000000 */
[----:B------:R3:W-:Y:S02]  /*0b60*/  STG.E desc[UR14][R16.64+0x30], R27 ;  /* 0x0000301b10007986 */ /* 0x0007e4000c10190e */
[----:B------:R-:W-:Y:S01]  /*0b70*/  ISETP.NE.AND P0, PT, R13, R6, PT ;  /* 0x000000060d00720c */ /* 0x000fe20003f05270 */
[----:B-----5:R-:W-:-:S05]  /*0b80*/  VIADD R19, R19, UR22 ;  /* 0x0000001613137c36 */ /* 0x020fca0008000000 */
[----:B-1----:R-:W-:-:S05]  /*0b90*/  IADD3 R29, PT, PT, R19, UR16, RZ ;  /* 0x00000010131d7c10 */ /* 0x002fca000fffe0ff */
[----:B------:R3:W-:Y:S01]  /*0ba0*/  STG.E desc[UR14][R16.64+0x34], R29 ;  /* 0x0000341d10007986 */ /* 0x0007e2000c10190e */
[----:B------:R-:W-:Y:S01]  /*0bb0*/  IADD3 R10, PT, PT, R23, UR22, RZ ;  /* 0x00000016170a7c10 */ /* 0x000fe2000fffe0ff */
[----:B------:R-:W-:-:S03]  /*0bc0*/  VIADD R23, R24, UR16 ;  /* 0x0000001018177c36 */ /* 0x000fc60008000000 */
[----:B------:R-:W-:Y:S02]  /*0bd0*/  IADD3 R28, PT, PT, R10, UR16, RZ ;  /* 0x000000100a1c7c10 */ /* 0x000fe4000fffe0ff */
[----:B------:R3:W-:Y:S04]  /*0be0*/  STG.E desc[UR14][R16.64+0x38], R23 ;  /* 0x0000381710007986 */ /* 0x0007e8000c10190e */
[----:B------:R3:W-:Y:S01]  /*0bf0*/  STG.E desc[UR14][R16.64+0x3c], R28 ;  /* 0x00003c1c10007986 */ /* 0x0007e2000c10190e */
[----:B------:R-:W-:-:S04]  /*0c00*/  VIMNMX3 R22, R21, R22, R19, !PT ;  /* 0x000000161516720f */ /* 0x000fc80007800113 */
[----:B------:R-:W-:Y:S01]  /*0c10*/  VIMNMX3 R10, R24, R22, R10, !PT ;  /* 0x00000016180a720f */ /* 0x000fe2000780010a */
[----:B------:R-:W-:Y:S06]  /*0c20*/  @P0 BRA `(.L_x_653) ;  /* 0xfffffff800cc0947 */ /* 0x000fec000383ffff */
[----:B---3--:R-:W-:-:S07]  /*0c30*/  MOV R16, R6 ;  /* 0x0000000600107202 */ /* 0x008fce0000000f00 */
.L_x_652:
[----:B------:R-:W0:Y:S02]  /*0c40*/  LDCU UR4, c[0x0][0x3b0] ;  /* 0x00007600ff0477ac */ /* 0x000e240008000800 */
[----:B0-----:R-:W-:-:S04]  /*0c50*/  ULOP3.LUT UR4, UR4, 0xf, URZ, 0xc0, !UPT ;  /* 0x0000000f04047892 */ /* 0x001fc8000f8ec0ff */
[----:B------:R-:W-:-:S09]  /*0c60*/  UISETP.NE.AND UP2, UPT, UR4, URZ, UPT ;  /* 0x000000ff0400728c */ /* 0x000fd2000bf45270 */
[----:B------:R-:W-:Y:S05]  /*0c70*/  BRA.U !UP2, `(.L_x_650) ;  /* 0x0000000d0a907547 */ /* 0x000fea000b800000 */
[----:B------:R-:W-:Y:S01]  /*0c80*/  ISETP.NE.AND P0, PT, R2, RZ, PT ;  /* 0x000000ff0200720c */ /* 0x000fe20003f05270 */
[----:B------:R-:W-:-:S12]  /*0c90*/  @!P2 BRA `(.L_x_654) ;  /* 0x0000000000a4a947 */ /* 0x000fd80003800000 */
[----:B------:R-:W0:Y:S01]  /*0ca0*/  LDC.64 R14, c[0x0][0x388] ;  /* 0x0000e200ff0e7b82 */ /* 0x000e220000000a00 */
[----:B------:R-:W-:Y:S01]  /*0cb0*/  IMAD.IADD R13, R11, 0x1, R16 ;  /* 0x000000010b0d7824 */ /* 0x000fe200078e0210 */
[----:B------:R-:W3:Y:S03]  /*0cc0*/  LDCU UR4, c[0x0][0x390] ;  /* 0x00007200ff0477ac */ /* 0x000ee60008000800 */
[----:B0-----:R-:W-:-:S05]  /*0cd0*/  IMAD.WIDE R14, R13, 0x4, R14 ;  /* 0x000000040d0e7825 */ /* 0x001fca00078e020e */
[----:B------:R-:W3:Y:S04]  /*0ce0*/  LDG.E R13, desc[UR14][R14.64] ;  /* 0x0000000e0e0d7981 */ /* 0x000ee8000c1e1900 */
[----:B------:R-:W4:Y:S04]  /*0cf0*/  LDG.E R24, desc[UR14][R14.64+0x4] ;  /* 0x0000040e0e187981 */ /* 0x000f28000c1e1900 */
[----:B------:R-:W5:Y:S04]  /*0d00*/  LDG.E R23, desc[UR14][R14.64+0x8] ;  /* 0x0000080e0e177981 */ /* 0x000f68000c1e1900 */
[----:B------:R-:W2:Y:S04]  /*0d10*/  LDG.E R19, desc[UR14][R14.64+0x14] ;  /* 0x0000140e0e137981 */ /* 0x000ea8000c1e1900 */
[----:B------:R-:W2:Y:S04]  /*0d20*/  LDG.E R22, desc[UR14][R14.64+0xc] ;  /* 0x00000c0e0e167981 */ /* 0x000ea8000c1e1900 */
[----:B------:R-:W2:Y:S04]  /*0d30*/  LDG.E R21, desc[UR14][R14.64+0x10] ;  /* 0x0000100e0e157981 */ /* 0x000ea8000c1e1900 */
[----:B------:R-:W2:Y:S01]  /*0d40*/  LDG.E R17, desc[UR14][R14.64+0x18] ;  /* 0x0000180e0e117981 */ /* 0x000ea2000c1e1900 */
[----:B---3--:R-:W-:-:S03]  /*0d50*/  IADD3 R25, PT, PT, R13, UR4, RZ ;  /* 0x000000040d197c10 */ /* 0x008fc6000fffe0ff */
[----:B------:R-:W3:Y:S01]  /*0d60*/  LDG.E R13, desc[UR14][R14.64+0x1c] ;  /* 0x00001c0e0e0d7981 */ /* 0x000ee2000c1e1900 */
[----:B----4-:R-:W-:Y:S01]  /*0d70*/  IADD3 R24, PT, PT, R24, UR4, RZ ;  /* 0x0000000418187c10 */ /* 0x010fe2000fffe0ff */
[----:B------:R-:W-:-:S03]  /*0d80*/  VIADD R27, R25, UR16 ;  /* 0x00000010191b7c36 */ /* 0x000fc60008000000 */
[----:B------:R-:W-:Y:S01]  /*0d90*/  VIMNMX3 R10, R25, R10, R24, !PT ;  /* 0x0000000a190a720f */ /* 0x000fe20007800118 */
[----:B------:R-:W-:Y:S01]  /*0da0*/  VIADD R25, R24, UR16 ;  /* 0x0000001018197c36 */ /* 0x000fe20008000000 */
[----:B-----5:R-:W-:Y:S02]  /*0db0*/  IADD3 R23, PT, PT, R23, UR4, RZ ;  /* 0x0000000417177c10 */ /* 0x020fe4000fffe0ff */
[----:B--2---:R-:W-:Y:S02]  /*0dc0*/  IADD3 R24, PT, PT, R19, UR4, RZ ;  /* 0x0000000413187c10 */ /* 0x004fe4000fffe0ff */
[----:B------:R-:W-:Y:S01]  /*0dd0*/  STG.E desc[UR14][R14.64+0x4], R25 ;  /* 0x000004190e007986 */ /* 0x000fe2000c10190e */
[----:B------:R-:W-:Y:S01]  /*0de0*/  VIADD R29, R23, UR16 ;  /* 0x00000010171d7c36 */ /* 0x000fe20008000000 */
[----:B------:R-:W-:Y:S01]  /*0df0*/  IADD3 R22, PT, PT, R22, UR4, RZ ;  /* 0x0000000416167c10 */ /* 0x000fe2000fffe0ff */
[----:B------:R-:W-:Y:S01]  /*0e00*/  VIADD R21, R21, UR4 ;  /* 0x0000000415157c36 */ /* 0x000fe20008000000 */
[----:B------:R0:W-:Y:S01]  /*0e10*/  STG.E desc[UR14][R14.64], R27 ;  /* 0x0000001b0e007986 */ /* 0x0001e2000c10190e */
[----:B------:R-:W-:-:S03]  /*0e20*/  IADD3 R17, PT, PT, R17, UR4, RZ ;  /* 0x0000000411117c10 */ /* 0x000fc6000fffe0ff */
[----:B------:R2:W-:Y:S01]  /*0e30*/  STG.E desc[UR14][R14.64+0x8], R29 ;  /* 0x0000081d0e007986 */ /* 0x0005e2000c10190e */
[----:B------:R-:W-:Y:S02]  /*0e40*/  VIADD R28, R21, UR16 ;  /* 0x00000010151c7c36 */ /* 0x000fe40008000000 */
[----:B------:R-:W-:Y:S01]  /*0e50*/  VIADD R19, R24, UR16 ;  /* 0x0000001018137c36 */ /* 0x000fe20008000000 */
[----:B0-----:R-:W-:Y:S02]  /*0e60*/  IADD3 R27, PT, PT, R22, UR16, RZ ;  /* 0x00000010161b7c10 */ /* 0x001fe4000fffe0ff */
[----:B------:R0:W-:Y:S04]  /*0e70*/  STG.E desc[UR14][R14.64+0x10], R28 ;  /* 0x0000101c0e007986 */ /* 0x0001e8000c10190e */
[----:B------:R0:W-:Y:S04]  /*0e80*/  STG.E desc[UR14][R14.64+0xc], R27 ;  /* 0x00000c1b0e007986 */ /* 0x0001e8000c10190e */
[----:B------:R0:W-:Y:S01]  /*0e90*/  STG.E desc[UR14][R14.64+0x14], R19 ;  /* 0x000014130e007986 */ /* 0x0001e2000c10190e */
[----:B------:R-:W-:-:S04]  /*0ea0*/  VIMNMX3 R10, R23, R10, R22, !PT ;  /* 0x0000000a170a720f */ /* 0x000fc80007800116 */
[----:B------:R-:W-:Y:S02]  /*0eb0*/  VIMNMX3 R10, R21, R10, R24, !PT ;  /* 0x0000000a150a720f */ /* 0x000fe40007800118 */
[----:B------:R-:W-:Y:S01]  /*0ec0*/  IADD3 R16, PT, PT, R16, 0x8, RZ ;  /* 0x0000000810107810 */ /* 0x000fe20007ffe0ff */
[----:B---3--:R-:W-:Y:S01]  /*0ed0*/  VIADD R25, R13, UR4 ;  /* 0x000000040d197c36 */ /* 0x008fe20008000000 */
[----:B------:R-:W-:-:S03]  /*0ee0*/  IADD3 R13, PT, PT, R17, UR16, RZ ;  /* 0x00000010110d7c10 */ /* 0x000fc6000fffe0ff */
[----:B--2---:R-:W-:Y:S02]  /*0ef0*/  VIADD R29, R25, UR16 ;  /* 0x00000010191d7c36 */ /* 0x004fe40008000000 */
[----:B------:R0:W-:Y:S04]  /*0f00*/  STG.E desc[UR14][R14.64+0x18], R13 ;  /* 0x0000180d0e007986 */ /* 0x0001e8000c10190e */
[----:B------:R0:W-:Y:S01]  /*0f10*/  STG.E desc[UR14][R14.64+0x1c], R29 ;  /* 0x00001c1d0e007986 */ /* 0x0001e2000c10190e */
[----:B------:R-:W-:-:S07]  /*0f20*/  VIMNMX3 R10, R17, R10, R25, !PT ;  /* 0x0000000a110a720f */ /* 0x000fce0007800119 */
.L_x_654:
[----:B------:R-:W-:Y:S05]  /*0f30*/  @!P0 BRA `(.L_x_650) ;  /* 0x0000000800e08947 */ /* 0x000fea0003800000 */
[----:B0-----:R-:W-:Y:S01]  /*0f40*/  VIADD R13, R2, 0xffffffff ;  /* 0xffffffff020d7836 */ /* 0x001fe20000000000 */
[----:B------:R-:W-:-:S04]  /*0f50*/  ISETP.NE.AND P1, PT, R4, RZ, PT ;  /* 0x000000ff0400720c */ /* 0x000fc80003f25270 */
[----:B------:R-:W-:-:S13]  /*0f60*/  ISETP.GE.U32.AND P0, PT, R13, 0x3, PT ;  /* 0x000000030d00780c */ /* 0x000fda0003f06070 */
[----:B------:R-:W-:Y:S05]  /*0f70*/  @!P0 BRA `(.L_x_655) ;  /* 0x00000000005c8947 */ /* 0x000fea0003800000 */
[----:B------:R-:W0:Y:S01]  /*0f80*/  LDC.64 R14, c[0x0][0x388] ;  /* 0x0000e200ff0e7b82 */ /* 0x000e220000000a00 */
[----:B------:R-:W-:Y:S01]  /*0f90*/  IADD3 R13, PT, PT, R11, R16, RZ ;  /* 0x000000100b0d7210 */ /* 0x000fe20007ffe0ff */
[----:B------:R-:W3:Y:S04]  /*0fa0*/  LDCU UR4, c[0x0][0x390] ;  /* 0x00007200ff0477ac */ /* 0x000ee80008000800 */
[----:B0-----:R-:W-:-:S05]  /*0fb0*/  IMAD.WIDE R14, R13, 0x4, R14 ;  /* 0x000000040d0e7825 */ /* 0x001fca00078e020e */
[----:B------:R-:W3:Y:S04]  /*0fc0*/  LDG.E R13, desc[UR14][R14.64] ;  /* 0x0000000e0e0d7981 */ /* 0x000ee8000c1e1900 */
[----:B------:R-:W4:Y:S04]  /*0fd0*/  LDG.E R19, desc[UR14][R14.64+0x4] ;  /* 0x0000040e0e137981 */ /* 0x000f28000c1e1900 */
[----:B------:R-:W5:Y:S04]  /*0fe0*/  LDG.E R21, desc[UR14][R14.64+0x8] ;  /* 0x0000080e0e157981 */ /* 0x000f68000c1e1900 */
[----:B------:R-:W2:Y:S01]  /*0ff0*/  LDG.E R22, desc[UR14][R14.64+0xc] ;  /* 0x00000c0e0e167981 */ /* 0x000ea2000c1e1900 */
[----:B------:R-:W-:-:S02]  /*1000*/  VIADD R16, R16, 0x4 ;  /* 0x0000000410107836 */ /* 0x000fc40000000000 */
[----:B---3--:R-:W-:Y:S02]  /*1010*/  VIADD R13, R13, UR4 ;  /* 0x000000040d0d7c36 */ /* 0x008fe40008000000 */
[----:B----4-:R-:W-:-:S03]  /*1020*/  VIADD R19, R19, UR4 ;  /* 0x0000000413137c36 */ /* 0x010fc60008000000 */
[----:B------:R-:W-:Y:S02]  /*1030*/  IADD3 R17, PT, PT, R13, UR16, RZ ;  /* 0x000000100d117c10 */ /* 0x000fe4000fffe0ff */
[----:B-----5:R-:W-:Y:S02]  /*1040*/  IADD3 R23, PT, PT, R21, UR4, RZ ;  /* 0x0000000415177c10 */ /* 0x020fe4000fffe0ff */
[----:B------:R-:W-:Y:S01]  /*1050*/  IADD3 R21, PT, PT, R19, UR16, RZ ;  /* 0x0000001013157c10 */ /* 0x000fe2000fffe0ff */
[----:B------:R0:W-:Y:S01]  /*1060*/  STG.E desc[UR14][R14.64], R17 ;  /* 0x000000110e007986 */ /* 0x0001e2000c10190e */
[----:B--2---:R-:W-:Y:S01]  /*1070*/  VIADD R22, R22, UR4 ;  /* 0x0000000416167c36 */ /* 0x004fe20008000000 */
[----:B------:R-:W-:Y:S01]  /*1080*/  VIMNMX3 R10, R13, R10, R19, !PT ;  /* 0x0000000a0d0a720f */ /* 0x000fe20007800113 */
[----:B------:R-:W-:Y:S01]  /*1090*/  VIADD R25, R23, UR16 ;  /* 0x0000001017197c36 */ /* 0x000fe20008000000 */
[----:B------:R0:W-:Y:S02]  /*10a0*/  STG.E desc[UR14][R14.64+0x4], R21 ;  /* 0x000004150e007986 */ /* 0x0001e4000c10190e */
[----:B------:R-:W-:-:S02]  /*10b0*/  IADD3 R27, PT, PT, R22, UR16, RZ ;  /* 0x00000010161b7c10 */ /* 0x000fc4000fffe0ff */
[----:B------:R0:W-:Y:S01]  /*10c0*/  STG.E desc[UR14][R14.64+0x8], R25 ;  /* 0x000008190e007986 */ /* 0x0001e2000c10190e */
[----:B------:R-:W-:-:S03]  /*10d0*/  VIMNMX3 R10, R23, R10, R22, !PT ;  /* 0x0000000a170a720f */ /* 0x000fc60007800116 */
[----:B------:R0:W-:Y:S04]  /*10e0*/  STG.E desc[UR14][R14.64+0xc], R27 ;  /* 0x00000c1b0e007986 */ /* 0x0001e8000c10190e */
.L_x_655:
[----:B------:R-:W-:Y:S05]  /*10f0*/  @!P1 BRA `(.L_x_650) ;  /* 0x0000000800709947 */ /* 0x000fea0003800000 */
[----:B0-----:R-:W0:Y:S01]  /*1100*/  LDC.64 R14, c[0x0][0x388] ;  /* 0x0000e200ff0e7b82 */ /* 0x001e220000000a00 */
[----:B------:R-:W-:Y:S01]  /*1110*/  IADD3 R11, PT, PT, R11, R16, RZ ;  /* 0x000000100b0b7210 */ /* 0x000fe20007ffe0ff */
[----:B------:R-:W3:Y:S04]  /*1120*/  LDCU UR4, c[0x0][0x390] ;  /* 0x00007200ff0477ac */ /* 0x000ee80008000800 */
[----:B0-----:R-:W-:-:S05]  /*1130*/  IMAD.WIDE R14, R11, 0x4, R14 ;  /* 0x000000040b0e7825 */ /* 0x001fca00078e020e */
[----:B------:R-:W3:Y:S01]  /*1140*/  LDG.E R11, desc[UR14][R14.64] ;  /* 0x0000000e0e0b7981 */ /* 0x000ee2000c1e1900 */
[----:B------:R-:W-:Y:S01]  /*1150*/  ISETP.NE.AND P0, PT, R4, 0x1, PT ;  /* 0x000000010400780c */ /* 0x000fe20003f05270 */
[----:B---3--:R-:W-:-:S05]  /*1160*/  VIADD R11, R11, UR4 ;  /* 0x000000040b0b7c36 */ /* 0x008fca0008000000 */
[----:B------:R-:W-:Y:S02]  /*1170*/  IADD3 R13, PT, PT, R11, UR16, RZ ;  /* 0x000000100b0d7c10 */ /* 0x000fe4000fffe0ff */
[----:B------:R-:W-:-:S03]  /*1180*/  VIMNMX R10, PT, PT, R10, R11, !PT ;  /* 0x0000000b0a0a7248 */ /* 0x000fc60007fe0100 */
[----:B------:R0:W-:Y:S02]  /*1190*/  STG.E desc[UR14][R14.64], R13 ;  /* 0x0000000d0e007986 */ /* 0x0001e4000c10190e */
[----:B------:R-:W-:Y:S05]  /*11a0*/  @!P0 BRA `(.L_x_650) ;  /* 0x0000000800448947 */ /* 0x000fea0003800000 */
[----:B------:R-:W3:Y:S01]  /*11b0*/  LDG.E R11, desc[UR14][R14.64+0x4] ;  /* 0x0000040e0e0b7981 */ /* 0x000ee2000c1e1900 */
[----:B------:R-:W-:Y:S01]  /*11c0*/  ISETP.NE.AND P0, PT, R4, 0x2, PT ;  /* 0x000000020400780c */ /* 0x000fe20003f05270 */
[----:B---3--:R-:W-:-:S05]  /*11d0*/  VIADD R11, R11, UR4 ;  /* 0x000000040b0b7c36 */ /* 0x008fca0008000000 */
[----:B0-----:R-:W-:Y:S02]  /*11e0*/  IADD3 R13, PT, PT, R11, UR16, RZ ;  /* 0x000000100b0d7c10 */ /* 0x001fe4000fffe0ff */
[----:B------:R-:W-:-:S03]  /*11f0*/  VIMNMX R10, PT, PT, R10, R11, !PT ;  /* 0x0000000b0a0a7248 */ /* 0x000fc60007fe0100 */
[----:B------:R0:W-:Y:S02]  /*1200*/  STG.E desc[UR14][R14.64+0x4], R13 ;  /* 0x0000040d0e007986 */ /* 0x0001e4000c10190e */
[----:B------:R-:W-:Y:S05]  /*1210*/  @!P0 BRA `(.L_x_650) ;  /* 0x0000000800288947 */ /* 0x000fea0003800000 */
[----:B------:R-:W3:Y:S02]  /*1220*/  LDG.E R11, desc[UR14][R14.64+0x8] ;  /* 0x0000080e0e0b7981 */ /* 0x000ee4000c1e1900 */
[----:B---3--:R-:W-:-:S05]  /*1230*/  VIADD R11, R11, UR4 ;  /* 0x000000040b0b7c36 */ /* 0x008fca0008000000 */
[----:B0-----:R-:W-:Y:S02]  /*1240*/  IADD3 R13, PT, PT, R11, UR16, RZ ;  /* 0x000000100b0d7c10 */ /* 0x001fe4000fffe0ff */
[----:B------:R-:W-:-:S03]  /*1250*/  VIMNMX R10, PT, PT, R10, R11, !PT ;  /* 0x0000000b0a0a7248 */ /* 0x000fc60007fe0100 */
[----:B------:R0:W-:Y:S01]  /*1260*/  STG.E desc[UR14][R14.64+0x8], R13 ;  /* 0x0000080d0e007986 */ /* 0x0001e2000c10190e */
[----:B------:R-:W-:Y:S05]  /*1270*/  BRA `(.L_x_650) ;  /* 0x0000000800107947 */ /* 0x000fea0003800000 */
.L_x_651:
[----:B------:R-:W-:Y:S01]  /*1280*/  ISETP.GE.U32.AND P0, PT, R26, 0x8, PT ;  /* 0x000000081a00780c */ /* 0x000fe20003f06070 */
[----:B------:R-:W-:Y:S02]  /*1290*/  HFMA2 R21, -RZ, RZ, 0, 0 ;  /* 0x00000000ff157431 */ /* 0x000fe400000001ff */
[----:B------:R-:W-:-:S10]  /*12a0*/  IMAD.MOV.U32 R10, RZ, RZ, -0x1 ;  /* 0xffffffffff0a7424 */ /* 0x000fd400078e00ff */
[----:B------:R-:W-:Y:S05]  /*12b0*/  @!P0 BRA `(.L_x_656) ;  /* 0x0000000000e88947 */ /* 0x000fea0003800000 */
[----:B------:R-:W-:Y:S01]  /*12c0*/  IMAD.MOV.U32 R19, RZ, RZ, R11 ;  /* 0x000000ffff137224 */ /* 0x000fe200078e000b */
[----:B------:R-:W-:Y:S01]  /*12d0*/  IADD3 R11, PT, PT, -R5, RZ, RZ ;  /* 0x000000ff050b7210 */ /* 0x000fe20007ffe1ff */
[----:B------:R-:W-:-:S07]  /*12e0*/  IMAD.MOV.U32 R10, RZ, RZ, -0x1 ;  /* 0xffffffffff0a7424 */ /* 0x000fce00078e00ff */
.L_x_657:
[----:B----4-:R-:W-:Y:S01]  /*12f0*/  MOV R16, UR11 ;  /* 0x0000000b00107c02 */ /* 0x010fe20008000f00 */
[----:B------:R-:W-:-:S04]  /*1300*/  IMAD.U32 R17, RZ, RZ, UR12 ;  /* 0x0000000cff117e24 */ /* 0x000fc8000f8e00ff */
[----:B------:R-:W-:-:S05]  /*1310*/  IMAD.WIDE R16, R19, 0x4, R16 ;  /* 0x0000000413107825 */ /* 0x000fca00078e0210 */
[----:B------:R-:W2:Y:S01]  /*1320*/  LDG.E R21, desc[UR14][R16.64+-0x10] ;  /* 0xfffff00e10157981 */ /* 0x000ea2000c1e1900 */
[----:B------:R-:W-:Y:S01]  /*1330*/  MOV R14, UR9 ;  /* 0x00000009000e7c02 */ /* 0x000fe20008000f00 */
[----:B------:R-:W-:-:S04]  /*1340*/  IMAD.U32 R15, RZ, RZ, UR10 ;  /* 0x0000000aff0f7e24 */ /* 0x000fc8000f8e00ff */
[----:B------:R-:W-:Y:S01]  /*1350*/  IMAD.WIDE R14, R19, 0x4, R14 ;  /* 0x00000004130e7825 */ /* 0x000fe200078e020e */
[----:B--2---:R-:W-:-:S05]  /*1360*/  IADD3 R21, PT, PT, R21, UR23, RZ ;  /* 0x0000001715157c10 */ /* 0x004fca000fffe0ff */
[----:B------:R-:W-:-:S05]  /*1370*/  VIADD R25, R21, UR16 ;  /* 0x0000001015197c36 */ /* 0x000fca0008000000 */
[----:B------:R0:W-:Y:S04]  /*1380*/  STG.E desc[UR14][R16.64+-0x10], R25 ;  /* 0xfffff01910007986 */ /* 0x0001e8000c10190e */
[----:B------:R-:W-:Y:S04]  /*1390*/  STG.E desc[UR14][R14.64+-0x10], R13 ;  /* 0xfffff00d0e007986 */ /* 0x000fe8000c10190e */
[----:B------:R-:W2:Y:S02]  /*13a0*/  LDG.E R23, desc[UR14][R16.64+-0xc] ;  /* 0xfffff40e10177981 */ /* 0x000ea4000c1e1900 */
[----:B--2---:R-:W-:-:S05]  /*13b0*/  IADD3 R23, PT, PT, R23, UR23, RZ ;  /* 0x0000001717177c10 */ /* 0x004fca000fffe0ff */
[----:B------:R-:W-:-:S05]  /*13c0*/  VIADD R27, R23, UR16 ;  /* 0x00000010171b7c36 */ /* 0x000fca0008000000 */
[----:B------:R2:W-:Y:S04]  /*13d0*/  STG.E desc[UR14][R16.64+-0xc], R27 ;  /* 0xfffff41b10007986 */ /* 0x0005e8000c10190e */
[----:B------:R-:W-:Y:S04]  /*13e0*/  STG.E desc[UR14][R14.64+-0xc], R13 ;  /* 0xfffff40d0e007986 */ /* 0x000fe8000c10190e */
[----:B------:R-:W3:Y:S02]  /*13f0*/  LDG.E R22, desc[UR14][R16.64+-0x8] ;  /* 0xfffff80e10167981 */ /* 0x000ee4000c1e1900 */
[----:B---3--:R-:W-:-:S05]  /*1400*/  IADD3 R22, PT, PT, R22, UR23, RZ ;  /* 0x0000001716167c10 */ /* 0x008fca000fffe0ff */
[----:B------:R-:W-:-:S05]  /*1410*/  VIADD R29, R22, UR16 ;  /* 0x00000010161d7c36 */ /* 0x000fca0008000000 */
[----:B------:R3:W-:Y:S04]  /*1420*/  STG.E desc[UR14][R16.64+-0x8], R29 ;  /* 0xfffff81d10007986 */ /* 0x0007e8000c10190e */
[----:B------:R-:W-:Y:S04]  /*1430*/  STG.E desc[UR14][R14.64+-0x8], R13 ;  /* 0xfffff80d0e007986 */ /* 0x000fe8000c10190e */
[----:B0-----:R-:W4:Y:S02]  /*1440*/  LDG.E R25, desc[UR14][R16.64+-0x4] ;  /* 0xfffffc0e10197981 */ /* 0x001f24000c1e1900 */
[----:B----4-:R-:W-:-:S05]  /*1450*/  IADD3 R25, PT, PT, R25, UR23, RZ ;  /* 0x0000001719197c10 */ /* 0x010fca000fffe0ff */
[----:B------:R-:W-:-:S05]  /*1460*/  VIADD R24, R25, UR16 ;  /* 0x0000001019187c36 */ /* 0x000fca0008000000 */
[----:B------:R0:W-:Y:S04]  /*1470*/  STG.E desc[UR14][R16.64+-0x4], R24 ;  /* 0xfffffc1810007986 */ /* 0x0001e8000c10190e */
[----:B------:R-:W-:Y:S04]  /*1480*/  STG.E desc[UR14][R14.64+-0x4], R13 ;  /* 0xfffffc0d0e007986 */ /* 0x000fe8000c10190e */
[----:B--2---:R-:W2:Y:S01]  /*1490*/  LDG.E R27, desc[UR14][R16.64] ;  /* 0x0000000e101b7981 */ /* 0x004ea2000c1e1900 */
[----:B------:R-:W-:Y:S02]  /*14a0*/  VIMNMX3 R21, R21, R10, R23, !PT ;  /* 0x0000000a1515720f */ /* 0x000fe40007800117 */
[----:B--2---:R-:W-:-:S05]  /*14b0*/  IADD3 R10, PT, PT, R27, UR23, RZ ;  /* 0x000000171b0a7c10 */ /* 0x004fca000fffe0ff */
[----:B------:R-:W-:-:S05]  /*14c0*/  VIADD R27, R10, UR16 ;  /* 0x000000100a1b7c36 */ /* 0x000fca0008000000 */
[----:B------:R2:W-:Y:S04]  /*14d0*/  STG.E desc[UR14][R16.64], R27 ;  /* 0x0000001b10007986 */ /* 0x0005e8000c10190e */
[----:B------:R4:W-:Y:S04]  /*14e0*/  STG.E desc[UR14][R14.64], R13 ;  /* 0x0000000d0e007986 */ /* 0x0009e8000c10190e */
[----:B------:R-:W5:Y:S02]  /*14f0*/  LDG.E R23, desc[UR14][R16.64+0x4] ;  /* 0x0000040e10177981 */ /* 0x000f64000c1e1900 */
[----:B-----5:R-:W-:-:S05]  /*1500*/  IADD3 R23, PT, PT, R23, UR23, RZ ;  /* 0x0000001717177c10 */ /* 0x020fca000fffe0ff */
[----:B---3--:R-:W-:-:S05]  /*1510*/  VIADD R29, R23, UR16 ;  /* 0x00000010171d7c36 */ /* 0x008fca0008000000 */
[----:B------:R4:W-:Y:S04]  /*1520*/  STG.E desc[UR14][R16.64+0x4], R29 ;  /* 0x0000041d10007986 */ /* 0x0009e8000c10190e */
[----:B------:R4:W-:Y:S04]  /*1530*/  STG.E desc[UR14][R14.64+0x4], R13 ;  /* 0x0000040d0e007986 */ /* 0x0009e8000c10190e */
[----:B0-----:R-:W3:Y:S01]  /*1540*/  LDG.E R24, desc[UR14][R16.64+0x8] ;  /* 0x0000080e10187981 */ /* 0x001ee2000c1e1900 */
[----:B------:R-:W-:Y:S02]  /*1550*/  VIMNMX3 R21, R22, R21, R25, !PT ;  /* 0x000000151615720f */ /* 0x000fe40007800119 */
[----:B---3--:R-:W-:-:S05]  /*1560*/  IADD3 R25, PT, PT, R24, UR23, RZ ;  /* 0x0000001718197c10 */ /* 0x008fca000fffe0ff */
[----:B------:R-:W-:-:S05]  /*1570*/  VIADD R22, R25, UR16 ;  /* 0x0000001019167c36 */ /* 0x000fca0008000000 */
[----:B------:R4:W-:Y:S04]  /*1580*/  STG.E desc[UR14][R16.64+0x8], R22 ;  /* 0x0000081610007986 */ /* 0x0009e8000c10190e */
[----:B------:R4:W-:Y:S04]  /*1590*/  STG.E desc[UR14][R14.64+0x8], R13 ;  /* 0x0000080d0e007986 */ /* 0x0009e8000c10190e */
[----:B------:R-:W3:Y:S01]  /*15a0*/  LDG.E R24, desc[UR14][R16.64+0xc] ;  /* 0x00000c0e10187981 */ /* 0x000ee2000c1e1900 */
[----:B------:R-:W-:Y:S01]  /*15b0*/  IADD3 R11, PT, PT, R11, 0x8, RZ ;  /* 0x000000080b0b7810 */ /* 0x000fe20007ffe0ff */
[----:B------:R-:W-:Y:S01]  /*15c0*/  VIADD R19, R19, 0x8 ;  /* 0x0000000813137836 */ /* 0x000fe20000000000 */
[----:B------:R-:W-:-:S02]  /*15d0*/  VIMNMX3 R10, R10, R21, R23, !PT ;  /* 0x000000150a0a720f */ /* 0x000fc40007800117 */
[----:B------:R-:W-:Y:S02]  /*15e0*/  ISETP.NE.AND P0, PT, R11, RZ, PT ;  /* 0x000000ff0b00720c */ /* 0x000fe40003f05270 */
[----:B---3--:R-:W-:-:S04]  /*15f0*/  IADD3 R24, PT, PT, R24, UR23, RZ ;  /* 0x0000001718187c10 */ /* 0x008fc8000fffe0ff */
[----:B------:R-:W-:Y:S01]  /*1600*/  VIMNMX3 R10, R25, R10, R24, !PT ;  /* 0x0000000a190a720f */ /* 0x000fe20007800118 */
[----:B--2---:R-:W-:-:S05]  /*1610*/  VIADD R27, R24, UR16 ;  /* 0x00000010181b7c36 */ /* 0x004fca0008000000 */
[----:B------:R4:W-:Y:S04]  /*1620*/  STG.E desc[UR14][R16.64+0xc], R27 ;  /* 0x00000c1b10007986 */ /* 0x0009e8000c10190e */
[----:B------:R4:W-:Y:S01]  /*1630*/  STG.E desc[UR14][R14.64+0xc], R13 ;  /* 0x00000c0d0e007986 */ /* 0x0009e2000c10190e */
[----:B------:R-:W-:Y:S05]  /*1640*/  @P0 BRA `(.L_x_657) ;  /* 0xfffffffc00280947 */ /* 0x000fea000383ffff */
[----:B------:R-:W-:-:S07]  /*1650*/  MOV R21, R5 ;  /* 0x0000000500157202 */ /* 0x000fce0000000f00 */
.L_x_656:
[----:B------:R-:W-:-:S13]  /*1660*/  ISETP.NE.AND P0, PT, R2, RZ, PT ;  /* 0x000000ff0200720c */ /* 0x000fda0003f05270 */
[----:B------:R-:W-:Y:S05]  /*1670*/  @!P0 BRA `(.L_x_650) ;  /* 0x0000000400108947 */ /* 0x000fea0003800000 */
[----:B------:R-:W-:Y:S01]  /*1680*/  VIADD R11, R2, 0xffffffff ;  /* 0xffffffff020b7836 */ /* 0x000fe20000000000 */
[----:B------:R-:W-:-:S04]  /*1690*/  ISETP.NE.AND P1, PT, R4, RZ, PT ;  /* 0x000000ff0400720c */ /* 0x000fc80003f25270 */
[----:B------:R-:W-:-:S13]  /*16a0*/  ISETP.GE.U32.AND P0, PT, R11, 0x3, PT ;  /* 0x000000030b00780c */ /* 0x000fda0003f06070 */
[----:B------:R-:W-:Y:S05]  /*16b0*/  @!P0 BRA `(.L_x_658) ;  /* 0x0000000000788947 */ /* 0x000fea0003800000 */
[----:B----4-:R-:W0:Y:S01]  /*16c0*/  LDC.64 R16, c[0x0][0x388] ;  /* 0x0000e200ff107b82 */ /* 0x010e220000000a00 */
[----:B------:R-:W-:Y:S01]  /*16d0*/  IMAD R14, R7, R26, RZ ;  /* 0x0000001a070e7224 */ /* 0x000fe200078e02ff */
[----:B------:R-:W3:Y:S04]  /*16e0*/  LDCU UR4, c[0x0][0x390] ;  /* 0x00007200ff0477ac */ /* 0x000ee80008000800 */
[----:B------:R-:W-:Y:S02]  /*16f0*/  IADD3 R19, PT, PT, R14, R21, RZ ;  /* 0x000000150e137210 */ /* 0x000fe40007ffe0ff */
[----:B------:R-:W4:Y:S03]  /*1700*/  LDC.64 R14, c[0x0][0x3a0] ;  /* 0x0000e800ff0e7b82 */ /* 0x000f260000000a00 */
[----:B0-----:R-:W-:-:S05]  /*1710*/  IMAD.WIDE R16, R19, 0x4, R16 ;  /* 0x0000000413107825 */ /* 0x001fca00078e0210 */
[----:B------:R-:W3:Y:S01]  /*1720*/  LDG.E R11, desc[UR14][R16.64] ;  /* 0x0000000e100b7981 */ /* 0x000ee2000c1e1900 */
[----:B----4-:R-:W-:-:S04]  /*1730*/  IMAD.WIDE R14, R19, 0x4, R14 ;  /* 0x00000004130e7825 */ /* 0x010fc800078e020e */
[----:B---3--:R-:W-:-:S05]  /*1740*/  VIADD R11, R11, UR4 ;  /* 0x000000040b0b7c36 */ /* 0x008fca0008000000 */
[----:B------:R-:W-:-:S05]  /*1750*/  IADD3 R23, PT, PT, R11, UR16, RZ ;  /* 0x000000100b177c10 */ /* 0x000fca000fffe0ff */
[----:B------:R0:W-:Y:S04]  /*1760*/  STG.E desc[UR14][R16.64], R23 ;  /* 0x0000001710007986 */ /* 0x0001e8000c10190e */
[----:B------:R3:W-:Y:S04]  /*1770*/  STG.E desc[UR14][R14.64], R13 ;  /* 0x0000000d0e007986 */ /* 0x0007e8000c10190e */
[----:B------:R-:W4:Y:S02]  /*1780*/  LDG.E R19, desc[UR14][R16.64+0x4] ;  /* 0x0000040e10137981 */ /* 0x000f24000c1e1900 */
[----:B----4-:R-:W-:-:S05]  /*1790*/  VIADD R19, R19, UR4 ;  /* 0x0000000413137c36 */ /* 0x010fca0008000000 */
        /* <DEDUP_REMOVED lines=8> */
[----:B------:R-:W4:Y:S01]  /*1820*/  LDG.E R22, desc[UR14][R16.64+0xc] ;  /* 0x00000c0e10167981 */ /* 0x000f22000c1e1900 */
[----:B------:R-:W-:Y:S01]  /*1830*/  VIMNMX3 R10, R11, R10, R19, !PT ;  /* 0x0000000a0b0a720f */ /* 0x000fe20007800113 */
[----:B------:R-:W-:-:S02]  /*1840*/  VIADD R21, R21, 0x4 ;  /* 0x0000000415157836 */ /* 0x000fc40000000000 */
[----:B----4-:R-:W-:-:S05]  /*1850*/  VIADD R22, R22, UR4 ;  /* 0x0000000416167c36 */ /* 0x010fca0008000000 */
[----:B0-----:R-:W-:Y:S02]  /*1860*/  IADD3 R23, PT, PT, R22, UR16, RZ ;  /* 0x0000001016177c10 */ /* 0x001fe4000fffe0ff */
[----:B------:R-:W-:-:S03]  /*1870*/  VIMNMX3 R10, R27, R10, R22, !PT ;  /* 0x0000000a1b0a720f */ /* 0x000fc60007800116 */
[----:B------:R3:W-:Y:S04]  /*1880*/  STG.E desc[UR14][R16.64+0xc], R23 ;  /* 0x00000c1710007986 */ /* 0x0007e8000c10190e */
[----:B------:R3:W-:Y:S02]  /*1890*/  STG.E desc[UR14][R14.64+0xc], R13 ;  /* 0x00000c0d0e007986 */ /* 0x0007e4000c10190e */
.L_x_658:
[----:B------:R-:W-:Y:S05]  /*18a0*/  @!P1 BRA `(.L_x_650) ;  /* 0x0000000000849947 */ /* 0x000fea0003800000 */
[----:B------:R-:W-:Y:S01]  /*18b0*/  ISETP.NE.AND P1, PT, R4, 0x1, PT ;  /* 0x000000010400780c */ /* 0x000fe20003f25270 */
[----:B------:R-:W-:-:S12]  /*18c0*/  IMAD R24, R7, R26, RZ ;  /* 0x0000001a07187224 */ /* 0x000fd800078e02ff */
[----:B---34-:R-:W0:Y:S01]  /*18d0*/  @P1 LDC.64 R22, c[0x0][0x388] ;  /* 0x0000e200ff161b82 */ /* 0x018e220000000a00 */
[----:B------:R-:W-:-:S07]  /*18e0*/  @P1 IADD3 R17, PT, PT, R24, R21, RZ ;  /* 0x0000001518111210 */ /* 0x000fce0007ffe0ff */
[----:B------:R-:W3:Y:S08]  /*18f0*/  @P1 LDC R19, c[0x0][0x390] ;  /* 0x0000e400ff131b82 */ /* 0x000ef00000000800 */
[----:B------:R-:W4:Y:S01]  /*1900*/  @P1 LDC.64 R14, c[0x0][0x3a0] ;  /* 0x0000e800ff0e1b82 */ /* 0x000f220000000a00 */
[----:B0-----:R-:W-:-:S05]  /*1910*/  @P1 IMAD.WIDE R22, R17, 0x4, R22 ;  /* 0x0000000411161825 */ /* 0x001fca00078e0216 */
[----:B------:R-:W3:Y:S01]  /*1920*/  @P1 LDG.E R16, desc[UR14][R22.64] ;  /* 0x0000000e16101981 */ /* 0x000ee2000c1e1900 */
[----:B----4-:R-:W-:Y:S01]  /*1930*/  @P1 IMAD.WIDE R14, R17, 0x4, R14 ;  /* 0x00000004110e1825 */ /* 0x010fe200078e020e */
[----:B------:R-:W-:-:S03]  /*1940*/  LOP3.LUT P0, RZ, R26, 0x1, RZ, 0xc0, !PT ;  /* 0x000000011aff7812 */ /* 0x000fc6000780c0ff */
[----:B------:R-:W-:Y:S02]  /*1950*/  @P1 VIADD R21, R21, 0x2 ;  /* 0x0000000215151836 */ /* 0x000fe40000000000 */
[----:B---3--:R-:W-:-:S08]  /*1960*/  @P1 IMAD.IADD R11, R16, 0x1, R19 ;  /* 0x00000001100b1824 */ /* 0x008fd000078e0213 */
[----:B------:R-:W0:Y:S01]  /*1970*/  @P0 LDC R29, c[0x0][0x390] ;  /* 0x0000e400ff1d0b82 */ /* 0x000e220000000800 */
[----:B------:R-:W-:-:S07]  /*1980*/  @P1 IADD3 R25, PT, PT, R11, UR16, RZ ;  /* 0x000000100b191c10 */ /* 0x000fce000fffe0ff */
[----:B------:R-:W3:Y:S01]  /*1990*/  @P0 LDC.64 R16, c[0x0][0x388] ;  /* 0x0000e200ff100b82 */ /* 0x000ee20000000a00 */
[----:B------:R4:W-:Y:S04]  /*19a0*/  @P1 STG.E desc[UR14][R22.64], R25 ;  /* 0x0000001916001986 */ /* 0x0009e8000c10190e */
[----:B------:R0:W-:Y:S04]  /*19b0*/  @P1 STG.E desc[UR14][R14.64], R13 ;  /* 0x0000000d0e001986 */ /* 0x0001e8000c10190e */
[----:B------:R-:W5:Y:S01]  /*19c0*/  @P1 LDG.E R28, desc[UR14][R22.64+0x4] ;  /* 0x0000040e161c1981 */ /* 0x000f62000c1e1900 */
[----:B------:R-:W-:-:S02]  /*19d0*/  @P0 IMAD.IADD R21, R24, 0x1, R21 ;  /* 0x0000000118150824 */ /* 0x000fc400078e0215 */
[----:B----4-:R-:W4:Y:S02]  /*19e0*/  @P0 LDC.64 R24, c[0x0][0x3a0] ;  /* 0x0000e800ff180b82 */ /* 0x010f240000000a00 */
[----:B---3--:R-:W-:Y:S01]  /*19f0*/  @P0 IMAD.WIDE R16, R21, 0x4, R16 ;  /* 0x0000000415100825 */ /* 0x008fe200078e0210 */
[----:B-----5:R-:W-:-:S04]  /*1a00*/  @P1 IADD3 R19, PT, PT, R28, R19, RZ ;  /* 0x000000131c131210 */ /* 0x020fc80007ffe0ff */
[----:B------:R-:W-:-:S05]  /*1a10*/  @P1 IADD3 R27, PT, PT, R19, UR16, RZ ;  /* 0x00000010131b1c10 */ /* 0x000fca000fffe0ff */
[----:B------:R3:W-:Y:S04]  /*1a20*/  @P1 STG.E desc[UR14][R22.64+0x4], R27 ;  /* 0x0000041b16001986 */ /* 0x0007e8000c10190e */
[----:B------:R3:W-:Y:S04]  /*1a30*/  @P1 STG.E desc[UR14][R14.64+0x4], R13 ;  /* 0x0000040d0e001986 */ /* 0x0007e8000c10190e */
[----:B------:R-:W0:Y:S01]  /*1a40*/  @P0 LDG.E R28, desc[UR14][R16.64] ;  /* 0x0000000e101c0981 */ /* 0x000e22000c1e1900 */
[----:B----4-:R-:W-:Y:S01]  /*1a50*/  @P0 IMAD.WIDE R24, R21, 0x4, R24 ;  /* 0x0000000415180825 */ /* 0x010fe200078e0218 */
[----:B------:R-:W-:-:S03]  /*1a60*/  @P1 VIMNMX3 R10, R11, R10, R19, !PT ;  /* 0x0000000a0b0a120f */ /* 0x000fc60007800113 */
[----:B0-----:R-:W-:-:S05]  /*1a70*/  @P0 IMAD.IADD R29, R28, 0x1, R29 ;  /* 0x000000011c1d0824 */ /* 0x001fca00078e021d */
[----:B------:R-:W-:Y:S02]  /*1a80*/  @P0 IADD3 R28, PT, PT, R29, UR16, RZ ;  /* 0x000000101d1c0c10 */ /* 0x000fe4000fffe0ff */
[----:B------:R-:W-:-:S03]  /*1a90*/  @P0 VIMNMX R10, PT, PT, R10, R29, !PT ;  /* 0x0000001d0a0a0248 */ /* 0x000fc60007fe0100 */
[----:B------:R3:W-:Y:S04]  /*1aa0*/  @P0 STG.E desc[UR14][R16.64], R28 ;  /* 0x0000001c10000986 */ /* 0x0007e8000c10190e */
[----:B------:R3:W-:Y:S02]  /*1ab0*/  @P0 STG.E desc[UR14][R24.64], R13 ;  /* 0x0000000d18000986 */ /* 0x0007e4000c10190e */
.L_x_650:
[----:B------:R-:W1:Y:S01]  /*1ac0*/  LDCU UR4, c[0x0][0x3a8] ;  /* 0x00007500ff0477ac */ /* 0x000e620008000800 */
[----:B------:R-:W-:Y:S01]  /*1ad0*/  BSSY.RECONVERGENT B0, `(.L_x_659) ;  /* 0x0000194000007945 */ /* 0x000fe20003800200 */
[----:B-1----:R-:W-:-:S04]  /*1ae0*/  VIMNMX R11, PT, PT, R10, UR4, PT ;  /* 0x000000040a0b7c48 */ /* 0x002fc8000bfe0100 */
[----:B------:R-:W-:-:S13]  /*1af0*/  ISETP.GE.AND P0, PT, R11, 0x1, PT ;  /* 0x000000010b00780c */ /* 0x000fda0003f06270 */
[----:B------:R-:W-:Y:S05]  /*1b00*/  @!P0 BRA `(.L_x_660) ;  /* 0x0000001800408947 */ /* 0x000fea0003800000 */
[----:B0--34-:R-:W-:Y:S01]  /*1b10*/  IABS R13, R3 ;  /* 0x00000003000d7213 */ /* 0x019fe20000000000 */
[----:B------:R-:W-:Y:S01]  /*1b20*/  VIADD R21, R11, 0xffffffff ;  /* 0xffffffff0b157836 */ /* 0x000fe20000000000 */
[----:B------:R-:W-:Y:S01]  /*1b30*/  ISETP.GE.AND P1, PT, R3, RZ, PT ;  /* 0x000000ff0300720c */ /* 0x000fe20003f26270 */
[----:B------:R-:W0:Y:S01]  /*1b40*/  LDC.64 R16, c[0x0][0x380] ;  /* 0x0000e000ff107b82 */ /* 0x000e220000000a00 */
[----:B-----5:R-:W-:Y:S01]  /*1b50*/  IADD3 R19, PT, PT, R8, UR13, -R9 ;  /* 0x0000000d08137c10 */ /* 0x020fe2000fffe809 */
[----:B------:R-:W-:Y:S01]  /*1b60*/  IMAD.HI.U32 R14, R18, R13, RZ ;  /* 0x0000000d120e7227 */ /* 0x000fe200078e00ff */
[----:B------:R-:W1:Y:S03]  /*1b70*/  LDCU.64 UR18, c[0x0][0x3c0] ;  /* 0x00007800ff1277ac */ /* 0x000e660008000a00 */
[----:B------:R-:W-:-:S04]  /*1b80*/  IMAD.MOV R14, RZ, RZ, -R14 ;  /* 0x000000ffff0e7224 */ /* 0x000fc800078e0a0e */
[C---:B------:R-:W-:Y:S02]  /*1b90*/  IMAD R13, R12.reuse, R14, R13 ;  /* 0x0000000e0c0d7224 */ /* 0x040fe400078e020d */
[----:B------:R-:W3:Y:S03]  /*1ba0*/  LDC.64 R14, c[0x0][0x3b8] ;  /* 0x0000ee00ff0e7b82 */ /* 0x000ee60000000a00 */
[----:B------:R-:W-:-:S13]  /*1bb0*/  ISETP.GT.U32.AND P0, PT, R12, R13, PT ;  /* 0x0000000d0c00720c */ /* 0x000fda0003f04070 */
[----:B------:R-:W-:-:S04]  /*1bc0*/  @!P0 IADD3 R13, PT, PT, R13, -R12, RZ ;  /* 0x8000000c0d0d8210 */ /* 0x000fc80007ffe0ff */
[----:B------:R-:W-:-:S13]  /*1bd0*/  ISETP.GT.U32.AND P0, PT, R12, R13, PT ;  /* 0x0000000d0c00720c */ /* 0x000fda0003f04070 */
[----:B------:R-:W-:-:S05]  /*1be0*/  @!P0 IMAD.IADD R13, R13, 0x1, -R12 ;  /* 0x000000010d0d8824 */ /* 0x000fca00078e0a0c */
[----:B------:R-:W-:-:S04]  /*1bf0*/  @!P1 IADD3 R13, PT, PT, -R13, RZ, RZ ;  /* 0x000000ff0d0d9210 */ /* 0x000fc80007ffe1ff */
[----:B------:R-:W-:-:S05]  /*1c00*/  SEL R13, R20, R13, !P3 ;  /* 0x0000000d140d7207 */ /* 0x000fca0005800000 */
[----:B------:R-:W-:-:S04]  /*1c10*/  IMAD R13, R7, R26, R13 ;  /* 0x0000001a070d7224 */ /* 0x000fc800078e020d */
[----:B------:R-:W-:-:S04]  /*1c20*/  IMAD R21, R0, R21, R13 ;  /* 0x0000001500157224 */ /* 0x000fc800078e020d */
[----:B---3--:R-:W-:-:S06]  /*1c30*/  IMAD.WIDE R22, R21, 0x4, R14 ;  /* 0x0000000415167825 */ /* 0x008fcc00078e020e */
[----:B------:R-:W3:Y:S01]  /*1c40*/  LDG.E.CONSTANT R23, desc[UR14][R22.64] ;  /* 0x0000000e16177981 */ /* 0x000ee2000c1e9900 */
[----:B------:R-:W-:Y:S01]  /*1c50*/  LOP3.LUT R14, RZ, R19, RZ, 0x33, !PT ;  /* 0x00000013ff0e7212 */ /* 0x000fe200078e33ff */
[----:B------:R-:W-:Y:S01]  /*1c60*/  IMAD.MOV.U32 R29, RZ, RZ, RZ ;  /* 0x000000ffff1d7224 */ /* 0x000fe200078e00ff */
[----:B-1----:R-:W-:Y:S02]  /*1c70*/  ISETP.NE.U32.AND P1, PT, RZ, UR18, PT ;  /* 0x00000012ff007c0c */ /* 0x002fe4000bf25070 */
[C---:B------:R-:W-:Y:S02]  /*1c80*/  IADD3 R14, PT, PT, R11.reuse, R14, RZ ;  /* 0x0000000e0b0e7210 */ /* 0x040fe40007ffe0ff */
[----:B------:R-:W-:Y:S02]  /*1c90*/  ISETP.NE.AND.EX P1, PT, RZ, UR19, PT, P1 ;  /* 0x00000013ff007c0c */ /* 0x000fe4000bf25310 */
[----:B------:R-:W-:Y:S01]  /*1ca0*/  ISETP.NE.AND P4, PT, R11, 0x1, PT ;  /* 0x000000010b00780c */ /* 0x000fe20003f85270 */
[----:B------:R-:W-:Y:S01]  /*1cb0*/  IMAD R15, R0, R14, R13 ;  /* 0x0000000e000f7224 */ /* 0x000fe200078e020d */
[----:B------:R-:W-:-:S03]  /*1cc0*/  PLOP3.LUT P0, PT, PT, PT, PT, 0x80, 0x8 ;  /* 0x000000000008781c */ /* 0x000fc60003f0f070 */
[----:B0-----:R-:W-:Y:S02]  /*1cd0*/  IMAD.WIDE R16, R15, 0x4, R16 ;  /* 0x000000040f107825 */ /* 0x001fe400078e0210 */
[----:B------:R-:W0:Y:S03]  /*1ce0*/  LDC.64 R14, c[0x0][0x3c8] ;  /* 0x0000f200ff0e7b82 */ /* 0x000e260000000a00 */
[----:B---3--:R1:W-:Y:S01]  /*1cf0*/  STG.E desc[UR14][R16.64], R23 ;  /* 0x0000001710007986 */ /* 0x0083e2000c10190e */
[----:B0-----:R-:W-:Y:S05]  /*1d00*/  @!P1 BRA `(.L_x_661) ;  /* 0x0000000000389947 */ /* 0x001fea0003800000 */
[----:B-1----:R-:W0:Y:S02]  /*1d10*/  LDC.64 R16, c[0x0][0x3c0] ;  /* 0x0000f000ff107b82 */ /* 0x002e240000000a00 */
[----:B0-----:R-:W-:-:S06]  /*1d20*/  IMAD.WIDE R16, R21, 0x4, R16 ;  /* 0x0000000415107825 */ /* 0x001fcc00078e0210 */
[----:B------:R-:W3:Y:S02]  /*1d30*/  LDG.E.CONSTANT R16, desc[UR14][R16.64] ;  /* 0x0000000e10107981 */ /* 0x000ee4000c1e9900 */
[----:B---3--:R-:W-:Y:S02]  /*1d40*/  IABS R21, R16 ;  /* 0x0000001000157213 */ /* 0x008fe40000000000 */
[----:B------:R-:W-:-:S03]  /*1d50*/  ISETP.GE.AND P6, PT, R16, RZ, PT ;  /* 0x000000ff1000720c */ /* 0x000fc60003fc6270 */
[----:B------:R-:W-:-:S05]  /*1d60*/  IMAD.HI.U32 R18, R18, R21, RZ ;  /* 0x0000001512127227 */ /* 0x000fca00078e00ff */
[----:B------:R-:W-:-:S05]  /*1d70*/  IADD3 R18, PT, PT, -R18, RZ, RZ ;  /* 0x000000ff12127210 */ /* 0x000fca0007ffe1ff */
[----:B------:R-:W-:-:S05]  /*1d80*/  IMAD R21, R12, R18, R21 ;  /* 0x000000120c157224 */ /* 0x000fca00078e0215 */
[----:B------:R-:W-:-:S13]  /*1d90*/  ISETP.GT.U32.AND P5, PT, R12, R21, PT ;  /* 0x000000150c00720c */ /* 0x000fda0003fa4070 */
[----:B------:R-:W-:-:S05]  /*1da0*/  @!P5 IMAD.IADD R21, R21, 0x1, -R12 ;  /* 0x000000011515d824 */ /* 0x000fca00078e0a0c */
[----:B------:R-:W-:-:S13]  /*1db0*/  ISETP.GT.U32.AND P5, PT, R12, R21, PT ;  /* 0x000000150c00720c */ /* 0x000fda0003fa4070 */
[----:B------:R-:W-:-:S05]  /*1dc0*/  @!P5 IADD3 R21, PT, PT, R21, -R12, RZ ;  /* 0x8000000c1515d210 */ /* 0x000fca0007ffe0ff */
[----:B------:R-:W-:-:S05]  /*1dd0*/  @!P6 IMAD.MOV R21, RZ, RZ, -R21 ;  /* 0x000000ffff15e224 */ /* 0x000fca00078e0a15 */
[----:B------:R-:W-:-:S07]  /*1de0*/  SEL R29, R20, R21, !P3 ;  /* 0x00000015141d7207 */ /* 0x000fce0005800000 */
.L_x_661:
[----:B------:R-:W-:Y:S01]  /*1df0*/  BSSY.RECONVERGENT B2, `(.L_x_662) ;  /* 0x0000045000027945 */ /* 0x000fe20003800200 */
[----:B------:R-:W-:-:S03]  /*1e00*/  IMAD.WIDE R14, R7, 0x4, R14 ;  /* 0x00000004070e7825 */ /* 0x000fc600078e020e */
[----:B------:R-:W-:Y:S05]  /*1e10*/  @!P4 BRA `(.L_x_663) ;  /* 0x000000040008c947 */ /* 0x000fea0003800000 */
[----:B------:R-:W0:Y:S01]  /*1e20*/  LDC R12, c[0x0][0x3b0] ;  /* 0x0000ec00ff0c7b82 */ /* 0x000e220000000800 */
[----:B------:R-:W-:Y:S01]  /*1e30*/  BSSY.RECONVERGENT B3, `(.L_x_664) ;  /* 0x000003e000037945 */ /* 0x000fe20003800200 */
[----:B------:R-:W-:Y:S02]  /*1e40*/  IADD3 R21, PT, PT, R11, -0x2, RZ ;  /* 0xfffffffe0b157810 */ /* 0x000fe40007ffe0ff */
[----:B------:R-:W-:-:S07]  /*1e50*/  PRMT R18, RZ, 0x7610, R18 ;  /* 0x00007610ff127816 */ /* 0x000fce0000000012 */
.L_x_667:
[----:B------:R-:W-:Y:S01]  /*1e60*/  ISETP.GE.AND P0, PT, R21, R8, PT ;  /* 0x000000081500720c */ /* 0x000fe20003f06270 */
[----:B------:R-:W-:-:S12]  /*1e70*/  BSSY.RECONVERGENT B4, `(.L_x_665) ;  /* 0x0000036000047945 */ /* 0x000fd80003800200 */
[----:B---34-:R-:W-:Y:S05]  /*1e80*/  @!P0 BRA `(.L_x_666) ;  /* 0x0000000000d08947 */ /* 0x018fea0003800000 */
[C---:B------:R-:W-:Y:S02]  /*1e90*/  ISETP.GE.AND P3, PT, R21.reuse, UR13, PT ;  /* 0x0000000d15007c0c */ /* 0x040fe4000bf66270 */
[----:B------:R-:W-:-:S13]  /*1ea0*/  ISETP.GE.AND P0, PT, R21, R9, PT ;  /* 0x000000091500720c */ /* 0x000fda0003f06270 */
[----:B------:R-:W-:Y:S05]  /*1eb0*/  @!P3 BRA P0, `(.L_x_666) ;  /* 0x0000000000c4b947 */ /* 0x000fea0000000000 */
[----:B0-----:R-:W-:-:S04]  /*1ec0*/  ISETP.GT.AND P0, PT, R29, R12, PT ;  /* 0x0000000c1d00720c */ /* 0x001fc80003f04270 */
[----:B------:R-:W-:-:S13]  /*1ed0*/  ISETP.GT.AND P0, PT, R29, -0x1, !P0 ;  /* 0xffffffff1d00780c */ /* 0x000fda0004704270 */
[----:B-1----:R-:W3:Y:S01]  /*1ee0*/  @!P0 LDG.E R23, desc[UR14][R14.64] ;  /* 0x0000000e0e178981 */ /* 0x002ee2000c1e1900 */
[----:B------:R-:W0:Y:S01]  /*1ef0*/  @!P0 LDC.64 R16, c[0x0][0x380] ;  /* 0x0000e000ff108b82 */ /* 0x000e220000000a00 */
[----:B------:R-:W-:Y:S01]  /*1f00*/  SEL R20, R8, R19, !P3 ;  /* 0x0000001308147207 */ /* 0x000fe20005800000 */
[----:B------:R-:W-:Y:S02]  /*1f10*/  IMAD R25, R7, R12, R29 ;  /* 0x0000000c07197224 */ /* 0x000fe400078e021d */
[----:B------:R-:W-:Y:S02]  /*1f20*/  @!P0 IMAD.MOV.U32 R29, RZ, RZ, -0x1 ;  /* 0xffffffffff1d8424 */ /* 0x000fe400078e00ff */
[----:B------:R-:W-:-:S04]  /*1f30*/  IMAD.IADD R20, R21, 0x1, -R20 ;  /* 0x0000000115147824 */ /* 0x000fc800078e0a14 */
[----:B------:R-:W-:Y:S02]  /*1f40*/  IMAD R27, R0, R20, R13 ;  /* 0x00000014001b7224 */ /* 0x000fe400078e020d */
[----:B------:R-:W-:-:S05]  /*1f50*/  HFMA2 R20, -RZ, RZ, 0, 5.9604644775390625e-08 ;  /* 0x00000001ff147431 */ /* 0x000fca00000001ff */
[----:B------:R-:W-:Y:S01]  /*1f60*/  @!P0 PRMT R18, R20, 0x7610, R18 ;  /* 0x0000761014128816 */ /* 0x000fe20000000012 */
[----:B0-----:R-:W-:-:S05]  /*1f70*/  @!P0 IMAD.WIDE R16, R27, 0x4, R16 ;  /* 0x000000041b108825 */ /* 0x001fca00078e0210 */
[----:B---3--:R3:W-:Y:S01]  /*1f80*/  @!P0 STG.E desc[UR14][R16.64], R23 ;  /* 0x0000001710008986 */ /* 0x0087e2000c10190e */
[----:B------:R-:W-:Y:S05]  /*1f90*/  @!P0 BRA `(.L_x_666) ;  /* 0x00000000008c8947 */ /* 0x000fea0003800000 */
[----:B---3--:R-:W0:Y:S01]  /*1fa0*/  LDC.64 R16, c[0x0][0x3b8] ;  /* 0x0000ee00ff107b82 */ /* 0x008e220000000a00 */
[----:B------:R-:W-:-:S04]  /*1fb0*/  IMAD R25, R0, R21, R25 ;  /* 0x0000001500197224 */ /* 0x000fc800078e0219 */
[----:B0-----:R-:W-:-:S03]  /*1fc0*/  IMAD.WIDE R22, R25, 0x4, R16 ;  /* 0x0000000419167825 */ /* 0x001fc600078e0210 */
[----:B------:R-:W0:Y:S03]  /*1fd0*/  LDC.64 R16, c[0x0][0x380] ;  /* 0x0000e000ff107b82 */ /* 0x000e260000000a00 */
[----:B------:R-:W3:Y:S01]  /*1fe0*/  LDG.E.CONSTANT R23, desc[UR14][R22.64] ;  /* 0x0000000e16177981 */ /* 0x000ee2000c1e9900 */
[----:B------:R-:W-:Y:S01]  /*1ff0*/  MOV R29, RZ ;  /* 0x000000ff001d7202 */ /* 0x000fe20000000f00 */
[----:B0-----:R-:W-:-:S05]  /*2000*/  IMAD.WIDE R16, R27, 0x4, R16 ;  /* 0x000000041b107825 */ /* 0x001fca00078e0210 */
[----:B---3--:R4:W-:Y:S01]  /*2010*/  STG.E desc[UR14][R16.64], R23 ;  /* 0x0000001710007986 */ /* 0x0089e2000c10190e */
[----:B------:R-:W-:Y:S05]  /*2020*/  @!P1 BRA `(.L_x_666) ;  /* 0x0000000000689947 */ /* 0x000fea0003800000 */
[----:B----4-:R-:W0:Y:S02]  /*2030*/  LDC.64 R16, c[0x0][0x3c0] ;  /* 0x0000f000ff107b82 */ /* 0x010e240000000a00 */
[----:B0-----:R-:W-:-:S06]  /*2040*/  IMAD.WIDE R22, R25, 0x4, R16 ;  /* 0x0000000419167825 */ /* 0x001fcc00078e0210 */
[----:B------:R-:W3:Y:S01]  /*2050*/  LDG.E.CONSTANT R22, desc[UR14][R22.64] ;  /* 0x0000000e16167981 */ /* 0x000ee2000c1e9900 */
[----:B------:R-:W-:Y:S01]  /*2060*/  IABS R20, R12 ;  /* 0x0000000c00147213 */ /* 0x000fe20000000000 */
[----:B------:R-:W-:Y:S01]  /*2070*/  IMAD.MOV.U32 R16, RZ, RZ, RZ ;  /* 0x000000ffff107224 */ /* 0x000fe200078e00ff */
[----:B------:R-:W-:Y:S02]  /*2080*/  ISETP.NE.AND P4, PT, R12, RZ, PT ;  /* 0x000000ff0c00720c */ /* 0x000fe40003f85270 */
[----:B------:R-:W0:Y:S08]  /*2090*/  I2F.RP R24, R20 ;  /* 0x0000001400187306 */ /* 0x000e300000209400 */
[----:B0-----:R-:W0:Y:S02]  /*20a0*/  MUFU.RCP R24, R24 ;  /* 0x0000001800187308 */ /* 0x001e240000001000 */
[----:B0-----:R-:W-:-:S06]  /*20b0*/  VIADD R25, R24, 0xffffffe ;  /* 0x0ffffffe18197836 */ /* 0x001fcc0000000000 */
[----:B------:R-:W0:Y:S02]  /*20c0*/  F2I.FTZ.U32.TRUNC.NTZ R17, R25 ;  /* 0x0000001900117305 */ /* 0x000e24000021f000 */
[----:B0-----:R-:W-:-:S05]  /*20d0*/  IADD3 R27, PT, PT, RZ, -R17, RZ ;  /* 0x80000011ff1b7210 */ /* 0x001fca0007ffe0ff */
[----:B------:R-:W-:-:S04]  /*20e0*/  IMAD R27, R27, R20, RZ ;  /* 0x000000141b1b7224 */ /* 0x000fc800078e02ff */
[----:B------:R-:W-:Y:S01]  /*20f0*/  IMAD.HI.U32 R16, R17, R27, R16 ;  /* 0x0000001b11107227 */ /* 0x000fe200078e0010 */
[----:B---3--:R-:W-:Y:S02]  /*2100*/  IABS R26, R22 ;  /* 0x00000016001a7213 */ /* 0x008fe40000000000 */
[----:B------:R-:W-:Y:S02]  /*2110*/  ISETP.GE.AND P3, PT, R22, RZ, PT ;  /* 0x000000ff1600720c */ /* 0x000fe40003f66270 */
[----:B------:R-:W-:-:S05]  /*2120*/  MOV R17, R26 ;  /* 0x0000001a00117202 */ /* 0x000fca0000000f00 */
[----:B------:R-:W-:-:S04]  /*2130*/  IMAD.HI.U32 R16, R16, R17, RZ ;  /* 0x0000001110107227 */ /* 0x000fc800078e00ff */
[----:B------:R-:W-:-:S04]  /*2140*/  IMAD.MOV R16, RZ, RZ, -R16 ;  /* 0x000000ffff107224 */ /* 0x000fc800078e0a10 */
[----:B------:R-:W-:-:S05]  /*2150*/  IMAD R17, R20, R16, R17 ;  /* 0x0000001014117224 */ /* 0x000fca00078e0211 */
[----:B------:R-:W-:-:S13]  /*2160*/  ISETP.GT.U32.AND P0, PT, R20, R17, PT ;  /* 0x000000111400720c */ /* 0x000fda0003f04070 */
[----:B------:R-:W-:-:S04]  /*2170*/  @!P0 IADD3 R17, PT, PT, R17, -R20, RZ ;  /* 0x8000001411118210 */ /* 0x000fc80007ffe0ff */
[----:B------:R-:W-:-:S13]  /*2180*/  ISETP.GT.U32.AND P0, PT, R20, R17, PT ;  /* 0x000000111400720c */ /* 0x000fda0003f04070 */
[----:B------:R-:W-:-:S05]  /*2190*/  @!P0 IMAD.IADD R17, R17, 0x1, -R20 ;  /* 0x0000000111118824 */ /* 0x000fca00078e0a14 */
[----:B------:R-:W-:Y:S02]  /*21a0*/  @!P3 IADD3 R17, PT, PT, -R17, RZ, RZ ;  /* 0x000000ff1111b210 */ /* 0x000fe40007ffe1ff */
[----:B------:R-:W-:-:S05]  /*21b0*/  @!P4 LOP3.LUT R17, RZ, R12, RZ, 0x33, !PT ;  /* 0x0000000cff11c212 */ /* 0x000fca00078e33ff */
[----:B------:R-:W-:-:S07]  /*21c0*/  IMAD.MOV.U32 R29, RZ, RZ, R17 ;  /* 0x000000ffff1d7224 */ /* 0x000fce00078e0011 */
.L_x_666:
[----:B--2---:R-:W-:Y:S05]  /*21d0*/  BSYNC.RECONVERGENT B4 ;  /* 0x0000000000047941 */ /* 0x004fea0003800200 */
.L_x_665:
[C---:B------:R-:W-:Y:S02]  /*21e0*/  ISETP.NE.AND P0, PT, R21.reuse, RZ, PT ;  /* 0x000000ff1500720c */ /* 0x040fe40003f05270 */
[----:B------:R-:W-:-:S11]  /*21f0*/  IADD3 R21, PT, PT, R21, -0x1, RZ ;  /* 0xffffffff15157810 */ /* 0x000fd60007ffe0ff */
[----:B------:R-:W-:Y:S05]  /*2200*/  @P0 BRA `(.L_x_667) ;  /* 0xfffffffc00140947 */ /* 0x000fea000383ffff */
[----:B------:R-:W-:Y:S05]  /*2210*/  BSYNC.RECONVERGENT B3 ;  /* 0x0000000000037941 */ /* 0x000fea0003800200 */
.L_x_664:
[----:B------:R-:W-:-:S04]  /*2220*/  LOP3.LUT P0, RZ, R18, 0xff, RZ, 0xc0, !PT ;  /* 0x000000ff12ff7812 */ /* 0x000fc8000780c0ff */
[----:B------:R-:W-:-:S13]  /*2230*/  PLOP3.LUT P0, PT, P0, PT, PT, 0x8, 0x80 ;  /* 0x000000000080781c */ /* 0x000fda000070e170 */
.L_x_663:
[----:B--2---:R-:W-:Y:S05]  /*2240*/  BSYNC.RECONVERGENT B2 ;  /* 0x0000000000027941 */ /* 0x004fea0003800200 */
.L_x_662:
[----:B------:R-:W-:Y:S01]  /*2250*/  IMAD.IADD R10, R10, 0x1, -R19 ;  /* 0x000000010a0a7824 */ /* 0x000fe200078e0a13 */
[----:B------:R-:W-:Y:S04]  /*2260*/  BSSY.RECONVERGENT B2, `(.L_x_668) ;  /* 0x0000034000027945 */ /* 0x000fe80003800200 */
[----:B------:R-:W-:-:S13]  /*2270*/  ISETP.GE.AND P1, PT, R10, UR17, PT ;  /* 0x000000110a007c0c */ /* 0x000fda000bf26270 */
[----:B------:R-:W-:Y:S05]  /*2280*/  @P1 BRA `(.L_x_669) ;  /* 0x0000000000c41947 */ /* 0x000fea0003800000 */
[----:B------:R2:W5:Y:S01]  /*2290*/  LDG.E R7, desc[UR14][R14.64] ;  /* 0x0000000e0e077981 */ /* 0x000562000c1e1900 */
[----:B------:R-:W-:Y:S01]  /*22a0*/  IADD3 R8, PT, PT, -R10, UR17, RZ ;  /* 0x000000110a087c10 */ /* 0x000fe2000fffe1ff */
[----:B------:R-:W-:Y:S01]  /*22b0*/  BSSY.RECONVERGENT B3, `(.L_x_670) ;  /* 0x000001a000037945 */ /* 0x000fe20003800200 */
[----:B------:R-:W-:Y:S02]  /*22c0*/  PLOP3.LUT P1, PT, PT, PT, PT, 0x80, 0x8 ;  /* 0x000000000008781c */ /* 0x000fe40003f2f070 */
[----:B------:R-:W-:-:S13]  /*22d0*/  ISETP.GT.AND P3, PT, R8, 0x3, PT ;  /* 0x000000030800780c */ /* 0x000fda0003f64270 */
[----:B--2---:R-:W-:Y:S05]  /*22e0*/  @!P3 BRA `(.L_x_671) ;  /* 0x000000000058b947 */ /* 0x004fea0003800000 */
[----:B------:R-:W2:Y:S01]  /*22f0*/  LDC.64 R8, c[0x0][0x380] ;  /* 0x0000e000ff087b82 */ /* 0x000ea20000000a00 */
[----:B------:R-:W-:Y:S02]  /*2300*/  MOV R25, UR17 ;  /* 0x0000001100197c02 */ /* 0x000fe40008000f00 */
[----:B------:R-:W-:-:S03]  /*2310*/  PLOP3.LUT P1, PT, PT, PT, PT, 0x8, 0x80 ;  /* 0x000000000080781c */ /* 0x000fc60003f2e170 */
[----:B------:R-:W-:-:S10]  /*2320*/  VIADD R25, R25, 0xfffffffd ;  /* 0xfffffffd19197836 */ /* 0x000fd40000000000 */
.L_x_672:
[C---:B0-----:R-:W-:Y:S01]  /*2330*/  IADD3 R12, PT, PT, R10.reuse, 0x1, RZ ;  /* 0x000000010a0c7810 */ /* 0x041fe20007ffe0ff */
[C---:B-1-34-:R-:W-:Y:S01]  /*2340*/  VIADD R16, R10.reuse, 0x2 ;  /* 0x000000020a107836 */ /* 0x05afe20000000000 */
[----:B------:R-:W-:Y:S01]  /*2350*/  IADD3 R18, PT, PT, R10, 0x3, RZ ;  /* 0x000000030a127810 */ /* 0x000fe20007ffe0ff */
[C-C-:B------:R-:W-:Y:S02]  /*2360*/  IMAD R17, R0.reuse, R10, R13.reuse ;  /* 0x0000000a00117224 */ /* 0x140fe400078e020d */
[C-C-:B------:R-:W-:Y:S02]  /*2370*/  IMAD R19, R0.reuse, R12, R13.reuse ;  /* 0x0000000c00137224 */ /* 0x140fe400078e020d */
[C-C-:B------:R-:W-:Y:S02]  /*2380*/  IMAD R21, R0.reuse, R16, R13.reuse ;  /* 0x0000001000157224 */ /* 0x140fe400078e020d */
[----:B------:R-:W-:Y:S02]  /*2390*/  IMAD R23, R0, R18, R13 ;  /* 0x0000001200177224 */ /* 0x000fe400078e020d */
[----:B--2---:R-:W-:-:S04]  /*23a0*/  IMAD.WIDE R16, R17, 0x4, R8 ;  /* 0x0000000411107825 */ /* 0x004fc800078e0208 */
[--C-:B------:R-:W-:Y:S01]  /*23b0*/  IMAD.WIDE R18, R19, 0x4, R8.reuse ;  /* 0x0000000413127825 */ /* 0x100fe200078e0208 */
[----:B-----5:R0:W-:Y:S03]  /*23c0*/  STG.E desc[UR14][R16.64], R7 ;  /* 0x0000000710007986 */ /* 0x0201e6000c10190e */
[--C-:B------:R-:W-:Y:S01]  /*23d0*/  IMAD.WIDE R20, R21, 0x4, R8.reuse ;  /* 0x0000000415147825 */ /* 0x100fe200078e0208 */
[----:B------:R0:W-:Y:S03]  /*23e0*/  STG.E desc[UR14][R18.64], R7 ;  /* 0x0000000712007986 */ /* 0x0001e6000c10190e */
[----:B------:R-:W-:Y:S01]  /*23f0*/  IMAD.WIDE R22, R23, 0x4, R8 ;  /* 0x0000000417167825 */ /* 0x000fe200078e0208 */
[----:B------:R0:W-:Y:S03]  /*2400*/  STG.E desc[UR14][R20.64], R7 ;  /* 0x0000000714007986 */ /* 0x0001e6000c10190e */
[----:B------:R-:W-:Y:S01]  /*2410*/  VIADD R10, R10, 0x4 ;  /* 0x000000040a0a7836 */ /* 0x000fe20000000000 */
[----:B------:R0:W-:Y:S04]  /*2420*/  STG.E desc[UR14][R22.64], R7 ;  /* 0x0000000716007986 */ /* 0x0001e8000c10190e */
[----:B------:R-:W-:-:S13]  /*2430*/  ISETP.GE.AND P3, PT, R10, R25, PT ;  /* 0x000000190a00720c */ /* 0x000fda0003f66270 */
[----:B0-----:R-:W-:Y:S05]  /*2440*/  @!P3 BRA `(.L_x_672) ;  /* 0xfffffffc00b8b947 */ /* 0x001fea000383ffff */
.L_x_671:
[----:B------:R-:W-:Y:S05]  /*2450*/  BSYNC.RECONVERGENT B3 ;  /* 0x0000000000037941 */ /* 0x000fea0003800200 */
.L_x_670:
[----:B------:R-:W-:Y:S01]  /*2460*/  IADD3 R8, PT, PT, -R10, UR17, RZ ;  /* 0x000000110a087c10 */ /* 0x000fe2000fffe1ff */
[----:B------:R-:W-:Y:S03]  /*2470*/  BSSY.RECONVERGENT B3, `(.L_x_673) ;  /* 0x000000d000037945 */ /* 0x000fe60003800200 */
[----:B------:R-:W-:-:S13]  /*2480*/  ISETP.GT.AND P3, PT, R8, 0x1, PT ;  /* 0x000000010800780c */ /* 0x000fda0003f64270 */
[----:B------:R-:W-:Y:S05]  /*2490*/  @!P3 BRA `(.L_x_674) ;  /* 0x000000000028b947 */ /* 0x000fea0003800000 */
[----:B------:R-:W2:Y:S01]  /*24a0*/  LDC.64 R8, c[0x0][0x380] ;  /* 0x0000e000ff087b82 */ /* 0x000ea20000000a00 */
[----:B0-----:R-:W-:Y:S01]  /*24b0*/  IADD3 R12, PT, PT, R10, 0x1, RZ ;  /* 0x000000010a0c7810 */ /* 0x001fe20007ffe0ff */
[--C-:B-1-34-:R-:W-:Y:S01]  /*24c0*/  IMAD R17, R0, R10, R13.reuse ;  /* 0x0000000a00117224 */ /* 0x11afe200078e020d */
[----:B------:R-:W-:Y:S01]  /*24d0*/  PLOP3.LUT P1, PT, PT, PT, PT, 0x8, 0x80 ;  /* 0x000000000080781c */ /* 0x000fe20003f2e170 */
[----:B------:R-:W-:Y:S02]  /*24e0*/  VIADD R10, R10, 0x2 ;  /* 0x000000020a0a7836 */ /* 0x000fe40000000000 */
[----:B------:R-:W-:Y:S02]  /*24f0*/  IMAD R19, R0, R12, R13 ;  /* 0x0000000c00137224 */ /* 0x000fe400078e020d */
[----:B--2---:R-:W-:-:S04]  /*2500*/  IMAD.WIDE R16, R17, 0x4, R8 ;  /* 0x0000000411107825 */ /* 0x004fc800078e0208 */
[----:B------:R-:W-:Y:S01]  /*2510*/  IMAD.WIDE R8, R19, 0x4, R8 ;  /* 0x0000000413087825 */ /* 0x000fe200078e0208 */
[----:B-----5:R2:W-:Y:S04]  /*2520*/  STG.E desc[UR14][R16.64], R7 ;  /* 0x0000000710007986 */ /* 0x0205e8000c10190e */
[----:B------:R2:W-:Y:S02]  /*2530*/  STG.E desc[UR14][R8.64], R7 ;  /* 0x0000000708007986 */ /* 0x0005e4000c10190e */
.L_x_674:
[----:B------:R-:W-:Y:S05]  /*2540*/  BSYNC.RECONVERGENT B3 ;  /* 0x0000000000037941 */ /* 0x000fea0003800200 */
.L_x_673:
[----:B------:R-:W-:-:S13]  /*2550*/  ISETP.LT.OR P1, PT, R10, UR17, P1 ;  /* 0x000000110a007c0c */ /* 0x000fda0008f21670 */
[----:B--2---:R-:W2:Y:S01]  /*2560*/  @P1 LDC.64 R8, c[0x0][0x380] ;  /* 0x0000e000ff081b82 */ /* 0x004ea20000000a00 */
[----:B-1-34-:R-:W-:-:S04]  /*2570*/  @P1 IMAD R17, R0, R10, R13 ;  /* 0x0000000a00111224 */ /* 0x01afc800078e020d */
[----:B--2---:R-:W-:-:S05]  /*2580*/  @P1 IMAD.WIDE R8, R17, 0x4, R8 ;  /* 0x0000000411081825 */ /* 0x004fca00078e0208 */
[----:B-----5:R2:W-:Y:S02]  /*2590*/  @P1 STG.E desc[UR14][R8.64], R7 ;  /* 0x0000000708001986 */ /* 0x0205e4000c10190e */
.L_x_669:
[----:B------:R-:W-:Y:S05]  /*25a0*/  BSYNC.RECONVERGENT B2 ;  /* 0x0000000000027941 */ /* 0x000fea0003800200 */
.L_x_668:
[----:B--2---:R-:W-:Y:S01]  /*25b0*/  MOV R7, UR13 ;  /* 0x0000000d00077c02 */ /* 0x004fe20008000f00 */
[----:B------:R-:W-:Y:S03]  /*25c0*/  BSSY.RECONVERGENT B2, `(.L_x_675) ;  /* 0x0000058000027945 */ /* 0x000fe60003800200 */
[----:B------:R-:W-:-:S04]  /*25d0*/  VIMNMX.U32 R7, PT, PT, R7, 0x1, !PT ;  /* 0x0000000107077848 */ /* 0x000fc80007fe0000 */
[----:B------:R-:W-:-:S13]  /*25e0*/  ISETP.GE.OR P0, PT, R7, R11, !P0 ;  /* 0x0000000b0700720c */ /* 0x000fda0004706670 */
[----:B------:R-:W-:Y:S05]  /*25f0*/  @P0 BRA `(.L_x_676) ;  /* 0x0000000400500947 */ /* 0x000fea0003800000 */
[C---:B------:R-:W-:Y:S01]  /*2600*/  IMAD.IADD R8, R7.reuse, 0x1, -R11 ;  /* 0x0000000107087824 */ /* 0x040fe200078e0a0b */
[----:B------:R-:W-:Y:S01]  /*2610*/  IADD3 R11, PT, PT, -R7, R11, RZ ;  /* 0x0000000b070b7210 */ /* 0x000fe20007ffe1ff */
[----:B------:R-:W-:Y:S01]  /*2620*/  BSSY.RECONVERGENT B3, `(.L_x_677) ;  /* 0x0000036000037945 */ /* 0x000fe20003800200 */
[----:B------:R-:W-:Y:S02]  /*2630*/  PLOP3.LUT P0, PT, PT, PT, PT, 0x80, 0x8 ;  /* 0x000000000008781c */ /* 0x000fe40003f0f070 */
[----:B------:R-:W-:Y:S02]  /*2640*/  ISETP.GT.U32.AND P1, PT, R8, -0x4, PT ;  /* 0xfffffffc0800780c */ /* 0x000fe40003f24070 */
[----:B------:R-:W-:-:S11]  /*2650*/  LOP3.LUT R22, R11, 0x3, RZ, 0xc0, !PT ;  /* 0x000000030b167812 */ /* 0x000fd600078ec0ff */
[----:B------:R-:W-:Y:S05]  /*2660*/  @P1 BRA `(.L_x_678) ;  /* 0x0000000000c41947 */ /* 0x000fea0003800000 */
[----:B------:R-:W-:Y:S01]  /*2670*/  BSSY.RECONVERGENT B4, `(.L_x_679) ;  /* 0x000002e000047945 */ /* 0x000fe20003800200 */
[----:B0-----:R-:W-:Y:S01]  /*2680*/  LOP3.LUT R12, R11, 0xfffffffc, RZ, 0xc0, !PT ;  /* 0xfffffffc0b0c7812 */ /* 0x001fe200078ec0ff */
[----:B-1-34-:R-:W-:Y:S01]  /*2690*/  IMAD.MOV.U32 R23, RZ, RZ, RZ ;  /* 0x000000ffff177224 */ /* 0x01afe200078e00ff */
[----:B------:R-:W-:-:S07]  /*26a0*/  PRMT R10, RZ, 0x7610, R10 ;  /* 0x00007610ff0a7816 */ /* 0x000fce000000000a */
.L_x_680:
[----:B------:R-:W-:Y:S01]  /*26b0*/  LOP3.LUT P0, RZ, R10, 0xff, RZ, 0xc0, !PT ;  /* 0x000000ff0aff7812 */ /* 0x000fe2000780c0ff */
[----:B------:R-:W0:-:S12]  /*26c0*/  LDCU.64 UR18, c[0x0][0x380] ;  /* 0x00007000ff1277ac */ /* 0x000e180008000a00 */
[----:B------:R-:W2:Y:S01]  /*26d0*/  @P0 LDG.E R27, desc[UR14][R14.64] ;  /* 0x0000000e0e1b0981 */ /* 0x000ea2000c1e1900 */
[----:B------:R-:W-:Y:S01]  /*26e0*/  IMAD R19, R0, R7, R13 ;  /* 0x0000000700137224 */ /* 0x000fe200078e020d */
[----:B0-----:R-:W-:Y:S01]  /*26f0*/  @P0 MOV R8, UR18 ;  /* 0x0000001200080c02 */ /* 0x001fe20008000f00 */
[----:B------:R-:W-:-:S04]  /*2700*/  @P0 IMAD.U32 R9, RZ, RZ, UR19 ;  /* 0x00000013ff090e24 */ /* 0x000fc8000f8e00ff */
[----:B------:R-:W-:Y:S01]  /*2710*/  @P0 IMAD.WIDE R10, R19, 0x4, R8 ;  /* 0x00000004130a0825 */ /* 0x000fe200078e0208 */
[----:B------:R-:W-:-:S03]  /*2720*/  @!P0 MOV R8, UR18 ;  /* 0x0000001200088c02 */ /* 0x000fc60008000f00 */
[----:B------:R-:W-:Y:S02]  /*2730*/  @!P0 IMAD.U32 R9, RZ, RZ, UR19 ;  /* 0x00000013ff098e24 */ /* 0x000fe4000f8e00ff */
[----:B------:R-:W-:Y:S01]  /*2740*/  @!P0 IMAD.WIDE R16, R19, 0x4, R8 ;  /* 0x0000000413108825 */ /* 0x000fe200078e0208 */
[----:B--2---:R0:W-:Y:S05]  /*2750*/  @P0 STG.E desc[UR14][R10.64], R27 ;  /* 0x0000001b0a000986 */ /* 0x0041ea000c10190e */
[----:B------:R-:W2:Y:S04]  /*2760*/  @!P0 LDG.E R16, desc[UR14][R16.64] ;  /* 0x0000000e10108981 */ /* 0x000ea8000c1e1900 */
[----:B------:R-:W2:Y:S01]  /*2770*/  @!P0 LDG.E R27, desc[UR14][R14.64] ;  /* 0x0000000e0e1b8981 */ /* 0x000ea2000c1e1900 */
[----:B------:R-:W-:-:S02]  /*2780*/  IADD3 R29, PT, PT, R0, R19, RZ ;  /* 0x00000013001d7210 */ /* 0x000fc40007ffe0ff */
[----:B--2---:R-:W-:-:S13]  /*2790*/  ISETP.NE.AND P0, PT, R16, R27, !P0 ;  /* 0x0000001b1000720c */ /* 0x004fda0004705270 */
[----:B------:R-:W-:-:S04]  /*27a0*/  @!P0 IMAD.WIDE R18, R29, 0x4, R8 ;  /* 0x000000041d128825 */ /* 0x000fc800078e0208 */
[----:B------:R-:W-:Y:S01]  /*27b0*/  @P0 IMAD.WIDE R20, R29, 0x4, R8 ;  /* 0x000000041d140825 */ /* 0x000fe200078e0208 */
[----:B------:R1:W-:Y:S05]  /*27c0*/  @!P0 STG.E desc[UR14][R18.64], R27 ;  /* 0x0000001b12008986 */ /* 0x0003ea000c10190e */
[----:B------:R-:W2:Y:S02]  /*27d0*/  @P0 LDG.E R20, desc[UR14][R20.64] ;  /* 0x0000000e14140981 */ /* 0x000ea4000c1e1900 */
[----:B--2---:R-:W-:-:S13]  /*27e0*/  ISETP.NE.AND P0, PT, R20, R27, P0 ;  /* 0x0000001b1400720c */ /* 0x004fda0000705270 */
[----:B------:R-:W2:Y:S01]  /*27f0*/  @!P0 LDG.E R25, desc[UR14][R14.64] ;  /* 0x0000000e0e198981 */ /* 0x000ea2000c1e1900 */
[----:B------:R-:W-:-:S04]  /*2800*/  IMAD.IADD R29, R0, 0x1, R29 ;  /* 0x00000001001d7824 */ /* 0x000fc800078e021d */
[----:B0-----:R-:W-:-:S04]  /*2810*/  @!P0 IMAD.WIDE R10, R29, 0x4, R8 ;  /* 0x000000041d0a8825 */ /* 0x001fc800078e0208 */
[----:B------:R-:W-:Y:S01]  /*2820*/  @P0 IMAD.WIDE R16, R29, 0x4, R8 ;  /* 0x000000041d100825 */ /* 0x000fe200078e0208 */
[----:B--2---:R0:W-:Y:S05]  /*2830*/  @!P0 STG.E desc[UR14][R10.64], R25 ;  /* 0x000000190a008986 */ /* 0x0041ea000c10190e */
[----:B------:R-:W2:Y:S04]  /*2840*/  @P0 LDG.E R16, desc[UR14][R16.64] ;  /* 0x0000000e10100981 */ /* 0x000ea8000c1e1900 */
[----:B------:R-:W2:Y:S01]  /*2850*/  @P0 LDG.E R25, desc[UR14][R14.64] ;  /* 0x0000000e0e190981 */ /* 0x000ea2000c1e1900 */
[----:B------:R-:W-:-:S02]  /*2860*/  IADD3 R29, PT, PT, R0, R29, RZ ;  /* 0x0000001d001d7210 */ /* 0x000fc40007ffe0ff */
[----:B--2---:R-:W-:-:S13]  /*2870*/  ISETP.NE.AND P0, PT, R16, R25, P0 ;  /* 0x000000191000720c */ /* 0x004fda0000705270 */
[----:B-1----:R-:W-:-:S04]  /*2880*/  @!P0 IMAD.WIDE R18, R29, 0x4, R8 ;  /* 0x000000041d128825 */ /* 0x002fc800078e0208 */
[----:B------:R-:W-:Y:S01]  /*2890*/  @P0 IMAD.WIDE R8, R29, 0x4, R8 ;  /* 0x000000041d080825 */ /* 0x000fe200078e0208 */
[----:B------:R1:W-:Y:S05]  /*28a0*/  @!P0 STG.E desc[UR14][R18.64], R25 ;  /* 0x0000001912008986 */ /* 0x0003ea000c10190e */
[----:B------:R-:W2:Y:S01]  /*28b0*/  @P0 LDG.E R8, desc[UR14][R8.64] ;  /* 0x0000000e08080981 */ /* 0x000ea2000c1e1900 */
[----:B------:R-:W-:-:S05]  /*28c0*/  VIADD R23, R23, 0x4 ;  /* 0x0000000417177836 */ /* 0x000fca0000000000 */
[----:B------:R-:W-:Y:S01]  /*28d0*/  ISETP.NE.AND P3, PT, R23, R12, PT ;  /* 0x0000000c1700720c */ /* 0x000fe20003f65270 */
[----:B------:R-:W-:Y:S02]  /*28e0*/  HFMA2 R20, -RZ, RZ, 0, 5.9604644775390625e-08 ;  /* 0x00000001ff147431 */ /* 0x000fe400000001ff */
[----:B------:R-:W-:-:S03]  /*28f0*/  VIADD R7, R7, 0x4 ;  /* 0x0000000407077836 */ /* 0x000fc60000000000 */
[----:B0-----:R-:W-:Y:S02]  /*2900*/  @!P0 PRMT R10, R20, 0x7610, R10 ;  /* 0x00007610140a8816 */ /* 0x001fe4000000000a */
[----:B--2---:R-:W-:-:S04]  /*2910*/  @P0 ISETP.NE.AND P1, PT, R8, R25, PT ;  /* 0x000000190800020c */ /* 0x004fc80003f25270 */
[----:B------:R-:W-:-:S04]  /*2920*/  @P0 SEL R11, RZ, 0x1, P1 ;  /* 0x00000001ff0b0807 */ /* 0x000fc80000800000 */
[----:B------:R-:W-:Y:S01]  /*2930*/  @P0 PRMT R10, R11, 0x7610, R10 ;  /* 0x000076100b0a0816 */ /* 0x000fe2000000000a */
[----:B-1----:R-:W-:Y:S06]  /*2940*/  @P3 BRA `(.L_x_680) ;  /* 0xfffffffc00583947 */ /* 0x002fec000383ffff */
[----:B------:R-:W-:Y:S05]  /*2950*/  BSYNC.RECONVERGENT B4 ;  /* 0x0000000000047941 */ /* 0x000fea0003800200 */
.L_x_679:
[----:B------:R-:W-:-:S04]  /*2960*/  PRMT R8, R10, 0x9910, RZ ;  /* 0x000099100a087816 */ /* 0x000fc800000000ff */
[----:B------:R-:W-:-:S13]  /*2970*/  ISETP.EQ.AND P0, PT, R8, RZ, PT ;  /* 0x000000ff0800720c */ /* 0x000fda0003f02270 */
.L_x_678:
[----:B------:R-:W-:Y:S05]  /*2980*/  BSYNC.RECONVERGENT B3 ;  /* 0x0000000000037941 */ /* 0x000fea0003800200 */
.L_x_677:
[----:B------:R-:W-:-:S13]  /*2990*/  ISETP.NE.AND P1, PT, R22, RZ, PT ;  /* 0x000000ff1600720c */ /* 0x000fda0003f25270 */
[----:B------:R-:W-:Y:S05]  /*29a0*/  @!P1 BRA `(.L_x_676) ;  /* 0x0000000000649947 */ /* 0x000fea0003800000 */
[----:B-1-34-:R-:W2:Y:S01]  /*29b0*/  @!P0 LDG.E R17, desc[UR14][R14.64] ;  /* 0x0000000e0e118981 */ /* 0x01aea2000c1e1900 */
[----:B------:R-:W1:Y:S01]  /*29c0*/  LDCU.64 UR18, c[0x0][0x380] ;  /* 0x00007000ff1277ac */ /* 0x000e620008000a00 */
[----:B------:R-:W-:Y:S01]  /*29d0*/  IMAD R7, R0, R7, R13 ;  /* 0x0000000700077224 */ /* 0x000fe200078e020d */
[----:B-1----:R-:W-:Y:S01]  /*29e0*/  @!P0 MOV R8, UR18 ;  /* 0x0000001200088c02 */ /* 0x002fe20008000f00 */
[----:B------:R-:W-:-:S04]  /*29f0*/  @!P0 IMAD.U32 R9, RZ, RZ, UR19 ;  /* 0x00000013ff098e24 */ /* 0x000fc8000f8e00ff */
[----:B------:R-:W-:Y:S01]  /*2a00*/  @!P0 IMAD.WIDE R10, R7, 0x4, R8 ;  /* 0x00000004070a8825 */ /* 0x000fe200078e0208 */
[----:B------:R-:W-:-:S03]  /*2a10*/  @P0 MOV R8, UR18 ;  /* 0x0000001200080c02 */ /* 0x000fc60008000f00 */
[----:B------:R-:W-:Y:S02]  /*2a20*/  @P0 IMAD.U32 R9, RZ, RZ, UR19 ;  /* 0x00000013ff090e24 */ /* 0x000fe4000f8e00ff */
[----:B0-----:R-:W-:Y:S01]  /*2a30*/  @P0 IMAD.WIDE R12, R7, 0x4, R8 ;  /* 0x00000004070c0825 */ /* 0x001fe200078e0208 */
[----:B--2---:R2:W-:Y:S05]  /*2a40*/  @!P0 STG.E desc[UR14][R10.64], R17 ;  /* 0x000000110a008986 */ /* 0x0045ea000c10190e */
[----:B------:R-:W3:Y:S04]  /*2a50*/  @P0 LDG.E R12, desc[UR14][R12.64] ;  /* 0x0000000e0c0c0981 */ /* 0x000ee8000c1e1900 */
[----:B------:R-:W3:Y:S01]  /*2a60*/  @P0 LDG.E R17, desc[UR14][R14.64] ;  /* 0x0000000e0e110981 */ /* 0x000ee2000c1e1900 */
[----:B------:R-:W-:-:S02]  /*2a70*/  ISETP.NE.AND P1, PT, R22, 0x1, PT ;  /* 0x000000011600780c */ /* 0x000fc40003f25270 */
[----:B---3--:R-:W-:-:S11]  /*2a80*/  ISETP.NE.AND P0, PT, R12, R17, P0 ;  /* 0x000000110c00720c */ /* 0x008fd60000705270 */
[----:B--2---:R-:W-:Y:S05]  /*2a90*/  @!P1 BRA `(.L_x_676) ;  /* 0x0000000000289947 */ /* 0x004fea0003800000 */
[----:B------:R-:W-:-:S05]  /*2aa0*/  IADD3 R7, PT, PT, R0, R7, RZ ;  /* 0x0000000700077210 */ /* 0x000fca0007ffe0ff */
[----:B------:R-:W-:-:S05]  /*2ab0*/  IMAD.WIDE R10, R7, 0x4, R8 ;  /* 0x00000004070a7825 */ /* 0x000fca00078e0208 */
[----:B------:R2:W-:Y:S04]  /*2ac0*/  @!P0 STG.E desc[UR14][R10.64], R17 ;  /* 0x000000110a008986 */ /* 0x0005e8000c10190e */
[----:B------:R-:W3:Y:S02]  /*2ad0*/  @P0 LDG.E R12, desc[UR14][R10.64] ;  /* 0x0000000e0a0c0981 */ /* 0x000ee4000c1e1900 */
[----:B---3--:R-:W-:-:S04]  /*2ae0*/  ISETP.NE.AND P0, PT, R12, R17, P0 ;  /* 0x000000110c00720c */ /* 0x008fc80000705270 */
[----:B------:R-:W-:-:S13]  /*2af0*/  ISETP.EQ.OR P0, PT, R22, 0x2, P0 ;  /* 0x000000021600780c */ /* 0x000fda0000702670 */
[----:B------:R-:W3:Y:S01]  /*2b00*/  @!P0 LDG.E R15, desc[UR14][R14.64] ;  /* 0x0000000e0e0f8981 */ /* 0x000ee2000c1e1900 */
[----:B------:R-:W-:-:S04]  /*2b10*/  @!P0 IMAD.IADD R7, R0, 0x1, R7 ;  /* 0x0000000100078824 */ /* 0x000fc800078e0207 */
[----:B------:R-:W-:-:S05]  /*2b20*/  @!P0 IMAD.WIDE R8, R7, 0x4, R8 ;  /* 0x0000000407088825 */ /* 0x000fca00078e0208 */
[----:B---3--:R2:W-:Y:S02]  /*2b30*/  @!P0 STG.E desc[UR14][R8.64], R15 ;  /* 0x0000000f08008986 */ /* 0x0085e4000c10190e */
.L_x_676:
[----:B------:R-:W-:Y:S05]  /*2b40*/  BSYNC.RECONVERGENT B2 ;  /* 0x0000000000027941 */ /* 0x000fea0003800200 */
.L_x_675:
[----:B------:R-:W-:Y:S05]  /*2b50*/  BRA.U !UP1, `(.L_x_660) ;  /* 0x00000009092c7547 */ /* 0x000fea000b800000 */
[----:B------:R-:W-:Y:S01]  /*2b60*/  IMAD R7, R3, UR5, RZ ;  /* 0x0000000503077c24 */ /* 0x000fe2000f8e02ff */
[----:B------:R-:W-:Y:S01]  /*2b70*/  UMOV UR4, URZ ;  /* 0x000000ff00047c82 */ /* 0x000fe20008000000 */
[----:B------:R-:W-:Y:S05]  /*2b80*/  BRA.U UP3, `(.L_x_681) ;  /* 0x0000000103ec7547 */ /* 0x000fea000b800000 */
[----:B------:R-:W-:-:S05]  /*2b90*/  UMOV UR4, URZ ;  /* 0x000000ff00047c82 */ /* 0x000fca0008000000 */
.L_x_682:
[----:B--2---:R-:W2:Y:S01]  /*2ba0*/  LDC.64 R10, c[0x0][0x380] ;  /* 0x0000e000ff0a7b82 */ /* 0x004ea20000000a00 */
[----:B----4-:R-:W-:-:S04]  /*2bb0*/  IMAD R9, R0, UR4, R3 ;  /* 0x0000000400097c24 */ /* 0x010fc8000f8e0203 */
[----:B--2---:R-:W-:-:S03]  /*2bc0*/  IMAD.WIDE R10, R9, 0x4, R10 ;  /* 0x00000004090a7825 */ /* 0x004fc600078e020a */
[----:B------:R-:W2:Y:S02]  /*2bd0*/  LDC.64 R8, c[0x0][0x3f0] ;  /* 0x0000fc00ff087b82 */ /* 0x000ea40000000a00 */
[----:B------:R-:W5:Y:S01]  /*2be0*/  LDG.E R19, desc[UR14][R10.64] ;  /* 0x0000000e0a137981 */ /* 0x000f62000c1e1900 */
[----:B------:R-:W-:-:S05]  /*2bf0*/  IADD3 R13, PT, PT, R7, UR4, RZ ;  /* 0x00000004070d7c10 */ /* 0x000fca000fffe0ff */
[----:B--2---:R-:W-:-:S04]  /*2c00*/  IMAD.WIDE R8, R13, 0x4, R8 ;  /* 0x000000040d087825 */ /* 0x004fc800078e0208 */
[C---:B0-----:R-:W-:Y:S01]  /*2c10*/  IMAD.WIDE R12, R0.reuse, 0x4, R10 ;  /* 0x00000004000c7825 */ /* 0x041fe200078e020a */
[----:B-----5:R0:W-:Y:S04]  /*2c20*/  STG.E desc[UR14][R8.64], R19 ;  /* 0x0000001308007986 */ /* 0x0201e8000c10190e */
[----:B------:R-:W2:Y:S01]  /*2c30*/  LDG.E R21, desc[UR14][R12.64] ;  /* 0x0000000e0c157981 */ /* 0x000ea2000c1e1900 */
[----:B------:R-:W-:-:S03]  /*2c40*/  IMAD.WIDE R14, R0, 0x4, R12 ;  /* 0x00000004000e7825 */ /* 0x000fc600078e020c */
[----:B--2---:R2:W-:Y:S04]  /*2c50*/  STG.E desc[UR14][R8.64+0x4], R21 ;  /* 0x0000041508007986 */ /* 0x0045e8000c10190e */
[----:B-1-34-:R-:W3:Y:S01]  /*2c60*/  LDG.E R23, desc[UR14][R14.64] ;  /* 0x0000000e0e177981 */ /* 0x01aee2000c1e1900 */
[----:B------:R-:W-:-:S03]  /*2c70*/  IMAD.WIDE R16, R0, 0x4, R14 ;  /* 0x0000000400107825 */ /* 0x000fc600078e020e */
[----:B---3--:R1:W-:Y:S04]  /*2c80*/  STG.E desc[UR14][R8.64+0x8], R23 ;  /* 0x0000081708007986 */ /* 0x0083e8000c10190e */
[----:B------:R-:W3:Y:S01]  /*2c90*/  LDG.E R25, desc[UR14][R16.64] ;  /* 0x0000000e10197981 */ /* 0x000ee2000c1e1900 */
[----:B------:R-:W-:-:S03]  /*2ca0*/  IMAD.WIDE R10, R0, 0x4, R16 ;  /* 0x00000004000a7825 */ /* 0x000fc600078e0210 */
[----:B---3--:R3:W-:Y:S04]  /*2cb0*/  STG.E desc[UR14][R8.64+0xc], R25 ;  /* 0x00000c1908007986 */ /* 0x0087e8000c10190e */
[----:B------:R-:W4:Y:S01]  /*2cc0*/  LDG.E R27, desc[UR14][R10.64] ;  /* 0x0000000e0a1b7981 */ /* 0x000f22000c1e1900 */
[----:B0-----:R-:W-:-:S03]  /*2cd0*/  IMAD.WIDE R18, R0, 0x4, R10 ;  /* 0x0000000400127825 */ /* 0x001fc600078e020a */
[----:B----4-:R0:W-:Y:S04]  /*2ce0*/  STG.E desc[UR14][R8.64+0x10], R27 ;  /* 0x0000101b08007986 */ /* 0x0101e8000c10190e */
[----:B------:R-:W4:Y:S01]  /*2cf0*/  LDG.E R29, desc[UR14][R18.64] ;  /* 0x0000000e121d7981 */ /* 0x000f22000c1e1900 */
[----:B------:R-:W-:-:S03]  /*2d00*/  IMAD.WIDE R12, R0, 0x4, R18 ;  /* 0x00000004000c7825 */ /* 0x000fc600078e0212 */
[----:B----4-:R4:W-:Y:S04]  /*2d10*/  STG.E desc[UR14][R8.64+0x14], R29 ;  /* 0x0000141d08007986 */ /* 0x0109e8000c10190e */
[----:B--2---:R-:W2:Y:S01]  /*2d20*/  LDG.E R21, desc[UR14][R12.64] ;  /* 0x0000000e0c157981 */ /* 0x004ea2000c1e1900 */
[----:B------:R-:W-:-:S03]  /*2d30*/  IMAD.WIDE R14, R0, 0x4, R12 ;  /* 0x00000004000e7825 */ /* 0x000fc600078e020c */
[----:B--2---:R2:W-:Y:S04]  /*2d40*/  STG.E desc[UR14][R8.64+0x18], R21 ;  /* 0x0000181508007986 */ /* 0x0045e8000c10190e */
[----:B-1----:R-:W5:Y:S01]  /*2d50*/  LDG.E R23, desc[UR14][R14.64] ;  /* 0x0000000e0e177981 */ /* 0x002f62000c1e1900 */
[----:B------:R-:W-:-:S03]  /*2d60*/  IMAD.WIDE R16, R0, 0x4, R14 ;  /* 0x0000000400107825 */ /* 0x000fc600078e020e */
[----:B-----5:R1:W-:Y:S04]  /*2d70*/  STG.E desc[UR14][R8.64+0x1c], R23 ;  /* 0x00001c1708007986 */ /* 0x0203e8000c10190e */
[----:B---3--:R-:W3:Y:S01]  /*2d80*/  LDG.E R25, desc[UR14][R16.64] ;  /* 0x0000000e10197981 */ /* 0x008ee2000c1e1900 */
[----:B------:R-:W-:-:S03]  /*2d90*/  IMAD.WIDE R10, R0, 0x4, R16 ;  /* 0x00000004000a7825 */ /* 0x000fc600078e0210 */
[----:B---3--:R3:W-:Y:S04]  /*2da0*/  STG.E desc[UR14][R8.64+0x20], R25 ;  /* 0x0000201908007986 */ /* 0x0087e8000c10190e */
[----:B0-----:R-:W5:Y:S01]  /*2db0*/  LDG.E R27, desc[UR14][R10.64] ;  /* 0x0000000e0a1b7981 */ /* 0x001f62000c1e1900 */
[----:B------:R-:W-:-:S03]  /*2dc0*/  IMAD.WIDE R18, R0, 0x4, R10 ;  /* 0x0000000400127825 */ /* 0x000fc600078e020a */
[----:B-----5:R0:W-:Y:S04]  /*2dd0*/  STG.E desc[UR14][R8.64+0x24], R27 ;  /* 0x0000241b08007986 */ /* 0x0201e8000c10190e */
[----:B----4-:R-:W4:Y:S01]  /*2de0*/  LDG.E R29, desc[UR14][R18.64] ;  /* 0x0000000e121d7981 */ /* 0x010f22000c1e1900 */
[----:B------:R-:W-:-:S03]  /*2df0*/  IMAD.WIDE R12, R0, 0x4, R18 ;  /* 0x00000004000c7825 */ /* 0x000fc600078e0212 */
[----:B----4-:R4:W-:Y:S04]  /*2e00*/  STG.E desc[UR14][R8.64+0x28], R29 ;  /* 0x0000281d08007986 */ /* 0x0109e8000c10190e */
[----:B--2---:R-:W2:Y:S01]  /*2e10*/  LDG.E R21, desc[UR14][R12.64] ;  /* 0x0000000e0c157981 */ /* 0x004ea2000c1e1900 */
[----:B------:R-:W-:-:S03]  /*2e20*/  IMAD.WIDE R14, R0, 0x4, R12 ;  /* 0x00000004000e7825 */ /* 0x000fc600078e020c */
[----:B--2---:R4:W-:Y:S04]  /*2e30*/  STG.E desc[UR14][R8.64+0x2c], R21 ;  /* 0x00002c1508007986 */ /* 0x0049e8000c10190e */
[----:B-1----:R-:W2:Y:S01]  /*2e40*/  LDG.E R23, desc[UR14][R14.64] ;  /* 0x0000000e0e177981 */ /* 0x002ea2000c1e1900 */
[----:B------:R-:W-:-:S03]  /*2e50*/  IMAD.WIDE R16, R0, 0x4, R14 ;  /* 0x0000000400107825 */ /* 0x000fc600078e020e */
[----:B--2---:R4:W-:Y:S04]  /*2e60*/  STG.E desc[UR14][R8.64+0x30], R23 ;  /* 0x0000301708007986 */ /* 0x0049e8000c10190e */
[----:B---3--:R-:W2:Y:S01]  /*2e70*/  LDG.E R25, desc[UR14][R16.64] ;  /* 0x0000000e10197981 */ /* 0x008ea2000c1e1900 */
[----:B------:R-:W-:-:S03]  /*2e80*/  IMAD.WIDE R10, R0, 0x4, R16 ;  /* 0x00000004000a7825 */ /* 0x000fc600078e0210 */
[----:B--2---:R4:W-:Y:S04]  /*2e90*/  STG.E desc[UR14][R8.64+0x34], R25 ;  /* 0x0000341908007986 */ /* 0x0049e8000c10190e */
[----:B0-----:R-:W2:Y:S01]  /*2ea0*/  LDG.E R27, desc[UR14][R10.64] ;  /* 0x0000000e0a1b7981 */ /* 0x001ea2000c1e1900 */
[----:B------:R-:W-:-:S03]  /*2eb0*/  IMAD.WIDE R18, R0, 0x4, R10 ;  /* 0x0000000400127825 */ /* 0x000fc600078e020a */
[----:B--2---:R4:W-:Y:S04]  /*2ec0*/  STG.E desc[UR14][R8.64+0x38], R27 ;  /* 0x0000381b08007986 */ /* 0x0049e8000c10190e */
[----:B------:R-:W2:Y:S01]  /*2ed0*/  LDG.E R19, desc[UR14][R18.64] ;  /* 0x0000000e12137981 */ /* 0x000ea2000c1e1900 */
[----:B------:R-:W-:Y:S02]  /*2ee0*/  ULOP3.LUT UR7, UR5, 0x7ffffff0, URZ, 0xc0, !UPT ;  /* 0x7ffffff005077892 */ /* 0x000fe4000f8ec0ff */
[----:B------:R-:W-:-:S04]  /*2ef0*/  UIADD3 UR4, UPT, UPT, UR4, 0x10, URZ ;  /* 0x0000001004047890 */ /* 0x000fc8000fffe0ff */
[----:B------:R-:W-:Y:S01]  /*2f00*/  UISETP.NE.AND UP2, UPT, UR4, UR7, UPT ;  /* 0x000000070400728c */ /* 0x000fe2000bf45270 */
[----:B--2---:R4:W-:Y:S08]  /*2f10*/  STG.E desc[UR14][R8.64+0x3c], R19 ;  /* 0x00003c1308007986 */ /* 0x0049f0000c10190e */
[----:B------:R-:W-:Y:S05]  /*2f20*/  BRA.U UP2, `(.L_x_682) ;  /* 0xfffffffd021c7547 */ /* 0x000fea000b83ffff */
[----:B------:R-:W-:-:S05]  /*2f30*/  UMOV UR4, UR7 ;  /* 0x0000000700047c82 */ /* 0x000fca0008000000 */
.L_x_681:
[----:B------:R-:W-:-:S04]  /*2f40*/  ULOP3.LUT UR7, UR5, 0xf, URZ, 0xc0, !UPT ;  /* 0x0000000f05077892 */ /* 0x000fc8000f8ec0ff */
[----:B------:R-:W-:-:S09]  /*2f50*/  UISETP.NE.AND UP2, UPT, UR7, URZ, UPT ;  /* 0x000000ff0700728c */ /* 0x000fd2000bf45270 */
[----:B------:R-:W-:Y:S05]  /*2f60*/  BRA.U !UP2, `(.L_x_660) ;  /* 0x000000050a287547 */ /* 0x000fea000b800000 */
[----:B------:R-:W-:-:S04]  /*2f70*/  ULOP3.LUT UR7, UR5, 0x7, URZ, 0xc0, !UPT ;  /* 0x0000000705077892 */ /* 0x000fc8000f8ec0ff */
[----:B------:R-:W-:Y:S01]  /*2f80*/  UISETP.NE.AND UP2, UPT, UR7, URZ, UPT ;  /* 0x000000ff0700728c */ /* 0x000fe2000bf45270 */
[----:B------:R-:W-:Y:S10]  /*2f90*/  BRA.U !UP4, `(.L_x_683) ;  /* 0x000000010c787547 */ /* 0x000ff4000b800000 */
[----:B--2---:R-:W2:Y:S01]  /*2fa0*/  LDC.64 R10, c[0x0][0x380] ;  /* 0x0000e000ff0a7b82 */ /* 0x004ea20000000a00 */
[----:B----4-:R-:W-:-:S04]  /*2fb0*/  IMAD R9, R0, UR4, R3 ;  /* 0x0000000400097c24 */ /* 0x010fc8000f8e0203 */
[----:B--2---:R-:W-:-:S03]  /*2fc0*/  IMAD.WIDE R10, R9, 0x4, R10 ;  /* 0x00000004090a7825 */ /* 0x004fc600078e020a */
[----:B------:R-:W2:Y:S02]  /*2fd0*/  LDC.64 R8, c[0x0][0x3f0] ;  /* 0x0000fc00ff087b82 */ /* 0x000ea40000000a00 */
[----:B------:R-:W4:Y:S01]  /*2fe0*/  LDG.E R19, desc[UR14][R10.64] ;  /* 0x0000000e0a137981 */ /* 0x000f22000c1e1900 */
[----:B------:R-:W-:-:S04]  /*2ff0*/  VIADD R13, R7, UR4 ;  /* 0x00000004070d7c36 */ /* 0x000fc80008000000 */
[----:B--2---:R-:W-:-:S04]  /*3000*/  IMAD.WIDE R8, R13, 0x4, R8 ;  /* 0x000000040d087825 */ /* 0x004fc800078e0208 */
[C---:B0-----:R-:W-:Y:S01]  /*3010*/  IMAD.WIDE R12, R0.reuse, 0x4, R10 ;  /* 0x00000004000c7825 */ /* 0x041fe200078e020a */
[----:B----4-:R0:W-:Y:S04]  /*3020*/  STG.E desc[UR14][R8.64], R19 ;  /* 0x0000001308007986 */ /* 0x0101e8000c10190e */
[----:B------:R-:W2:Y:S01]  /*3030*/  LDG.E R21, desc[UR14][R12.64] ;  /* 0x0000000e0c157981 */ /* 0x000ea2000c1e1900 */
[----:B------:R-:W-:-:S03]  /*3040*/  IMAD.WIDE R14, R0, 0x4, R12 ;  /* 0x00000004000e7825 */ /* 0x000fc600078e020c */
[----:B--2---:R2:W-:Y:S04]  /*3050*/  STG.E desc[UR14][R8.64+0x4], R21 ;  /* 0x0000041508007986 */ /* 0x0045e8000c10190e */
[----:B-1-3--:R-:W3:Y:S01]  /*3060*/  LDG.E R23, desc[UR14][R14.64] ;  /* 0x0000000e0e177981 */ /* 0x00aee2000c1e1900 */
[----:B------:R-:W-:-:S03]  /*3070*/  IMAD.WIDE R16, R0, 0x4, R14 ;  /* 0x0000000400107825 */ /* 0x000fc600078e020e */
[----:B---3--:R1:W-:Y:S04]  /*3080*/  STG.E desc[UR14][R8.64+0x8], R23 ;  /* 0x0000081708007986 */ /* 0x0083e8000c10190e */
[----:B------:R-:W3:Y:S01]  /*3090*/  LDG.E R25, desc[UR14][R16.64] ;  /* 0x0000000e10197981 */ /* 0x000ee2000c1e1900 */
[----:B------:R-:W-:-:S03]  /*30a0*/  IMAD.WIDE R10, R0, 0x4, R16 ;  /* 0x00000004000a7825 */ /* 0x000fc600078e0210 */
[----:B---3--:R1:W-:Y:S04]  /*30b0*/  STG.E desc[UR14][R8.64+0xc], R25 ;  /* 0x00000c1908007986 */ /* 0x0083e8000c10190e */
[----:B------:R-:W3:Y:S01]  /*30c0*/  LDG.E R27, desc[UR14][R10.64] ;  /* 0x0000000e0a1b7981 */ /* 0x000ee2000c1e1900 */
[----:B0-----:R-:W-:-:S03]  /*30d0*/  IMAD.WIDE R18, R0, 0x4, R10 ;  /* 0x0000000400127825 */ /* 0x001fc600078e020a */
[----:B---3--:R1:W-:Y:S04]  /*30e0*/  STG.E desc[UR14][R8.64+0x10], R27 ;  /* 0x0000101b08007986 */ /* 0x0083e8000c10190e */
[----:B------:R-:W3:Y:S01]  /*30f0*/  LDG.E R29, desc[UR14][R18.64] ;  /* 0x0000000e121d7981 */ /* 0x000ee2000c1e1900 */
[----:B------:R-:W-:-:S03]  /*3100*/  IMAD.WIDE R12, R0, 0x4, R18 ;  /* 0x00000004000c7825 */ /* 0x000fc600078e0212 */
[----:B---3--:R1:W-:Y:S04]  /*3110*/  STG.E desc[UR14][R8.64+0x14], R29 ;  /* 0x0000141d08007986 */ /* 0x0083e8000c10190e */
[----:B--2---:R-:W2:Y:S01]  /*3120*/  LDG.E R21, desc[UR14][R12.64] ;  /* 0x0000000e0c157981 */ /* 0x004ea2000c1e1900 */
[----:B------:R-:W-:-:S03]  /*3130*/  IMAD.WIDE R14, R0, 0x4, R12 ;  /* 0x00000004000e7825 */ /* 0x000fc600078e020c */
[----:B--2---:R1:W-:Y:S04]  /*3140*/  STG.E desc[UR14][R8.64+0x18], R21 ;  /* 0x0000181508007986 */ /* 0x0043e8000c10190e */
[----:B------:R-:W2:Y:S01]  /*3150*/  LDG.E R15, desc[UR14][R14.64] ;  /* 0x0000000e0e0f7981 */ /* 0x000ea2000c1e1900 */
[----:B------:R-:W-:-:S03]  /*3160*/  UIADD3 UR4, UPT, UPT, UR4, 0x8, URZ ;  /* 0x0000000804047890 */ /* 0x000fc6000fffe0ff */
[----:B--2---:R1:W-:Y:S09]  /*3170*/  STG.E desc[UR14][R8.64+0x1c], R15 ;  /* 0x00001c0f08007986 */ /* 0x0043f2000c10190e */
.L_x_683:
[----:B------:R-:W-:Y:S05]  /*3180*/  BRA.U !UP2, `(.L_x_660) ;  /* 0x000000010aa07547 */ /* 0x000fea000b800000 */
[----:B------:R-:W-:-:S04]  /*3190*/  ULOP3.LUT UR7, UR5, 0x3, URZ, 0xc0, !UPT ;  /* 0x0000000305077892 */ /* 0x000fc8000f8ec0ff */
[----:B------:R-:W-:Y:S01]  /*31a0*/  UISETP.NE.AND UP2, UPT, UR7, URZ, UPT ;  /* 0x000000ff0700728c */ /* 0x000fe2000bf45270 */
[----:B------:R-:W-:Y:S10]  /*31b0*/  BRA.U !UP5, `(.L_x_684) ;  /* 0x000000010d487547 */ /* 0x000ff4000b800000 */
[----:B-12-4-:R-:W1:Y:S01]  /*31c0*/  LDC.64 R8, c[0x0][0x380] ;  /* 0x0000e000ff087b82 */ /* 0x016e620000000a00 */
[----:B------:R-:W-:-:S04]  /*31d0*/  IMAD R11, R0, UR4, R3 ;  /* 0x00000004000b7c24 */ /* 0x000fc8000f8e0203 */
[----:B-1----:R-:W-:-:S03]  /*31e0*/  IMAD.WIDE R10, R11, 0x4, R8 ;  /* 0x000000040b0a7825 */ /* 0x002fc600078e0208 */
[----:B------:R-:W1:Y:S02]  /*31f0*/  LDC.64 R8, c[0x0][0x3f0] ;  /* 0x0000fc00ff087b82 */ /* 0x000e640000000a00 */
[----:B------:R-:W2:Y:S01]  /*3200*/  LDG.E R19, desc[UR14][R10.64] ;  /* 0x0000000e0a137981 */ /* 0x000ea2000c1e1900 */
[----:B------:R-:W-:-:S05]  /*3210*/  IADD3 R13, PT, PT, R7, UR4, RZ ;  /* 0x00000004070d7c10 */ /* 0x000fca000fffe0ff */
[----:B-1----:R-:W-:-:S04]  /*3220*/  IMAD.WIDE R8, R13, 0x4, R8 ;  /* 0x000000040d087825 */ /* 0x002fc800078e0208 */
[C---:B0-----:R-:W-:Y:S01]  /*3230*/  IMAD.WIDE R12, R0.reuse, 0x4, R10 ;  /* 0x00000004000c7825 */ /* 0x041fe200078e020a */
[----:B--2---:R0:W-:Y:S04]  /*3240*/  STG.E desc[UR14][R8.64], R19 ;  /* 0x0000001308007986 */ /* 0x0041e8000c10190e */
[----:B------:R-:W2:Y:S01]  /*3250*/  LDG.E R21, desc[UR14][R12.64] ;  /* 0x0000000e0c157981 */ /* 0x000ea2000c1e1900 */
[----:B------:R-:W-:-:S03]  /*3260*/  IMAD.WIDE R14, R0, 0x4, R12 ;  /* 0x00000004000e7825 */ /* 0x000fc600078e020c */
[----:B--2---:R0:W-:Y:S04]  /*3270*/  STG.E desc[UR14][R8.64+0x4], R21 ;  /* 0x0000041508007986 */ /* 0x0041e8000c10190e */
[----:B---3--:R-:W2:Y:S01]  /*3280*/  LDG.E R23, desc[UR14][R14.64] ;  /* 0x0000000e0e177981 */ /* 0x008ea2000c1e1900 */
[----:B------:R-:W-:-:S03]  /*3290*/  IMAD.WIDE R16, R0, 0x4, R14 ;  /* 0x0000000400107825 */ /* 0x000fc600078e020e */
[----:B--2---:R0:W-:Y:S04]  /*32a0*/  STG.E desc[UR14][R8.64+0x8], R23 ;  /* 0x0000081708007986 */ /* 0x0041e8000c10190e */
[----:B------:R-:W2:Y:S01]  /*32b0*/  LDG.E R17, desc[UR14][R16.64] ;  /* 0x0000000e10117981 */ /* 0x000ea2000c1e1900 */
[----:B------:R-:W-:-:S03]  /*32c0*/  UIADD3 UR4, UPT, UPT, UR4, 0x4, URZ ;  /* 0x0000000404047890 */ /* 0x000fc6000fffe0ff */
[----:B--2---:R0:W-:Y:S09]  /*32d0*/  STG.E desc[UR14][R8.64+0xc], R17 ;  /* 0x00000c1108007986 */ /* 0x0041f2000c10190e */
.L_x_684:
[----:B------:R-:W-:Y:S05]  /*32e0*/  BRA.U !UP2, `(.L_x_660) ;  /* 0x000000010a487547 */ /* 0x000fea000b800000 */
[----:B012-4-:R-:W0:Y:S01]  /*32f0*/  LDC.64 R8, c[0x0][0x380] ;  /* 0x0000e000ff087b82 */ /* 0x017e220000000a00 */
[----:B------:R-:W-:-:S04]  /*3300*/  IMAD R11, R0, UR4, R3 ;  /* 0x00000004000b7c24 */ /* 0x000fc8000f8e0203 */
[----:B0-----:R-:W-:-:S03]  /*3310*/  IMAD.WIDE R8, R11, 0x4, R8 ;  /* 0x000000040b087825 */ /* 0x001fc600078e0208 */
[----:B------:R-:W0:Y:S02]  /*3320*/  LDC.64 R10, c[0x0][0x3f0] ;  /* 0x0000fc00ff0a7b82 */ /* 0x000e240000000a00 */
[----:B------:R-:W2:Y:S01]  /*3330*/  LDG.E R13, desc[UR14][R8.64] ;  /* 0x0000000e080d7981 */ /* 0x000ea2000c1e1900 */
[----:B------:R-:W-:Y:S01]  /*3340*/  VIADD R7, R7, UR4 ;  /* 0x0000000407077c36 */ /* 0x000fe20008000000 */
[----:B------:R-:W-:-:S03]  /*3350*/  UISETP.NE.AND UP2, UPT, UR7, 0x1, UPT ;  /* 0x000000010700788c */ /* 0x000fc6000bf45270 */
[----:B0-----:R-:W-:-:S05]  /*3360*/  IMAD.WIDE R10, R7, 0x4, R10 ;  /* 0x00000004070a7825 */ /* 0x001fca00078e020a */
[----:B--2---:R0:W-:Y:S01]  /*3370*/  STG.E desc[UR14][R10.64], R13 ;  /* 0x0000000d0a007986 */ /* 0x0041e2000c10190e */
[----:B------:R-:W-:Y:S05]  /*3380*/  BRA.U !UP2, `(.L_x_660) ;  /* 0x000000010a207547 */ /* 0x000fea000b800000 */
[----:B------:R-:W-:-:S05]  /*3390*/  IMAD.WIDE R8, R0, 0x4, R8 ;  /* 0x0000000400087825 */ /* 0x000fca00078e0208 */
[----:B------:R-:W2:Y:S01]  /*33a0*/  LDG.E R7, desc[UR14][R8.64] ;  /* 0x0000000e08077981 */ /* 0x000ea2000c1e1900 */
[----:B------:R-:W-:-:S03]  /*33b0*/  UISETP.NE.AND UP2, UPT, UR7, 0x2, UPT ;  /* 0x000000020700788c */ /* 0x000fc6000bf45270 */
[----:B--2---:R1:W-:Y:S06]  /*33c0*/  STG.E desc[UR14][R10.64+0x4], R7 ;  /* 0x000004070a007986 */ /* 0x0043ec000c10190e */
[----:B------:R-:W-:Y:S05]  /*33d0*/  BRA.U !UP2, `(.L_x_660) ;  /* 0x000000010a0c7547 */ /* 0x000fea000b800000 */
[----:B------:R-:W-:-:S06]  /*33e0*/  IMAD.WIDE R8, R0, 0x4, R8 ;  /* 0x0000000400087825 */ /* 0x000fcc00078e0208 */
[----:B------:R-:W2:Y:S04]  /*33f0*/  LDG.E R9, desc[UR14][R8.64] ;  /* 0x0000000e08097981 */ /* 0x000ea8000c1e1900 */
[----:B--2---:R2:W-:Y:S02]  /*3400*/  STG.E desc[UR14][R10.64+0x8], R9 ;  /* 0x000008090a007986 */ /* 0x0045e4000c10190e */
.L_x_660:
[----:B--2---:R-:W-:Y:S05]  /*3410*/  BSYNC.RECONVERGENT B0 ;  /* 0x0000000000007941 */ /* 0x004fea0003800200 */
.L_x_659:
[----:B------:R-:W-:-:S04]  /*3420*/  IADD3 R3, PT, PT, R3, UR6, RZ ;  /* 0x0000000603037c10 */ /* 0x000fc8000fffe0ff */
[----:B------:R-:W-:-:S13]  /*3430*/  ISETP.GE.AND P0, PT, R3, R0, PT ;  /* 0x000000000300720c */ /* 0x000fda0003f06270 */
[----:B------:R-:W-:Y:S05]  /*3440*/  @!P0 BRA `(.L_x_685) ;  /* 0xffffffcc00c08947 */ /* 0x000fea000383ffff */
[----:B------:R-:W-:Y:S05]  /*3450*/  BSYNC.RECONVERGENT B1 ;  /* 0x0000000000017941 */ /* 0x000fea0003800200 */
.L_x_649:
[----:B------:R-:W-:Y:S05]  /*3460*/  EXIT ;  /* 0x000000000000794d */ /* 0x000fea0003800000 */
.L_x_686:
        /* <DEDUP_REMOVED lines=9> */
.L_x_725:


//--------------------- .nv.global.init           --------------------------
	.section	.nv.global.init,"aw",@progbits
	.align	4
.nv.global.init:
	.type		mrg32k3aM1SubSeq,@object
	.size		mrg32k3aM1SubSeq,(mrg32k3aM2SubSeq - mrg32k3aM1SubSeq)
mrg32k3aM1SubSeq:
        /*0000*/ 	.byte	0x0b, 0xcc, 0xee, 0x04, 0x73, 0x29, 0x8b, 0x6f, 0xf6, 0x53, 0x03, 0xf6, 0x23, 0xf6, 0xea, 0xda
        /* <DEDUP_REMOVED lines=125> */
	.type		mrg32k3aM2SubSeq,@object
	.size		mrg32k3aM2SubSeq,(mrg32k3aM1 - mrg32k3aM2SubSeq)
mrg32k3aM2SubSeq:
        /* <DEDUP_REMOVED lines=126> */
	.type		mrg32k3aM1,@object
	.size		mrg32k3aM1,(mrg32k3aM1Seq - mrg32k3aM1)
mrg32k3aM1:
        /* <DEDUP_REMOVED lines=144> */
	.type		mrg32k3aM1Seq,@object
	.size		mrg32k3aM1Seq,(mrg32k3aM2 - mrg32k3aM1Seq)
mrg32k3aM1Seq:
        /* <DEDUP_REMOVED lines=144> */
	.type		mrg32k3aM2,@object
	.size		mrg32k3aM2,(mrg32k3aM2Seq - mrg32k3aM2)
mrg32k3aM2:
        /* <DEDUP_REMOVED lines=144> */
	.type		mrg32k3aM2Seq,@object
	.size		mrg32k3aM2Seq,(precalc_xorwow_matrix - mrg32k3aM2Seq)
mrg32k3aM2Seq:
        /* <DEDUP_REMOVED lines=144> */
	.type		precalc_xorwow_matrix,@object
	.size		precalc_xorwow_matrix,(precalc_xorwow_offset_matrix - precalc_xorwow_matrix)
precalc_xorwow_matrix:
        /* <DEDUP_REMOVED lines=6400> */
	.type		precalc_xorwow_offset_matrix,@object
	.size		precalc_xorwow_offset_matrix,(.L_1 - precalc_xorwow_offset_matrix)
precalc_xorwow_offset_matrix:
        /* <DEDUP_REMOVED lines=6400> */
.L_1:


//--------------------- .nv.shared._ZN17fastertransformer10plusScalarIiEEvPT_S1_i --------------------------
	.section	.nv.shared._ZN17fastertransformer10plusScalarIiEEvPT_S1_i,"aw",@nobits
	.sectionflags	@""
	.align	16
	.zero		1024


//--------------------- .nv.shared.reserved.0     --------------------------
	.section	.nv.shared.reserved.0,"aw",@nobits
	.weak		__nv_reservedSMEM_offset_0_alias
	.size		__nv_reservedSMEM_offset_0_alias, 0, 64
	.other		__nv_reservedSMEM_offset_0_alias,@"STO_CUDA_RESERVED_SHARED STV_DEFAULT"
__nv_reservedSMEM_offset_0_alias:
	.zero		0
	.zero		64


//--------------------- .nv.global                --------------------------
	.section	.nv.global,"aw",@nobits
.nv.global:
	.type		_ZN50_INTERNAL_233ab3cb_19_decoding_kernels_cu_4b0352164cuda3std6ranges3__45__cpo9iter_moveE,@object
	.size		_ZN50_INTERNAL_233ab3cb_19_decoding_kernels_cu_4b0352164cuda3std6ranges3__45__cpo9iter_moveE,(_ZN50_INTERNAL_233ab3cb_19_decoding_kernels_cu_4b0352164cuda3std3__452_GLOBAL__N__233ab3cb_19_decoding_kernels_cu_4b0352166ignoreE - _ZN50_INTERNAL_233ab3cb_19_decoding_kernels_cu_4b0352164cuda3std6ranges3__45__cpo9iter_moveE)
_ZN50_INTERNAL_233ab3cb_19_decoding_kernels_cu_4b0352164cuda3std6ranges3__45__cpo9iter_moveE:
	.zero		1
	.type		_ZN50_INTERNAL_233ab3cb_19_decoding_kernels_cu_4b0352164cuda3std3__452_GLOBAL__N__233ab3cb_19_decoding_kernels_cu_4b0352166ignoreE,@object
	.size		_ZN50_INTERNAL_233ab3cb_19_decoding_kernels_cu_4b0352164cuda3std3__452_GLOBAL__N__233ab3cb_19_decoding_kernels_cu_4b0352166ignoreE,(_ZN50_INTERNAL_233ab3cb_19_decoding_kernels_cu_4b0352164cuda3std3__45__cpo4cendE - _ZN50_INTERNAL_233ab3cb_19_decoding_kernels_cu_4b0352164cuda3std3__452_GLOBAL__N__233ab3cb_19_decoding_kernels_cu_4b0352166ignoreE)
_ZN50_INTERNAL_233ab3cb_19_decoding_kernels_cu_4b0352164cuda3std3__452_GLOBAL__N__233ab3cb_19_decoding_kernels_cu_4b0352166ignoreE:
	.zero		1
	.type		_ZN50_INTERNAL_233ab3cb_19_decoding_kernels_cu_4b0352164cuda3std3__45__cpo4cendE,@object
	.size		_ZN50_INTERNAL_233ab3cb_19_decoding_kernels_cu_4b0352164cuda3std3__45__cpo4cendE,(_ZN50_INTERNAL_233ab3cb_19_decoding_kernels_cu_4b0352164cuda3std3__45__cpo3endE - _ZN50_INTERNAL_233ab3cb_19_decoding_kernels_cu_4b0352164cuda3std3__45__cpo4cendE)
_ZN50_INTERNAL_233ab3cb_19_decoding_kernels_cu_4b0352164cuda3std3__45__cpo4cendE:
	.zero		1
	.type		_ZN50_INTERNAL_233ab3cb_19_decoding_kernels_cu_4b0352164cuda3std3__45__cpo3endE,@object
	.size		_ZN50_INTERNAL_233ab3cb_19_decoding_kernels_cu_4b0352164cuda3std3__45__cpo3endE,(_ZN50_INTERNAL_233ab3cb_19_decoding_kernels_cu_4b0352164cuda3std3__48in_placeE - _ZN50_INTERNAL_233ab3cb_19_decoding_kernels_cu_4b0352164cuda3std3__45__cpo3endE)
_ZN50_INTERNAL_233ab3cb_19_decoding_kernels_cu_4b0352164cuda3std3__45__cpo3endE:
	.zero		1
	.type		_ZN50_INTERNAL_233ab3cb_19_decoding_kernels_cu_4b0352164cuda3std3__48in_placeE,@object
	.size		_ZN50_INTERNAL_233ab3cb_19_decoding_kernels_cu_4b0352164cuda3std3__48in_placeE,(_ZN50_INTERNAL_233ab3cb_19_decoding_kernels_cu_4b0352164cuda3std6ranges3__45__cpo7advanceE - _ZN50_INTERNAL_233ab3cb_19_decoding_kernels_cu_4b0352164cuda3std3__48in_placeE)
_ZN50_INTERNAL_233ab3cb_19_decoding_kernels_cu_4b0352164cuda3std3__48in_placeE:
	.zero		1
	.type		_ZN50_INTERNAL_233ab3cb_19_decoding_kernels_cu_4b0352164cuda3std6ranges3__45__cpo7advanceE,@object
	.size		_ZN50_INTERNAL_233ab3cb_19_decoding_kernels_cu_4b0352164cuda3std6ranges3__45__cpo7advanceE,(_ZN50_INTERNAL_233ab3cb_19_decoding_kernels_cu_4b0352164cuda3std3__45__cpo5beginE - _ZN50_INTERNAL_233ab3cb_19_decoding_kernels_cu_4b0352164cuda3std6ranges3__45__cpo7advanceE)
_ZN50_INTERNAL_233ab3cb_19_decoding_kernels_cu_4b0352164cuda3std6ranges3__45__cpo7advanceE:
	.zero		1
	.type		_ZN50_INTERNAL_233ab3cb_19_decoding_kernels_cu_4b0352164cuda3std3__45__cpo5beginE,@object
	.size		_ZN50_INTERNAL_233ab3cb_19_decoding_kernels_cu_4b0352164cuda3std3__45__cpo5beginE,(_ZN50_INTERNAL_233ab3cb_19_decoding_kernels_cu_4b0352164cuda3std3__419piecewise_constructE - _ZN50_INTERNAL_233ab3cb_19_decoding_kernels_cu_4b0352164cuda3std3__45__cpo5beginE)
_ZN50_INTERNAL_233ab3cb_19_decoding_kernels_cu_4b0352164cuda3std3__45__cpo5beginE:
	.zero		1
	.type		_ZN50_INTERNAL_233ab3cb_19_decoding_kernels_cu_4b0352164cuda3std3__419piecewise_constructE,@object
	.size		_ZN50_INTERNAL_233ab3cb_19_decoding_kernels_cu_4b0352164cuda3std3__419piecewise_constructE,(_ZN50_INTERNAL_233ab3cb_19_decoding_kernels_cu_4b0352164cuda3std3__45__cpo6cbeginE - _ZN50_INTERNAL_233ab3cb_19_decoding_kernels_cu_4b0352164cuda3std3__419piecewise_constructE)
_ZN50_INTERNAL_233ab3cb_19_decoding_kernels_cu_4b0352164cuda3std3__419piecewise_constructE:
	.zero		1
	.type		_ZN50_INTERNAL_233ab3cb_19_decoding_kernels_cu_4b0352164cuda3std3__45__cpo6cbeginE,@object
	.size		_ZN50_INTERNAL_233ab3cb_19_decoding_kernels_cu_4b0352164cuda3std3__45__cpo6cbeginE,(_ZN50_INTERNAL_233ab3cb_19_decoding_kernels_cu_4b0352164cuda3std6ranges3__45__cpo4swapE - _ZN50_INTERNAL_233ab3cb_19_decoding_kernels_cu_4b0352164cuda3std3__45__cpo6cbeginE)
_ZN50_INTERNAL_233ab3cb_19_decoding_kernels_cu_4b0352164cuda3std3__45__cpo6cbeginE:
	.zero		1
	.type		_ZN50_INTERNAL_233ab3cb_19_decoding_kernels_cu_4b0352164cuda3std6ranges3__45__cpo4swapE,@object
	.size		_ZN50_INTERNAL_233ab3cb_19_decoding_kernels_cu_4b0352164cuda3std6ranges3__45__cpo4swapE,(.L_16 - _ZN50_INTERNAL_233ab3cb_19_decoding_kernels_cu_4b0352164cuda3std6ranges3__45__cpo4swapE)
_ZN50_INTERNAL_233ab3cb_19_decoding_kernels_cu_4b0352164cuda3std6ranges3__45__cpo4swapE:
	.zero		1
.L_16:


//--------------------- .nv.shared._ZN17fastertransformer22paddingEmbeddingKernelI6__halfEEvPT_PKS2_iii --------------------------
	.section	.nv.shared._ZN17fastertransformer22paddingEmbeddingKernelI6__halfEEvPT_PKS2_iii,"aw",@nobits
	.sectionflags	@""
	.align	16
	.zero		1024


//--------------------- .nv.shared._ZN17fastertransformer22paddingEmbeddingKernelIfEEvPT_PKS1_iii --------------------------
	.section	.nv.shared._ZN17fastertransformer22paddingEmbeddingKernelIfEEvPT_PKS1_iii,"aw",@nobits
	.sectionflags	@""
	.align	16
	.zero		1024


//--------------------- .nv.shared._ZN17fastertransformer16paddingEmbeddingI6__halfEEvPT_S3_PKS2_S5_lll --------------------------
	.section	.nv.shared._ZN17fastertransformer16paddingEmbeddingI6__halfEEvPT_S3_PKS2_S5_lll,"aw",@nobits
	.sectionflags	@""
	.align	16
	.zero		1024


//--------------------- .nv.shared._ZN17fastertransformer16paddingEmbeddingIfEEvPT_S2_PKS1_S4_lll --------------------------
	.section	.nv.shared._ZN17fastertransformer16paddingEmbeddingIfEEvPT_S2_PKS1_S4_lll,"aw",@nobits
	.sectionflags	@""
	.align	16
	.zero		1024


//--------------------- .nv.shared._ZN17fastertransformer15embeddingLookupI6__halfLi0EEEvPT_PKS2_PKiNS_18pPromptTuningParamIS2_EEiliiiiS2_ --------------------------
	.section	.nv.shared._ZN17fastertransformer15embeddingLookupI6__halfLi0EEEvPT_PKS2_PKiNS_18pPromptTuningParamIS2_EEiliiiiS2_,"aw",@nobits
	.sectionflags	@""
	.align	16
	.zero		1024


//--------------------- .nv.shared._ZN17fastertransformer15embeddingLookupI6__halfLi1EEEvPT_PKS2_PKiNS_18pPromptTuningParamIS2_EEiliiiiS2_ --------------------------
	.section	.nv.shared._ZN17fastertransformer15embeddingLookupI6__halfLi1EEEvPT_PKS2_PKiNS_18pPromptTuningParamIS2_EEiliiiiS2_,"aw",@nobits
	.sectionflags	@""
	.align	16
	.zero		1024


//--------------------- .nv.shared._ZN17fastertransformer15embeddingLookupI6__halfLi2EEEvPT_PKS2_PKiNS_18pPromptTuningParamIS2_EEiliiiiS2_ --------------------------
	.section	.nv.shared._ZN17fastertransformer15embeddingLookupI6__halfLi2EEEvPT_PKS2_PKiNS_18pPromptTuningParamIS2_EEiliiiiS2_,"aw",@nobits
	.sectionflags	@""
	.align	16
	.zero		1024


//--------------------- .nv.shared._ZN17fastertransformer26embeddingLookupPosEncodingI6__halfEEvPT_PKS2_S5_PKiS7_S7_iliiiiS2_ --------------------------
	.section	.nv.shared._ZN17fastertransformer26embeddingLookupPosEncodingI6__halfEEvPT_PKS2_S5_PKiS7_S7_iliiiiS2_,"aw",@nobits
	.sectionflags	@""
	.align	16
	.zero		1024


//--------------------- .nv.shared._ZN17fastertransformer15embeddingLookupIfLi0EEEvPT_PKS1_PKiNS_18pPromptTuningParamIS1_EEiliiiiS1_ --------------------------
	.section	.nv.shared._ZN17fastertransformer15embeddingLookupIfLi0EEEvPT_PKS1_PKiNS_18pPromptTuningParamIS1_EEiliiiiS1_,"aw",@nobits
	.sectionflags	@""
	.align	16
	.zero		1024


//--------------------- .nv.shared._ZN17fastertransformer15embeddingLookupIfLi1EEEvPT_PKS1_PKiNS_18pPromptTuningParamIS1_EEiliiiiS1_ --------------------------
	.section	.nv.shared._ZN17fastertransformer15embeddingLookupIfLi1EEEvPT_PKS1_PKiNS_18pPromptTuningParamIS1_EEiliiiiS1_,"aw",@nobits
	.sectionflags	@""
	.align	16
	.zero		1024


//--------------------- .nv.shared._ZN17fastertransformer15embeddingLookupIfLi2EEEvPT_PKS1_PKiNS_18pPromptTuningParamIS1_EEiliiiiS1_ --------------------------
	.section	.nv.shared._ZN17fastertransformer15embeddingLookupIfLi2EEEvPT_PKS1_PKiNS_18pPromptTuningParamIS1_EEiliiiiS1_,"aw",@nobits
	.sectionflags	@""
	.align	16
	.zero		1024


//--------------------- .nv.shared._ZN17fastertransformer26embeddingLookupPosEncodingIfEEvPT_PKS1_S4_PKiS6_S6_iliiiiS1_ --------------------------
	.section	.nv.shared._ZN17fastertransformer26embeddingLookupPosEncodingIfEEvPT_PKS1_S4_PKiS6_S6_iliiiiS1_,"aw",@nobits
	.sectionflags	@""
	.align	16
	.zero		1024


//--------------------- .nv.shared._ZN17fastertransformer18decodingInitializeI6__halfEEvPbPiS3_PT_PKiiii --------------------------
	.section	.nv.shared._ZN17fastertransformer18decodingInitializeI6__halfEEvPbPiS3_PT_PKiiii,"aw",@nobits
	.sectionflags	@""
	.align	16
	.zero		1024


//--------------------- .nv.shared._ZN17fastertransformer18decodingInitializeIfEEvPbPiS2_PT_PKiiii --------------------------
	.section	.nv.shared._ZN17fastertransformer18decodingInitializeIfEEvPbPiS2_PT_PKiiii,"aw",@nobits
	.sectionflags	@""
	.align	16
	.zero		1024


//--------------------- .nv.shared._ZN17fastertransformer8finalizeEPiS0_PfS1_PKiS3_PKfS5_S5_S3_ii --------------------------
	.section	.nv.shared._ZN17fastertransformer8finalizeEPiS0_PfS1_PKiS3_PKfS5_S5_S3_ii,"aw",@nobits
	.sectionflags	@""
	.align	16
.nv.shared._ZN17fastertransformer8finalizeEPiS0_PfS1_PKiS3_PKfS5_S5_S3_ii:
	.zero		1152


//--------------------- .nv.shared._ZN17fastertransformer20plusUnfinishedSeqlenEPiPKbi --------------------------
	.section	.nv.shared._ZN17fastertransformer20plusUnfinishedSeqlenEPiPKbi,"aw",@nobits
	.sectionflags	@""
	.align	16
	.zero		1024


//--------------------- .nv.shared._ZN17fastertransformer21minusUnfinishedSeqlenEPiPKbi --------------------------
	.section	.nv.shared._ZN17fastertransformer21minusUnfinishedSeqlenEPiPKbi,"aw",@nobits
	.sectionflags	@""
	.align	16
	.zero		1024


//--------------------- .nv.shared._ZN17fastertransformer10gatherTreeENS_15gatherTreeParamE --------------------------
	.section	.nv.shared._ZN17fastertransformer10gatherTreeENS_15gatherTreeParamE,"aw",@nobits
	.sectionflags	@""
	.align	16
	.zero		1024


//--------------------- .nv.constant0._ZN17fastertransformer10plusScalarIiEEvPT_S1_i --------------------------
	.section	.nv.constant0._ZN17fastertransformer10plusScalarIiEEvPT_S1_i,"a",@progbits
	.sectionflags	@""
	.align	4
.nv.constant0._ZN17fastertransformer10plusScalarIiEEvPT_S1_i:
	.zero		912


//--------------------- .nv.constant0._ZN17fastertransformer22paddingEmbeddingKernelI6__halfEEvPT_PKS2_iii --------------------------
	.section	.nv.constant0._ZN17fastertransformer22paddingEmbeddingKernelI6__halfEEvPT_PKS2_iii,"a",@progbits
	.sectionflags	@""
	.align	4
.nv.constant0._ZN17fastertransformer22paddingEmbeddingKernelI6__halfEEvPT_PKS2_iii:
	.zero		924


//--------------------- .nv.constant0._ZN17fastertransformer22paddingEmbeddingKernelIfEEvPT_PKS1_iii --------------------------
	.section	.nv.constant0._ZN17fastertransformer22paddingEmbeddingKernelIfEEvPT_PKS1_iii,"a",@progbits
	.sectionflags	@""
	.align	4
.nv.constant0._ZN17fastertransformer22paddingEmbeddingKernelIfEEvPT_PKS1_iii:
	.zero		924


//--------------------- .nv.constant0._ZN17fastertransformer16paddingEmbeddingI6__halfEEvPT_S3_PKS2_S5_lll --------------------------
	.section	.nv.constant0._ZN17fastertransformer16paddingEmbeddingI6__halfEEvPT_S3_PKS2_S5_lll,"a",@progbits
	.sectionflags	@""
	.align	4
.nv.constant0._ZN17fastertransformer16paddingEmbeddingI6__halfEEvPT_S3_PKS2_S5_lll:
	.zero		952


//--------------------- .nv.constant0._ZN17fastertransformer16paddingEmbeddingIfEEvPT_S2_PKS1_S4_lll --------------------------
	.section	.nv.constant0._ZN17fastertransformer16paddingEmbeddingIfEEvPT_S2_PKS1_S4_lll,"a",@progbits
	.sectionflags	@""
	.align	4
.nv.constant0._ZN17fastertransformer16paddingEmbeddingIfEEvPT_S2_PKS1_S4_lll:
	.zero		952


//--------------------- .nv.constant0._ZN17fastertransformer15embeddingLookupI6__halfLi0EEEvPT_PKS2_PKiNS_18pPromptTuningParamIS2_EEiliiiiS2_ --------------------------
	.section	.nv.constant0._ZN17fastertransformer15embeddingLookupI6__halfLi0EEEvPT_PKS2_PKiNS_18pPromptTuningParamIS2_EEiliiiiS2_,"a",@progbits
	.sectionflags	@""
	.align	4
.nv.constant0._ZN17fastertransformer15embeddingLookupI6__halfLi0EEEvPT_PKS2_PKiNS_18pPromptTuningParamIS2_EEiliiiiS2_:
	.zero		986


//--------------------- .nv.constant0._ZN17fastertransformer15embeddingLookupI6__halfLi1EEEvPT_PKS2_PKiNS_18pPromptTuningParamIS2_EEiliiiiS2_ --------------------------
	.section	.nv.constant0._ZN17fastertransformer15embeddingLookupI6__halfLi1EEEvPT_PKS2_PKiNS_18pPromptTuningParamIS2_EEiliiiiS2_,"a",@progbits
	.sectionflags	@""
	.align	4
.nv.constant0._ZN17fastertransformer15embeddingLookupI6__halfLi1EEEvPT_PKS2_PKiNS_18pPromptTuningParamIS2_EEiliiiiS2_:
	.zero		986


//--------------------- .nv.constant0._ZN17fastertransformer15embeddingLookupI6__halfLi2EEEvPT_PKS2_PKiNS_18pPromptTuningParamIS2_EEiliiiiS2_ --------------------------
	.section	.nv.constant0._ZN17fastertransformer15embeddingLookupI6__halfLi2EEEvPT_PKS2_PKiNS_18pPromptTuningParamIS2_EEiliiiiS2_,"a",@progbits
	.sectionflags	@""
	.align	4
.nv.constant0._ZN17fastertransformer15embeddingLookupI6__halfLi2EEEvPT_PKS2_PKiNS_18pPromptTuningParamIS2_EEiliiiiS2_:
	.zero		986


//--------------------- .nv.constant0._ZN17fastertransformer26embeddingLookupPosEncodingI6__halfEEvPT_PKS2_S5_PKiS7_S7_iliiiiS2_ --------------------------
	.section	.nv.constant0._ZN17fastertransformer26embeddingLookupPosEncodingI6__halfEEvPT_PKS2_S5_PKiS7_S7_iliiiiS2_,"a",@progbits
	.sectionflags	@""
	.align	4
.nv.constant0._ZN17fastertransformer26embeddingLookupPosEncodingI6__halfEEvPT_PKS2_S5_PKiS7_S7_iliiiiS2_:
	.zero		978


//--------------------- .nv.constant0._ZN17fastertransformer15embeddingLookupIfLi0EEEvPT_PKS1_PKiNS_18pPromptTuningParamIS1_EEiliiiiS1_ --------------------------
	.section	.nv.constant0._ZN17fastertransformer15embeddingLookupIfLi0EEEvPT_PKS1_PKiNS_18pPromptTuningParamIS1_EEiliiiiS1_,"a",@progbits
	.sectionflags	@""
	.align	4
.nv.constant0._ZN17fastertransformer15embeddingLookupIfLi0EEEvPT_PKS1_PKiNS_18pPromptTuningParamIS1_EEiliiiiS1_:
	.zero		988


//--------------------- .nv.constant0._ZN17fastertransformer15embeddingLookupIfLi1EEEvPT_PKS1_PKiNS_18pPromptTuningParamIS1_EEiliiiiS1_ --------------------------
	.section	.nv.constant0._ZN17fastertransformer15embeddingLookupIfLi1EEEvPT_PKS1_PKiNS_18pPromptTuningParamIS1_EEiliiiiS1_,"a",@progbits
	.sectionflags	@""
	.align	4
.nv.constant0._ZN17fastertransformer15embeddingLookupIfLi1EEEvPT_PKS1_PKiNS_18pPromptTuningParamIS1_EEiliiiiS1_:
	.zero		988


//--------------------- .nv.constant0._ZN17fastertransformer15embeddingLookupIfLi2EEEvPT_PKS1_PKiNS_18pPromptTuningParamIS1_EEiliiiiS1_ --------------------------
	.section	.nv.constant0._ZN17fastertransformer15embeddingLookupIfLi2EEEvPT_PKS1_PKiNS_18pPromptTuningParamIS1_EEiliiiiS1_,"a",@progbits
	.sectionflags	@""
	.align	4
.nv.constant0._ZN17fastertransformer15embeddingLookupIfLi2EEEvPT_PKS1_PKiNS_18pPromptTuningParamIS1_EEiliiiiS1_:
	.zero		988


//--------------------- .nv.constant0._ZN17fastertransformer26embeddingLookupPosEncodingIfEEvPT_PKS1_S4_PKiS6_S6_iliiiiS1_ --------------------------
	.section	.nv.constant0._ZN17fastertransformer26embeddingLookupPosEncodingIfEEvPT_PKS1_S4_PKiS6_S6_iliiiiS1_,"a",@progbits
	.sectionflags	@""
	.align	4
.nv.constant0._ZN17fastertransformer26embeddingLookupPosEncodingIfEEvPT_PKS1_S4_PKiS6_S6_iliiiiS1_:
	.zero		980


//--------------------- .nv.constant0._ZN17fastertransformer18decodingInitializeI6__halfEEvPbPiS3_PT_PKiiii --------------------------
	.section	.nv.constant0._ZN17fastertransformer18decodingInitializeI6__halfEEvPbPiS3_PT_PKiiii,"a",@progbits
	.sectionflags	@""
	.align	4
.nv.constant0._ZN17fastertransformer18decodingInitializeI6__halfEEvPbPiS3_PT_PKiiii:
	.zero		948


//--------------------- .nv.constant0._ZN17fastertransformer18decodingInitializeIfEEvPbPiS2_PT_PKiiii --------------------------
	.section	.nv.constant0._ZN17fastertransformer18decodingInitializeIfEEvPbPiS2_PT_PKiiii,"a",@progbits
	.sectionflags	@""
	.align	4
.nv.constant0._ZN17fastertransformer18decodingInitializeIfEEvPbPiS2_PT_PKiiii:
	.zero		948


//--------------------- .nv.constant0._ZN17fastertransformer8finalizeEPiS0_PfS1_PKiS3_PKfS5_S5_S3_ii --------------------------
	.section	.nv.constant0._ZN17fastertransformer8finalizeEPiS0_PfS1_PKiS3_PKfS5_S5_S3_ii,"a",@progbits
	.sectionflags	@""
	.align	4
.nv.constant0._ZN17fastertransformer8finalizeEPiS0_PfS1_PKiS3_PKfS5_S5_S3_ii:
	.zero		984


//--------------------- .nv.constant0._ZN17fastertransformer20plusUnfinishedSeqlenEPiPKbi --------------------------
	.section	.nv.constant0._ZN17fastertransformer20plusUnfinishedSeqlenEPiPKbi,"a",@progbits
	.sectionflags	@""
	.align	4
.nv.constant0._ZN17fastertransformer20plusUnfinishedSeqlenEPiPKbi:
	.zero		916


//--------------------- .nv.constant0._ZN17fastertransformer21minusUnfinishedSeqlenEPiPKbi --------------------------
	.section	.nv.constant0._ZN17fastertransformer21minusUnfinishedSeqlenEPiPKbi,"a",@progbits
	.sectionflags	@""
	.align	4
.nv.constant0._ZN17fastertransformer21minusUnfinishedSeqlenEPiPKbi:
	.zero		916


//--------------------- .nv.constant0._ZN17fastertransformer10gatherTreeENS_15gatherTreeParamE --------------------------
	.section	.nv.constant0._ZN17fastertransformer10gatherTreeENS_15gatherTreeParamE,"a",@progbits
	.sectionflags	@""
	.align	4
.nv.constant0._ZN17fastertransformer10gatherTreeENS_15gatherTreeParamE:
	.zero		1024


//--------------------- SYMBOLS --------------------------

	.type		.nv.reservedSmem.offset0,@object
	.size		.nv.reservedSmem.offset0,0x4
	.type		.nv.reservedSmem.cap,@object
	.size		.nv.reservedSmem.cap,0x4
